	.target	sm_80

	.elftype	@"ET_EXEC"


//--------------------- .note.nv.tkinfo           --------------------------
	.section	.note.nv.tkinfo,"",@"SHT_NOTE"
	.sectionflags	@"SHF_NOTE_NV_TKINFO"
	.tkinfo
        /*0018*/ 	.word	0x00000002
        /*0030*/ 	.string	""
        /*0030*/ 	.string	"ptxas"
        /*0030*/ 	.string	"Cuda compilation tools, release 13.0, V13.0.88"
        /*0030*/ 	.string	"Build cuda_13.0.r13.0/compiler.36424714_0"
        /*0030*/ 	.string	"-v  -suppress-debug-info  -lineinfo  -arch sm_80 "



//--------------------- .note.nv.cuinfo           --------------------------
	.section	.note.nv.cuinfo,"",@"SHT_NOTE"
	.sectionflags	@"SHF_NOTE_NV_CUINFO"
        /*0018*/ 	.short	0x0002
        /*001a*/ 	.short	0x0050
        /*001c*/ 	.short	0x0082
	.zero		2


//--------------------- .nv.info                  --------------------------
	.section	.nv.info,"",@"SHT_CUDA_INFO"
	.align	4


	//----- nvinfo : EIATTR_REGCOUNT
	.align		4
        /*0000*/ 	.byte	0x04, 0x2f
        /*0002*/ 	.short	(.L_1 - .L_0)
	.align		4
.L_0:
        /*0004*/ 	.word	index@(matmul_kernel)
        /*0008*/ 	.word	0x00000020


	//----- nvinfo : EIATTR_FRAME_SIZE
	.align		4
.L_1:
        /*000c*/ 	.byte	0x04, 0x11
        /*000e*/ 	.short	(.L_3 - .L_2)
	.align		4
.L_2:
        /*0010*/ 	.word	index@(matmul_kernel)
        /*0014*/ 	.word	0x00001510


	//----- nvinfo : EIATTR_MIN_STACK_SIZE
	.align		4
.L_3:
        /*0018*/ 	.byte	0x04, 0x12
        /*001a*/ 	.short	(.L_5 - .L_4)
	.align		4
.L_4:
        /*001c*/ 	.word	index@(matmul_kernel)
        /*0020*/ 	.word	0x00001510
.L_5:


//--------------------- .nv.info.matmul_kernel    --------------------------
	.section	.nv.info.matmul_kernel,"",@"SHT_CUDA_INFO"
	.sectionflags	@""
	.align	4


	//----- nvinfo : EIATTR_CUDA_API_VERSION
	.align		4
        /*0000*/ 	.byte	0x04, 0x37
        /*0002*/ 	.short	(.L_7 - .L_6)
.L_6:
        /*0004*/ 	.word	0x00000082


	//----- nvinfo : EIATTR_SW2861232_WAR
	.align		4
.L_7:
        /*0008*/ 	.byte	0x01, 0x35
	.zero		2


	//----- nvinfo : EIATTR_PARAM_CBANK
	.align		4
        /*000c*/ 	.byte	0x04, 0x0a
        /*000e*/ 	.short	(.L_9 - .L_8)
	.align		4
.L_8:
        /*0010*/ 	.word	index@(.nv.constant0.matmul_kernel)
        /*0014*/ 	.short	0x0160
        /*0016*/ 	.short	0x0050


	//----- nvinfo : EIATTR_CBANK_PARAM_SIZE
	.align		4
.L_9:
        /*0018*/ 	.byte	0x03, 0x19
        /*001a*/ 	.short	0x0050


	//----- nvinfo : EIATTR_KPARAM_INFO
	.align		4
        /*001c*/ 	.byte	0x04, 0x17
        /*001e*/ 	.short	(.L_11 - .L_10)
.L_10:
        /*0020*/ 	.word	0x00000000
        /*0024*/ 	.short	0x000d
        /*0026*/ 	.short	0x0048
        /*0028*/ 	.byte	0x00, 0xf4, 0x21, 0x00


	//----- nvinfo : EIATTR_KPARAM_INFO
	.align		4
.L_11:
        /*002c*/ 	.byte	0x04, 0x17
        /*002e*/ 	.short	(.L_13 - .L_12)
.L_12:
        /*0030*/ 	.word	0x00000000
        /*0034*/ 	.short	0x000c
        /*0036*/ 	.short	0x0040
        /*0038*/ 	.byte	0x00, 0xf4, 0x21, 0x00


	//----- nvinfo : EIATTR_KPARAM_INFO
	.align		4
.L_13:
        /*003c*/ 	.byte	0x04, 0x17
        /*003e*/ 	.short	(.L_15 - .L_14)
.L_14:
        /*0040*/ 	.word	0x00000000
        /*0044*/ 	.short	0x000b
        /*0046*/ 	.short	0x0038
        /*0048*/ 	.byte	0x00, 0xf0, 0x11, 0x00


	//----- nvinfo : EIATTR_KPARAM_INFO
	.align		4
.L_15:
        /*004c*/ 	.byte	0x04, 0x17
        /*004e*/ 	.short	(.L_17 - .L_16)
.L_16:
        /*0050*/ 	.word	0x00000000
        /*0054*/ 	.short	0x000a
        /*0056*/ 	.short	0x0034
        /*0058*/ 	.byte	0x00, 0xf0, 0x11, 0x00


	//----- nvinfo : EIATTR_KPARAM_INFO
	.align		4
.L_17:
        /*005c*/ 	.byte	0x04, 0x17
        /*005e*/ 	.short	(.L_19 - .L_18)
.L_18:
        /*0060*/ 	.word	0x00000000
        /*0064*/ 	.short	0x0009
        /*0066*/ 	.short	0x0030
        /*0068*/ 	.byte	0x00, 0xf0, 0x11, 0x00


	//----- nvinfo : EIATTR_KPARAM_INFO
	.align		4
.L_19:
        /*006c*/ 	.byte	0x04, 0x17
        /*006e*/ 	.short	(.L_21 - .L_20)
.L_20:
        /*0070*/ 	.word	0x00000000
        /*0074*/ 	.short	0x0008
        /*0076*/ 	.short	0x002c
        /*0078*/ 	.byte	0x00, 0xf0, 0x11, 0x00


	//----- nvinfo : EIATTR_KPARAM_INFO
	.align		4
.L_21:
        /*007c*/ 	.byte	0x04, 0x17
        /*007e*/ 	.short	(.L_23 - .L_22)
.L_22:
        /*0080*/ 	.word	0x00000000
        /*0084*/ 	.short	0x0007
        /*0086*/ 	.short	0x0028
        /*0088*/ 	.byte	0x00, 0xf0, 0x11, 0x00


	//----- nvinfo : EIATTR_KPARAM_INFO
	.align		4
.L_23:
        /*008c*/ 	.byte	0x04, 0x17
        /*008e*/ 	.short	(.L_25 - .L_24)
.L_24:
        /*0090*/ 	.word	0x00000000
        /*0094*/ 	.short	0x0006
        /*0096*/ 	.short	0x0024
        /*0098*/ 	.byte	0x00, 0xf0, 0x11, 0x00


	//----- nvinfo : EIATTR_KPARAM_INFO
	.align		4
.L_25:
        /*009c*/ 	.byte	0x04, 0x17
        /*009e*/ 	.short	(.L_27 - .L_26)
.L_26:
        /*00a0*/ 	.word	0x00000000
        /*00a4*/ 	.short	0x0005
        /*00a6*/ 	.short	0x0020
        /*00a8*/ 	.byte	0x00, 0xf0, 0x11, 0x00


	//----- nvinfo : EIATTR_KPARAM_INFO
	.align		4
.L_27:
        /*00ac*/ 	.byte	0x04, 0x17
        /*00ae*/ 	.short	(.L_29 - .L_28)
.L_28:
        /*00b0*/ 	.word	0x00000000
        /*00b4*/ 	.short	0x0004
        /*00b6*/ 	.short	0x001c
        /*00b8*/ 	.byte	0x00, 0xf0, 0x11, 0x00


	//----- nvinfo : EIATTR_KPARAM_INFO
	.align		4
.L_29:
        /*00bc*/ 	.byte	0x04, 0x17
        /*00be*/ 	.short	(.L_31 - .L_30)
.L_30:
        /*00c0*/ 	.word	0x00000000
        /*00c4*/ 	.short	0x0003
        /*00c6*/ 	.short	0x0018
        /*00c8*/ 	.byte	0x00, 0xf0, 0x11, 0x00


	//----- nvinfo : EIATTR_KPARAM_INFO
	.align		4
.L_31:
        /*00cc*/ 	.byte	0x04, 0x17
        /*00ce*/ 	.short	(.L_33 - .L_32)
.L_32:
        /*00d0*/ 	.word	0x00000000
        /*00d4*/ 	.short	0x0002
        /*00d6*/ 	.short	0x0010
        /*00d8*/ 	.byte	0x00, 0xf4, 0x21, 0x00


	//----- nvinfo : EIATTR_KPARAM_INFO
	.align		4
.L_33:
        /*00dc*/ 	.byte	0x04, 0x17
        /*00de*/ 	.short	(.L_35 - .L_34)
.L_34:
        /*00e0*/ 	.word	0x00000000
        /*00e4*/ 	.short	0x0001
        /*00e6*/ 	.short	0x0008
        /*00e8*/ 	.byte	0x00, 0xf4, 0x21, 0x00


	//----- nvinfo : EIATTR_KPARAM_INFO
	.align		4
.L_35:
        /*00ec*/ 	.byte	0x04, 0x17
        /*00ee*/ 	.short	(.L_37 - .L_36)
.L_36:
        /*00f0*/ 	.word	0x00000000
        /*00f4*/ 	.short	0x0000
        /*00f6*/ 	.short	0x0000
        /*00f8*/ 	.byte	0x00, 0xf4, 0x21, 0x00


	//----- nvinfo : EIATTR_MAXREG_COUNT
	.align		4
.L_37:
        /*00fc*/ 	.byte	0x03, 0x1b
        /*00fe*/ 	.short	0x00ff


	//----- nvinfo : EIATTR_NUM_BARRIERS
	.align		4
        /*0100*/ 	.byte	0x02, 0x4c
        /*0102*/ 	.byte	0x01
	.zero		1


	//----- nvinfo : EIATTR_ANNOTATIONS
	.align		4
        /*0104*/ 	.byte	0x04, 0x55
        /*0106*/ 	.short	(.L_39 - .L_38)


	//   ....[0]....
.L_38:
        /*0108*/ 	.word	0x00000001
        /*010c*/ 	.byte	0x70, 0x00, 0x00, 0x00, 0x01, 0x00, 0x00, 0x00, 0xc0, 0x00, 0x00, 0x00, 0x01, 0x00, 0x00, 0x00
        /* <DEDUP_REMOVED lines=2561> */
        /*a12c*/ 	.byte	0x60, 0xbc, 0x02, 0x00


	//----- nvinfo : EIATTR_MERCURY_ISA_VERSION
	.align		4
.L_39:
        /*a130*/ 	.byte	0x03, 0x5f
        /*a132*/ 	.short	0x0000


	//----- nvinfo : EIATTR_EXIT_INSTR_OFFSETS
	.align		4
        /*a134*/ 	.byte	0x04, 0x1c
        /*a136*/ 	.short	(.L_41 - .L_40)


	//   ....[0]....
.L_40:
        /*a138*/ 	.word	0x0002bfc0


	//   ....[1]....
        /*a13c*/ 	.word	0x0002bff0


	//----- nvinfo : EIATTR_REQNTID
	.align		4
.L_41:
        /*a140*/ 	.byte	0x04, 0x10
        /*a142*/ 	.short	(.L_43 - .L_42)
.L_42:
        /*a144*/ 	.word	0x00000080
        /*a148*/ 	.word	0x00000001
        /*a14c*/ 	.word	0x00000001
.L_43:


//--------------------- .nv.callgraph             --------------------------
	.section	.nv.callgraph,"",@"SHT_CUDA_CALLGRAPH"
	.align	4
	.sectionentsize	8
	.align		4
        /*0000*/ 	.word	0x00000000
	.align		4
        /*0004*/ 	.word	0xffffffff
	.align		4
        /*0008*/ 	.word	0x00000000
	.align		4
        /*000c*/ 	.word	0xfffffffe
	.align		4
        /*0010*/ 	.word	0x00000000
	.align		4
        /*0014*/ 	.word	0xfffffffd
	.align		4
        /*0018*/ 	.word	0x00000000
	.align		4
        /*001c*/ 	.word	0xfffffffc


//--------------------- .nv.rel.action            --------------------------
	.section	.nv.rel.action,"",@"SHT_CUDA_RELOCINFO"
	.align	8
	.sectionentsize	8
        /*0000*/ 	.byte	0x73, 0x00, 0x00, 0x00, 0x00, 0x00, 0x00, 0x00, 0x00, 0x00, 0x00, 0x11, 0x25, 0x00, 0x05, 0x36


//--------------------- .nv.constant0.matmul_kernel --------------------------
	.section	.nv.constant0.matmul_kernel,"a",@progbits
	.sectionflags	@""
	.align	4
.nv.constant0.matmul_kernel:
	.zero		432


//--------------------- .text.matmul_kernel       --------------------------
	.section	.text.matmul_kernel,"ax",@progbits
	.sectioninfo	@"SHI_REGISTERS=32"
	.align	128
        .global         matmul_kernel
        .type           matmul_kernel,@function
        .size           matmul_kernel,(.L_x_4 - matmul_kernel)
        .other          matmul_kernel,@"STO_CUDA_ENTRY STV_DEFAULT"
matmul_kernel:
.text.matmul_kernel:
[----:B------:R-:W-:-:S04]  /*0000*/  IMAD.MOV.U32 R1, RZ, RZ, c[0x0][0x28] ;  /* 0x00000a00ff017624 */ /* 0x000fc800078e00ff */
[----:B------:R-:W-:Y:S01]  /*0010*/  IMAD.MOV.U32 R0, RZ, RZ, c[0x0][0x17c] ;  /* 0x00005f00ff007624 */ /* 0x000fe200078e00ff */
[----:B------:R-:W-:Y:S01]  /*0020*/  IADD3 R1, R1, -0x1510, RZ ;  /* 0xffffeaf001017810 */ /* 0x000fe20007ffe0ff */
[----:B------:R-:W0:Y:S01]  /*0030*/  S2R R29, SR_TID.X ;  /* 0x00000000001d7919 */ /* 0x000e220000002100 */
[----:B------:R-:W-:Y:S01]  /*0040*/  IMAD.MOV.U32 R28, RZ, RZ, c[0x0][0x180] ;  /* 0x00006000ff1c7624 */ /* 0x000fe200078e00ff */
[----:B------:R-:W-:Y:S01]  /*0050*/  ULDC.64 UR6, c[0x0][0x118] ;  /* 0x0000460000067ab9 */ /* 0x000fe20000000a00 */
[----:B------:R-:W-:Y:S01]  /*0060*/  IADD3 R0, R0, 0x1ff, RZ ;  /* 0x000001ff00007810 */ /* 0x000fe20007ffe0ff */
[----:B------:R1:W-:Y:S01]  /*0070*/  STL [R1+0x90], RZ ;  /* 0x000090ff01007387 */ /* 0x0003e20000100800 */
[----:B------:R-:W-:Y:S01]  /*0080*/  CS2R R12, SRZ ;  /* 0x00000000000c7805 */ /* 0x000fe2000001ff00 */
[----:B------:R-:W-:Y:S01]  /*0090*/  IADD3 R28, R28, 0x1f, RZ ;  /* 0x0000001f1c1c7810 */ /* 0x000fe20007ffe0ff */
[----:B------:R-:W-:Y:S01]  /*00a0*/  CS2R R14, SRZ ;  /* 0x00000000000e7805 */ /* 0x000fe2000001ff00 */
[----:B------:R-:W-:Y:S01]  /*00b0*/  SHF.R.S32.HI R3, RZ, 0x1f, R0 ;  /* 0x0000001fff037819 */ /* 0x000fe20000011400 */
[----:B------:R1:W-:Y:S01]  /*00c0*/  STL [R1+0x94], RZ ;  /* 0x000094ff01007387 */ /* 0x0003e20000100800 */
[----:B------:R-:W-:Y:S01]  /*00d0*/  CS2R R16, SRZ ;  /* 0x0000000000107805 */ /* 0x000fe2000001ff00 */
[----:B------:R-:W-:Y:S01]  /*00e0*/  CS2R R18, SRZ ;  /* 0x0000000000127805 */ /* 0x000fe2000001ff00 */
[----:B------:R-:W-:Y:S01]  /*00f0*/  LEA.HI R3, R3, R0, RZ, 0x9 ;  /* 0x0000000003037211 */ /* 0x000fe200078f48ff */
[----:B------:R1:W-:Y:S01]  /*0100*/  STL [R1+0x98], RZ ;  /* 0x000098ff01007387 */ /* 0x0003e20000100800 */
[----:B------:R-:W-:Y:S01]  /*0110*/  CS2R R20, SRZ ;  /* 0x0000000000147805 */ /* 0x000fe2000001ff00 */
[----:B------:R-:W-:Y:S01]  /*0120*/  CS2R R22, SRZ ;  /* 0x0000000000167805 */ /* 0x000fe2000001ff00 */
[----:B------:R-:W-:Y:S01]  /*0130*/  SHF.R.S32.HI R0, RZ, 0x9, R3 ;  /* 0x00000009ff007819 */ /* 0x000fe20000011403 */
[----:B------:R1:W-:Y:S01]  /*0140*/  STL [R1+0x9c], RZ ;  /* 0x00009cff01007387 */ /* 0x0003e20000100800 */
[----:B------:R-:W-:Y:S01]  /*0150*/  CS2R R24, SRZ ;  /* 0x0000000000187805 */ /* 0x000fe2000001ff00 */
[----:B------:R-:W-:-:S02]  /*0160*/  CS2R R26, SRZ ;  /* 0x00000000001a7805 */ /* 0x000fc4000001ff00 */
[----:B------:R-:W-:Y:S01]  /*0170*/  IMAD.SHL.U32 R0, R0, 0x4, RZ ;  /* 0x0000000400007824 */ /* 0x000fe200078e00ff */
[----:B------:R-:W2:Y:S01]  /*0180*/  S2R R3, SR_CTAID.X ;  /* 0x0000000000037919 */ /* 0x000ea20000002500 */
[----:B0-----:R-:W-:-:S03]  /*0190*/  LOP3.LUT R29, R29, 0x3f, RZ, 0xc0, !PT ;  /* 0x0000003f1d1d7812 */ /* 0x001fc600078ec0ff */
[-C--:B------:R-:W-:Y:S01]  /*01a0*/  IABS R7, R0.reuse ;  /* 0x0000000000077213 */ /* 0x080fe20000000000 */
[----:B------:R1:W-:Y:S01]  /*01b0*/  STL [R1+0x80], RZ ;  /* 0x000080ff01007387 */ /* 0x0003e20000100800 */
[----:B------:R-:W-:Y:S02]  /*01c0*/  IABS R10, R0 ;  /* 0x00000000000a7213 */ /* 0x000fe40000000000 */
[----:B------:R-:W0:Y:S01]  /*01d0*/  I2F.RP R2, R7 ;  /* 0x0000000700027306 */ /* 0x000e220000209400 */
[----:B------:R1:W-:Y:S04]  /*01e0*/  STL [R1+0x84], RZ ;  /* 0x000084ff01007387 */ /* 0x0003e80000100800 */
[----:B------:R1:W-:Y:S04]  /*01f0*/  STL [R1+0x88], RZ ;  /* 0x000088ff01007387 */ /* 0x0003e80000100800 */
[----:B------:R1:W-:Y:S04]  /*0200*/  STL [R1+0x8c], RZ ;  /* 0x00008cff01007387 */ /* 0x0003e80000100800 */
[----:B------:R1:W-:Y:S01]  /*0210*/  STL [R1+0x70], RZ ;  /* 0x000070ff01007387 */ /* 0x0003e20000100800 */
[----:B0-----:R-:W0:Y:S01]  /*0220*/  MUFU.RCP R2, R2 ;  /* 0x0000000200027308 */ /* 0x001e220000001000 */
[----:B--2---:R-:W-:-:S02]  /*0230*/  IABS R8, R3 ;  /* 0x0000000300087213 */ /* 0x004fc40000000000 */
[----:B------:R1:W-:Y:S04]  /*0240*/  STL [R1+0x74], RZ ;  /* 0x000074ff01007387 */ /* 0x0003e80000100800 */
[----:B------:R1:W-:Y:S04]  /*0250*/  STL [R1+0x78], RZ ;  /* 0x000078ff01007387 */ /* 0x0003e80000100800 */
[----:B------:R1:W-:Y:S04]  /*0260*/  STL [R1+0x7c], RZ ;  /* 0x00007cff01007387 */ /* 0x0003e80000100800 */
[----:B------:R1:W-:Y:S01]  /*0270*/  STL [R1+0x60], RZ ;  /* 0x000060ff01007387 */ /* 0x0003e20000100800 */
[----:B0-----:R-:W-:Y:S01]  /*0280*/  IADD3 R4, R2, 0xffffffe, RZ ;  /* 0x0ffffffe02047810 */ /* 0x001fe20007ffe0ff */
[----:B------:R-:W-:-:S02]  /*0290*/  IMAD.MOV R2, RZ, RZ, -R10 ;  /* 0x000000ffff027224 */ /* 0x000fc400078e0a0a */
[----:B------:R1:W-:Y:S01]  /*02a0*/  STL [R1+0x64], RZ ;  /* 0x000064ff01007387 */ /* 0x0003e20000100800 */
[----:B------:R0:W2:Y:S03]  /*02b0*/  F2I.FTZ.U32.TRUNC.NTZ R5, R4 ;  /* 0x0000000400057305 */ /* 0x0000a6000021f000 */
[----:B------:R1:W-:Y:S04]  /*02c0*/  STL [R1+0x68], RZ ;  /* 0x000068ff01007387 */ /* 0x0003e80000100800 */
[----:B------:R1:W-:Y:S01]  /*02d0*/  STL [R1+0x6c], RZ ;  /* 0x00006cff01007387 */ /* 0x0003e20000100800 */
[----:B0-----:R-:W-:-:S03]  /*02e0*/  IMAD.MOV.U32 R4, RZ, RZ, RZ ;  /* 0x000000ffff047224 */ /* 0x001fc600078e00ff */
[----:B------:R1:W-:Y:S04]  /*02f0*/  STL [R1+0x50], RZ ;  /* 0x000050ff01007387 */ /* 0x0003e80000100800 */
[----:B------:R1:W-:Y:S01]  /*0300*/  STL [R1+0x54], RZ ;  /* 0x000054ff01007387 */ /* 0x0003e20000100800 */
[----:B--2---:R-:W-:-:S03]  /*0310*/  IMAD.MOV R6, RZ, RZ, -R5 ;  /* 0x000000ffff067224 */ /* 0x004fc600078e0a05 */
[----:B------:R1:W-:Y:S01]  /*0320*/  STL [R1+0x58], RZ ;  /* 0x000058ff01007387 */ /* 0x0003e20000100800 */
[----:B------:R-:W-:Y:S02]  /*0330*/  IMAD R9, R6, R7, RZ ;  /* 0x0000000706097224 */ /* 0x000fe400078e02ff */
[----:B------:R-:W-:Y:S01]  /*0340*/  IMAD.MOV.U32 R6, RZ, RZ, R8 ;  /* 0x000000ffff067224 */ /* 0x000fe200078e0008 */
[----:B------:R1:W-:Y:S01]  /*0350*/  STL [R1+0x5c], RZ ;  /* 0x00005cff01007387 */ /* 0x0003e20000100800 */
[----:B------:R-:W-:-:S03]  /*0360*/  IMAD.HI.U32 R5, R5, R9, R4 ;  /* 0x0000000905057227 */ /* 0x000fc600078e0004 */
[----:B------:R1:W-:Y:S03]  /*0370*/  STL [R1+0x40], RZ ;  /* 0x000040ff01007387 */ /* 0x0003e60000100800 */
[----:B------:R-:W-:Y:S01]  /*0380*/  IMAD.HI.U32 R5, R5, R6, RZ ;  /* 0x0000000605057227 */ /* 0x000fe200078e00ff */
[----:B------:R1:W-:Y:S03]  /*0390*/  STL [R1+0x44], RZ ;  /* 0x000044ff01007387 */ /* 0x0003e60000100800 */
[----:B------:R-:W-:Y:S01]  /*03a0*/  IMAD R2, R5, R2, R6 ;  /* 0x0000000205027224 */ /* 0x000fe200078e0206 */
[----:B------:R1:W-:Y:S04]  /*03b0*/  STL [R1+0x48], RZ ;  /* 0x000048ff01007387 */ /* 0x0003e80000100800 */
[----:B------:R-:W-:Y:S01]  /*03c0*/  ISETP.GT.U32.AND P1, PT, R7, R2, PT ;  /* 0x000000020700720c */ /* 0x000fe20003f24070 */
[----:B------:R1:W-:Y:S04]  /*03d0*/  STL [R1+0x4c], RZ ;  /* 0x00004cff01007387 */ /* 0x0003e80000100800 */
[----:B------:R1:W-:Y:S04]  /*03e0*/  STL [R1+0x30], RZ ;  /* 0x000030ff01007387 */ /* 0x0003e80000100800 */
[----:B------:R1:W-:Y:S04]  /*03f0*/  STL [R1+0x34], RZ ;  /* 0x000034ff01007387 */ /* 0x0003e80000100800 */
[----:B------:R-:W-:Y:S01]  /*0400*/  @!P1 IMAD.IADD R2, R2, 0x1, -R7 ;  /* 0x0000000102029824 */ /* 0x000fe200078e0a07 */
[----:B------:R-:W-:Y:S01]  /*0410*/  @!P1 IADD3 R5, R5, 0x1, RZ ;  /* 0x0000000105059810 */ /* 0x000fe20007ffe0ff */
[----:B------:R1:W-:Y:S01]  /*0420*/  STL [R1+0x38], RZ ;  /* 0x000038ff01007387 */ /* 0x0003e20000100800 */
[----:B------:R-:W-:-:S02]  /*0430*/  ISETP.NE.AND P1, PT, R0, RZ, PT ;  /* 0x000000ff0000720c */ /* 0x000fc40003f25270 */
[----:B------:R-:W-:Y:S01]  /*0440*/  ISETP.GE.U32.AND P0, PT, R2, R7, PT ;  /* 0x000000070200720c */ /* 0x000fe20003f06070 */
[----:B------:R1:W-:Y:S01]  /*0450*/  STL [R1+0x3c], RZ ;  /* 0x00003cff01007387 */ /* 0x0003e20000100800 */
[----:B------:R-:W-:-:S03]  /*0460*/  LOP3.LUT R2, R3, R0, RZ, 0x3c, !PT ;  /* 0x0000000003027212 */ /* 0x000fc600078e3cff */
[----:B------:R1:W-:Y:S01]  /*0470*/  STL [R1+0x20], RZ ;  /* 0x000020ff01007387 */ /* 0x0003e20000100800 */
[----:B------:R-:W-:Y:S01]  /*0480*/  ISETP.GE.AND P2, PT, R2, RZ, PT ;  /* 0x000000ff0200720c */ /* 0x000fe20003f46270 */
[----:B------:R-:W-:Y:S02]  /*0490*/  IMAD.MOV.U32 R2, RZ, RZ, c[0x0][0x178] ;  /* 0x00005e00ff027624 */ /* 0x000fe400078e00ff */
[----:B------:R1:W-:Y:S03]  /*04a0*/  STL [R1+0x24], RZ ;  /* 0x000024ff01007387 */ /* 0x0003e60000100800 */
[----:B------:R-:W-:Y:S01]  /*04b0*/  IADD3 R2, R2, 0x3f, RZ ;  /* 0x0000003f02027810 */ /* 0x000fe20007ffe0ff */
[----:B------:R1:W-:Y:S01]  /*04c0*/  STL [R1+0x28], RZ ;  /* 0x000028ff01007387 */ /* 0x0003e20000100800 */
[----:B------:R-:W-:-:S03]  /*04d0*/  @P0 IADD3 R5, R5, 0x1, RZ ;  /* 0x0000000105050810 */ /* 0x000fc60007ffe0ff */
[----:B------:R1:W-:Y:S02]  /*04e0*/  STL [R1+0x2c], RZ ;  /* 0x00002cff01007387 */ /* 0x0003e40000100800 */
[----:B------:R-:W-:Y:S01]  /*04f0*/  IMAD.MOV.U32 R4, RZ, RZ, R5 ;  /* 0x000000ffff047224 */ /* 0x000fe200078e0005 */
[----:B------:R-:W-:Y:S01]  /*0500*/  SHF.R.S32.HI R5, RZ, 0x1f, R2 ;  /* 0x0000001fff057819 */ /* 0x000fe20000011402 */
[----:B------:R1:W-:Y:S02]  /*0510*/  STL [R1+0x10], RZ ;  /* 0x000010ff01007387 */ /* 0x0003e40000100800 */
[----:B------:R-:W-:Y:S01]  /*0520*/  @!P2 IMAD.MOV R4, RZ, RZ, -R4 ;  /* 0x000000ffff04a224 */ /* 0x000fe200078e0a04 */
[----:B------:R-:W-:Y:S01]  /*0530*/  @!P1 LOP3.LUT R4, RZ, R0, RZ, 0x33, !PT ;  /* 0x00000000ff049212 */ /* 0x000fe200078e33ff */
[----:B------:R1:W-:Y:S01]  /*0540*/  STL [R1+0x14], RZ ;  /* 0x000014ff01007387 */ /* 0x0003e20000100800 */
[----:B------:R-:W-:-:S03]  /*0550*/  LEA.HI R5, R5, R2, RZ, 0x6 ;  /* 0x0000000205057211 */ /* 0x000fc600078f30ff */
[----:B------:R-:W-:Y:S01]  /*0560*/  IMAD.SHL.U32 R2, R4, 0x4, RZ ;  /* 0x0000000404027824 */ /* 0x000fe200078e00ff */
[----:B------:R1:W-:Y:S01]  /*0570*/  STL [R1+0x18], RZ ;  /* 0x000018ff01007387 */ /* 0x0003e20000100800 */
[----:B------:R-:W-:-:S03]  /*0580*/  IMAD.MOV R4, RZ, RZ, -R4 ;  /* 0x000000ffff047224 */ /* 0x000fc600078e0a04 */
[----:B------:R-:W-:Y:S01]  /*0590*/  LEA.HI.SX32 R5, R5, -R2, 0x1a ;  /* 0x8000000205057211 */ /* 0x000fe200078fd2ff */
[----:B------:R-:W-:Y:S01]  /*05a0*/  IMAD R9, R0, R4, R3 ;  /* 0x0000000400097224 */ /* 0x000fe200078e0203 */
[----:B------:R1:W-:Y:S01]  /*05b0*/  STL [R1+0x1c], RZ ;  /* 0x00001cff01007387 */ /* 0x0003e20000100800 */
[----:B------:R-:W-:Y:S01]  /*05c0*/  IMAD.MOV.U32 R4, RZ, RZ, RZ ;  /* 0x000000ffff047224 */ /* 0x000fe200078e00ff */
[----:B------:R-:W-:Y:S02]  /*05d0*/  IMNMX R10, R5, 0x4, PT ;  /* 0x00000004050a7817 */ /* 0x000fe40003800200 */
[----:B------:R1:W-:Y:S02]  /*05e0*/  STL [R1], RZ ;  /* 0x000000ff01007387 */ /* 0x0003e40000100800 */
[-C--:B------:R-:W-:Y:S02]  /*05f0*/  IABS R8, R10.reuse ;  /* 0x0000000a00087213 */ /* 0x080fe40000000000 */
[----:B------:R-:W-:Y:S01]  /*0600*/  IABS R0, R10 ;  /* 0x0000000a00007213 */ /* 0x000fe20000000000 */
[----:B------:R1:W-:Y:S01]  /*0610*/  STL [R1+0x4], RZ ;  /* 0x000004ff01007387 */ /* 0x0003e20000100800 */
[----:B------:R-:W0:Y:S03]  /*0620*/  I2F.RP R6, R8 ;  /* 0x0000000800067306 */ /* 0x000e260000209400 */
[----:B------:R1:W-:Y:S04]  /*0630*/  STL [R1+0x8], RZ ;  /* 0x000008ff01007387 */ /* 0x0003e80000100800 */
[----:B------:R1:W-:Y:S04]  /*0640*/  STL [R1+0xc], RZ ;  /* 0x00000cff01007387 */ /* 0x0003e80000100800 */
[----:B------:R1:W-:Y:S04]  /*0650*/  STL [R1+0x130], RZ ;  /* 0x000130ff01007387 */ /* 0x0003e80000100800 */
[----:B------:R1:W-:Y:S01]  /*0660*/  STL [R1+0x134], RZ ;  /* 0x000134ff01007387 */ /* 0x0003e20000100800 */
[----:B0-----:R-:W0:Y:S03]  /*0670*/  MUFU.RCP R6, R6 ;  /* 0x0000000600067308 */ /* 0x001e260000001000 */
[----:B------:R1:W-:Y:S04]  /*0680*/  STL [R1+0x138], RZ ;  /* 0x000138ff01007387 */ /* 0x0003e80000100800 */
[----:B------:R1:W-:Y:S04]  /*0690*/  STL [R1+0x13c], RZ ;  /* 0x00013cff01007387 */ /* 0x0003e80000100800 */
[----:B------:R1:W-:Y:S04]  /*06a0*/  STL [R1+0x120], RZ ;  /* 0x000120ff01007387 */ /* 0x0003e80000100800 */
[----:B------:R1:W-:Y:S01]  /*06b0*/  STL [R1+0x124], RZ ;  /* 0x000124ff01007387 */ /* 0x0003e20000100800 */
[----:B0-----:R-:W-:-:S03]  /*06c0*/  IADD3 R5, R6, 0xffffffe, RZ ;  /* 0x0ffffffe06057810 */ /* 0x001fc60007ffe0ff */
[----:B------:R1:W-:Y:S03]  /*06d0*/  STL [R1+0x128], RZ ;  /* 0x000128ff01007387 */ /* 0x0003e60000100800 */
[----:B------:R-:W0:Y:S01]  /*06e0*/  F2I.FTZ.U32.TRUNC.NTZ R5, R5 ;  /* 0x0000000500057305 */ /* 0x000e22000021f000 */
[----:B------:R1:W-:Y:S04]  /*06f0*/  STL [R1+0x12c], RZ ;  /* 0x00012cff01007387 */ /* 0x0003e80000100800 */
[----:B------:R1:W-:Y:S04]  /*0700*/  STL [R1+0x110], RZ ;  /* 0x000110ff01007387 */ /* 0x0003e80000100800 */
[----:B------:R1:W-:Y:S04]  /*0710*/  STL [R1+0x114], RZ ;  /* 0x000114ff01007387 */ /* 0x0003e80000100800 */
[----:B------:R1:W-:Y:S01]  /*0720*/  STL [R1+0x118], RZ ;  /* 0x000118ff01007387 */ /* 0x0003e20000100800 */
[----:B0-----:R-:W-:-:S03]  /*0730*/  IMAD.MOV R7, RZ, RZ, -R5 ;  /* 0x000000ffff077224 */ /* 0x001fc600078e0a05 */
[----:B------:R1:W-:Y:S01]  /*0740*/  STL [R1+0x11c], RZ ;  /* 0x00011cff01007387 */ /* 0x0003e20000100800 */
[----:B------:R-:W-:Y:S01]  /*0750*/  IMAD.MOV.U32 R3, RZ, RZ, R7 ;  /* 0x000000ffff037224 */ /* 0x000fe200078e0007 */
[----:B------:R-:W-:Y:S02]  /*0760*/  IABS R7, R9 ;  /* 0x0000000900077213 */ /* 0x000fe40000000000 */
[----:B------:R1:W-:Y:S01]  /*0770*/  STL [R1+0x100], RZ ;  /* 0x000100ff01007387 */ /* 0x0003e20000100800 */
[----:B------:R-:W-:-:S03]  /*0780*/  IMAD R3, R3, R8, RZ ;  /* 0x0000000803037224 */ /* 0x000fc600078e02ff */
[----:B------:R1:W-:Y:S01]  /*0790*/  STL [R1+0x104], RZ ;  /* 0x000104ff01007387 */ /* 0x0003e20000100800 */
[----:B------:R-:W-:-:S03]  /*07a0*/  IMAD.HI.U32 R4, R5, R3, R4 ;  /* 0x0000000305047227 */ /* 0x000fc600078e0004 */
[----:B------:R1:W-:Y:S01]  /*07b0*/  STL [R1+0x108], RZ ;  /* 0x000108ff01007387 */ /* 0x0003e20000100800 */
[----:B------:R-:W-:Y:S02]  /*07c0*/  IMAD.MOV R3, RZ, RZ, -R0 ;  /* 0x000000ffff037224 */ /* 0x000fe400078e0a00 */
[----:B------:R-:W-:Y:S01]  /*07d0*/  IMAD.HI.U32 R0, R4, R7, RZ ;  /* 0x0000000704007227 */ /* 0x000fe200078e00ff */
[----:B------:R1:W-:Y:S01]  /*07e0*/  STL [R1+0x10c], RZ ;  /* 0x00010cff01007387 */ /* 0x0003e20000100800 */
[----:B------:R-:W-:Y:S02]  /*07f0*/  CS2R R4, SRZ ;  /* 0x0000000000047805 */ /* 0x000fe4000001ff00 */
[----:B------:R-:W-:Y:S01]  /*0800*/  IMAD R3, R0, R3, R7 ;  /* 0x0000000300037224 */ /* 0x000fe200078e0207 */
[----:B------:R1:W-:Y:S01]  /*0810*/  STL [R1+0xf0], RZ ;  /* 0x0000f0ff01007387 */ /* 0x0003e20000100800 */
[----:B------:R-:W-:-:S03]  /*0820*/  CS2R R6, SRZ ;  /* 0x0000000000067805 */ /* 0x000fc6000001ff00 */
[----:B------:R-:W-:Y:S01]  /*0830*/  ISETP.GT.U32.AND P1, PT, R8, R3, PT ;  /* 0x000000030800720c */ /* 0x000fe20003f24070 */
[----:B------:R1:W-:Y:S04]  /*0840*/  STL [R1+0xf4], RZ ;  /* 0x0000f4ff01007387 */ /* 0x0003e80000100800 */
[----:B------:R1:W-:Y:S04]  /*0850*/  STL [R1+0xf8], RZ ;  /* 0x0000f8ff01007387 */ /* 0x0003e80000100800 */
[----:B------:R1:W-:Y:S04]  /*0860*/  STL [R1+0xfc], RZ ;  /* 0x0000fcff01007387 */ /* 0x0003e80000100800 */
[----:B------:R-:W-:Y:S01]  /*0870*/  @!P1 IMAD.IADD R3, R3, 0x1, -R8 ;  /* 0x0000000103039824 */ /* 0x000fe200078e0a08 */
[----:B------:R1:W-:Y:S01]  /*0880*/  STL [R1+0xd0], RZ ;  /* 0x0000d0ff01007387 */ /* 0x0003e20000100800 */
[----:B------:R-:W-:-:S02]  /*0890*/  @!P1 IADD3 R0, R0, 0x1, RZ ;  /* 0x0000000100009810 */ /* 0x000fc40007ffe0ff */
[----:B------:R-:W-:Y:S01]  /*08a0*/  ISETP.NE.AND P1, PT, R10, RZ, PT ;  /* 0x000000ff0a00720c */ /* 0x000fe20003f25270 */
[----:B------:R1:W-:Y:S01]  /*08b0*/  STL [R1+0xd4], RZ ;  /* 0x0000d4ff01007387 */ /* 0x0003e20000100800 */
[----:B------:R-:W-:Y:S02]  /*08c0*/  ISETP.GE.U32.AND P0, PT, R3, R8, PT ;  /* 0x000000080300720c */ /* 0x000fe40003f06070 */
[----:B------:R-:W-:Y:S01]  /*08d0*/  LOP3.LUT R3, R9, R10, RZ, 0x3c, !PT ;  /* 0x0000000a09037212 */ /* 0x000fe200078e3cff */
[----:B------:R1:W-:Y:S03]  /*08e0*/  STL [R1+0xd8], RZ ;  /* 0x0000d8ff01007387 */ /* 0x0003e60000100800 */
[----:B------:R-:W-:Y:S01]  /*08f0*/  ISETP.GE.AND P2, PT, R3, RZ, PT ;  /* 0x000000ff0300720c */ /* 0x000fe20003f46270 */
[----:B------:R1:W-:Y:S04]  /*0900*/  STL [R1+0xdc], RZ ;  /* 0x0000dcff01007387 */ /* 0x0003e80000100800 */
[----:B------:R1:W-:Y:S02]  /*0910*/  STL [R1+0xc0], RZ ;  /* 0x0000c0ff01007387 */ /* 0x0003e40000100800 */
[----:B------:R-:W-:-:S02]  /*0920*/  @P0 IADD3 R0, R0, 0x1, RZ ;  /* 0x0000000100000810 */ /* 0x000fc40007ffe0ff */
[----:B------:R1:W-:Y:S01]  /*0930*/  STL [R1+0xc4], RZ ;  /* 0x0000c4ff01007387 */ /* 0x0003e20000100800 */
[----:B------:R-:W-:-:S03]  /*0940*/  ISETP.GE.AND P0, PT, R28, 0x20, PT ;  /* 0x000000201c00780c */ /* 0x000fc60003f06270 */
[----:B------:R1:W-:Y:S01]  /*0950*/  STL [R1+0xc8], RZ ;  /* 0x0000c8ff01007387 */ /* 0x0003e20000100800 */
[----:B------:R-:W-:Y:S01]  /*0960*/  @!P2 IMAD.MOV R0, RZ, RZ, -R0 ;  /* 0x000000ffff00a224 */ /* 0x000fe200078e0a00 */
[----:B------:R-:W-:Y:S02]  /*0970*/  @!P1 LOP3.LUT R0, RZ, R10, RZ, 0x33, !PT ;  /* 0x0000000aff009212 */ /* 0x000fe400078e33ff */
[----:B------:R1:W-:Y:S03]  /*0980*/  STL [R1+0xcc], RZ ;  /* 0x0000ccff01007387 */ /* 0x0003e60000100800 */
[----:B------:R-:W-:Y:S01]  /*0990*/  IMAD.MOV R3, RZ, RZ, -R0 ;  /* 0x000000ffff037224 */ /* 0x000fe200078e0a00 */
[----:B------:R1:W-:Y:S01]  /*09a0*/  STL [R1+0xb0], RZ ;  /* 0x0000b0ff01007387 */ /* 0x0003e20000100800 */
[----:B------:R-:W-:Y:S02]  /*09b0*/  IMAD.SHL.U32 R0, R0, 0x200, RZ ;  /* 0x0000020000007824 */ /* 0x000fe400078e00ff */
[----:B------:R-:W-:Y:S01]  /*09c0*/  IMAD R3, R10, R3, R9 ;  /* 0x000000030a037224 */ /* 0x000fe200078e0209 */
[----:B------:R1:W-:Y:S01]  /*09d0*/  STL [R1+0xb4], RZ ;  /* 0x0000b4ff01007387 */ /* 0x0003e20000100800 */
[----:B------:R-:W-:Y:S01]  /*09e0*/  CS2R R8, SRZ ;  /* 0x0000000000087805 */ /* 0x000fe2000001ff00 */
[----:B------:R-:W-:Y:S01]  /*09f0*/  CS2R R10, SRZ ;  /* 0x00000000000a7805 */ /* 0x000fe2000001ff00 */
[----:B------:R-:W-:Y:S01]  /*0a00*/  IMAD.IADD R2, R2, 0x1, R3 ;  /* 0x0000000102027824 */ /* 0x000fe200078e0203 */
[----:B------:R1:W-:Y:S03]  /*0a10*/  STL [R1+0xb8], RZ ;  /* 0x0000b8ff01007387 */ /* 0x0003e60000100800 */
[----:B------:R-:W-:Y:S01]  /*0a20*/  IMAD R29, R2, 0x40, R29 ;  /* 0x00000040021d7824 */ /* 0x000fe200078e021d */
[----:B------:R1:W-:Y:S04]  /*0a30*/  STL [R1+0xbc], RZ ;  /* 0x0000bcff01007387 */ /* 0x0003e80000100800 */
        /* <DEDUP_REMOVED lines=32> */
[----:B------:R1:W-:Y:S04]  /*0c40*/  STL [R1+0x930], R29 ;  /* 0x0009301d01007387 */ /* 0x0003e80000100800 */
[----:B------:R1:W-:Y:S01]  /*0c50*/  STL [R1+0xe0], R0 ;  /* 0x0000e00001007387 */ /* 0x0003e20000100800 */
[----:B------:R-:W-:Y:S05]  /*0c60*/  @!P0 BRA `(.L_x_0) ;  /* 0x0002150000008947 */ /* 0x000fea0003800000 */
[----:B------:R-:W-:Y:S01]  /*0c70*/  IABS R22, c[0x0][0x17c] ;  /* 0x00005f0000167a13 */ /* 0x000fe20000000000 */
[----:B------:R-:W-:Y:S01]  /*0c80*/  IMAD.MOV.U32 R26, RZ, RZ, R0 ;  /* 0x000000ffff1a7224 */ /* 0x000fe200078e0000 */
[----:B-1----:R-:W-:Y:S01]  /*0c90*/  IABS R0, c[0x0][0x178] ;  /* 0x00005e0000007a13 */ /* 0x002fe20000000000 */
[----:B------:R-:W0:Y:S01]  /*0ca0*/  S2R R27, SR_TID.X ;  /* 0x00000000001b7919 */ /* 0x000e220000002100 */
[----:B------:R-:W1:Y:S08]  /*0cb0*/  I2F.RP R6, R22 ;  /* 0x0000001600067306 */ /* 0x000e700000209400 */
[----:B------:R-:W2:Y:S08]  /*0cc0*/  I2F.RP R7, R0 ;  /* 0x0000000000077306 */ /* 0x000eb00000209400 */
[----:B-1----:R-:W1:Y:S01]  /*0cd0*/  MUFU.RCP R6, R6 ;  /* 0x0000000600067308 */ /* 0x002e620000001000 */
[----:B0-----:R-:W-:-:S07]  /*0ce0*/  LOP3.LUT R27, R27, 0x60, RZ, 0xc0, !PT ;  /* 0x000000601b1b7812 */ /* 0x001fce00078ec0ff */
[----:B--2---:R-:W0:Y:S01]  /*0cf0*/  MUFU.RCP R7, R7 ;  /* 0x0000000700077308 */ /* 0x004e220000001000 */
[----:B------:R-:W-:-:S04]  /*0d00*/  LEA.HI R24, R27, R26, RZ, 0x1b ;  /* 0x0000001a1b187211 */ /* 0x000fc800078fd8ff */
[----:B------:R-:W-:Y:S02]  /*0d10*/  IABS R23, R24 ;  /* 0x0000001800177213 */ /* 0x000fe40000000000 */
[----:B-1----:R-:W-:Y:S02]  /*0d20*/  IADD3 R2, R6, 0xffffffe, RZ ;  /* 0x0ffffffe06027810 */ /* 0x002fe40007ffe0ff */
[C---:B------:R-:W-:Y:S02]  /*0d30*/  IADD3 R6, R24.reuse, 0x1fc, RZ ;  /* 0x000001fc18067810 */ /* 0x040fe40007ffe0ff */
[----:B------:R1:W2:Y:S01]  /*0d40*/  F2I.FTZ.U32.TRUNC.NTZ R3, R2 ;  /* 0x0000000200037305 */ /* 0x0002a2000021f000 */
[C---:B------:R-:W-:Y:S02]  /*0d50*/  IADD3 R8, R24.reuse, 0x1f8, RZ ;  /* 0x000001f818087810 */ /* 0x040fe40007ffe0ff */
[----:B0-----:R-:W-:Y:S02]  /*0d60*/  IADD3 R4, R7, 0xffffffe, RZ ;  /* 0x0ffffffe07047810 */ /* 0x001fe40007ffe0ff */
[----:B------:R-:W-:-:S02]  /*0d70*/  IADD3 R10, R24, 0x1f4, RZ ;  /* 0x000001f4180a7810 */ /* 0x000fc40007ffe0ff */
[----:B------:R-:W-:Y:S01]  /*0d80*/  ISETP.GE.AND P4, PT, R8, RZ, PT ;  /* 0x000000ff0800720c */ /* 0x000fe20003f86270 */
[----:B------:R0:W3:Y:S01]  /*0d90*/  F2I.FTZ.U32.TRUNC.NTZ R5, R4 ;  /* 0x0000000400057305 */ /* 0x0000e2000021f000 */
[----:B-1----:R-:W-:Y:S01]  /*0da0*/  IMAD.MOV.U32 R2, RZ, RZ, RZ ;  /* 0x000000ffff027224 */ /* 0x002fe200078e00ff */
[C---:B------:R-:W-:Y:S02]  /*0db0*/  IADD3 R15, R24.reuse, 0x1e0, RZ ;  /* 0x000001e0180f7810 */ /* 0x040fe40007ffe0ff */
[----:B------:R-:W-:Y:S01]  /*0dc0*/  IADD3 R12, R24, 0x1dc, RZ ;  /* 0x000001dc180c7810 */ /* 0x000fe20007ffe0ff */
[----:B--2---:R-:W-:-:S03]  /*0dd0*/  IMAD.MOV R9, RZ, RZ, -R3 ;  /* 0x000000ffff097224 */ /* 0x004fc600078e0a03 */
[----:B------:R-:W-:Y:S01]  /*0de0*/  IABS R14, R12 ;  /* 0x0000000c000e7213 */ /* 0x000fe20000000000 */
[----:B0-----:R-:W-:Y:S02]  /*0df0*/  IMAD.MOV.U32 R4, RZ, RZ, RZ ;  /* 0x000000ffff047224 */ /* 0x001fe400078e00ff */
[----:B------:R-:W-:Y:S02]  /*0e00*/  IMAD R9, R9, R22, RZ ;  /* 0x0000001609097224 */ /* 0x000fe400078e02ff */
[----:B---3--:R-:W-:Y:S02]  /*0e10*/  IMAD.MOV R11, RZ, RZ, -R5 ;  /* 0x000000ffff0b7224 */ /* 0x008fe400078e0a05 */
[----:B------:R-:W-:Y:S01]  /*0e20*/  IMAD.HI.U32 R3, R3, R9, R2 ;  /* 0x0000000903037227 */ /* 0x000fe200078e0002 */
[----:B------:R-:W-:Y:S02]  /*0e30*/  IABS R2, R29 ;  /* 0x0000001d00027213 */ /* 0x000fe40000000000 */
[----:B------:R-:W-:Y:S01]  /*0e40*/  IABS R9, R6 ;  /* 0x0000000600097213 */ /* 0x000fe20000000000 */
[----:B------:R-:W-:-:S02]  /*0e50*/  IMAD R7, R11, R0, RZ ;  /* 0x000000000b077224 */ /* 0x000fc400078e02ff */
[----:B------:R-:W-:-:S04]  /*0e60*/  IMAD.HI.U32 R17, R3, R14, RZ ;  /* 0x0000000e03117227 */ /* 0x000fc800078e00ff */
[----:B------:R-:W-:Y:S01]  /*0e70*/  IMAD.HI.U32 R4, R5, R7, R4 ;  /* 0x0000000705047227 */ /* 0x000fe200078e0004 */
[----:B------:R-:W-:-:S03]  /*0e80*/  IABS R7, R8 ;  /* 0x0000000800077213 */ /* 0x000fc60000000000 */
[----:B------:R-:W-:Y:S02]  /*0e90*/  IMAD.MOV.U32 R5, RZ, RZ, R2 ;  /* 0x000000ffff057224 */ /* 0x000fe400078e0002 */
[----:B------:R-:W-:-:S04]  /*0ea0*/  IMAD.HI.U32 R2, R3, R23, RZ ;  /* 0x0000001703027227 */ /* 0x000fc800078e00ff */
[----:B------:R-:W-:-:S04]  /*0eb0*/  IMAD.HI.U32 R4, R4, R5, RZ ;  /* 0x0000000504047227 */ /* 0x000fc800078e00ff */
[----:B------:R-:W-:Y:S02]  /*0ec0*/  IMAD.MOV R2, RZ, RZ, -R2 ;  /* 0x000000ffff027224 */ /* 0x000fe400078e0a02 */
[----:B------:R-:W-:Y:S02]  /*0ed0*/  IMAD.MOV R4, RZ, RZ, -R4 ;  /* 0x000000ffff047224 */ /* 0x000fe400078e0a04 */
[----:B------:R-:W-:Y:S02]  /*0ee0*/  IMAD R23, R22, R2, R23 ;  /* 0x0000000216177224 */ /* 0x000fe400078e0217 */
[----:B------:R-:W-:-:S03]  /*0ef0*/  IMAD.HI.U32 R2, R3, R9, RZ ;  /* 0x0000000903027227 */ /* 0x000fc600078e00ff */
[----:B------:R-:W-:Y:S01]  /*0f00*/  ISETP.GT.U32.AND P0, PT, R22, R23, PT ;  /* 0x000000171600720c */ /* 0x000fe20003f04070 */
[C---:B------:R-:W-:Y:S01]  /*0f10*/  IMAD R11, R0.reuse, R4, R5 ;  /* 0x00000004000b7224 */ /* 0x040fe200078e0205 */
[----:B------:R-:W-:Y:S01]  /*0f20*/  SHF.R.S32.HI R5, RZ, 0x1f, R28 ;  /* 0x0000001fff057819 */ /* 0x000fe2000001141c */
[----:B------:R-:W-:Y:S02]  /*0f30*/  IMAD.MOV R4, RZ, RZ, -R2 ;  /* 0x000000ffff047224 */ /* 0x000fe400078e0a02 */
[----:B------:R-:W-:Y:S01]  /*0f40*/  IMAD.HI.U32 R2, R3, R7, RZ ;  /* 0x0000000703027227 */ /* 0x000fe200078e00ff */
[----:B------:R-:W-:Y:S02]  /*0f50*/  ISETP.GT.U32.AND P2, PT, R0, R11, PT ;  /* 0x0000000b0000720c */ /* 0x000fe40003f44070 */
[----:B------:R-:W-:Y:S01]  /*0f60*/  LEA.HI R5, R5, R28, RZ, 0x5 ;  /* 0x0000001c05057211 */ /* 0x000fe200078f28ff */
[----:B------:R-:W-:Y:S01]  /*0f70*/  IMAD R9, R22, R4, R9 ;  /* 0x0000000416097224 */ /* 0x000fe200078e0209 */
[----:B------:R-:W-:Y:S01]  /*0f80*/  IABS R4, R10 ;  /* 0x0000000a00047213 */ /* 0x000fe20000000000 */
[----:B------:R-:W-:-:S02]  /*0f90*/  IMAD.MOV R2, RZ, RZ, -R2 ;  /* 0x000000ffff027224 */ /* 0x000fc400078e0a02 */
[----:B------:R0:W-:Y:S01]  /*0fa0*/  STL [R1+0x5a8], R5 ;  /* 0x0005a80501007387 */ /* 0x0001e20000100800 */
[C---:B------:R-:W-:Y:S01]  /*0fb0*/  ISETP.GT.U32.AND P1, PT, R22.reuse, R9, PT ;  /* 0x000000091600720c */ /* 0x040fe20003f24070 */
[----:B------:R-:W-:Y:S02]  /*0fc0*/  IMAD R7, R22, R2, R7 ;  /* 0x0000000216077224 */ /* 0x000fe400078e0207 */
[----:B------:R-:W-:-:S03]  /*0fd0*/  IMAD.HI.U32 R2, R3, R4, RZ ;  /* 0x0000000403027227 */ /* 0x000fc600078e00ff */
[----:B------:R-:W-:Y:S01]  /*0fe0*/  ISETP.GT.U32.AND P6, PT, R22, R7, PT ;  /* 0x000000071600720c */ /* 0x000fe20003fc4070 */
[----:B------:R-:W-:Y:S01]  /*0ff0*/  @!P2 IMAD.IADD R11, R11, 0x1, -R0 ;  /* 0x000000010b0ba824 */ /* 0x000fe200078e0a00 */
[----:B------:R-:W-:Y:S01]  /*1000*/  ISETP.GE.AND P2, PT, R6, RZ, PT ;  /* 0x000000ff0600720c */ /* 0x000fe20003f46270 */
[----:B0-----:R-:W-:Y:S01]  /*1010*/  IMAD.MOV R5, RZ, RZ, -R2 ;  /* 0x000000ffff057224 */ /* 0x001fe200078e0a02 */
[----:B------:R-:W-:Y:S01]  /*1020*/  IADD3 R2, R24, 0x1ec, RZ ;  /* 0x000001ec18027810 */ /* 0x000fe20007ffe0ff */
[--C-:B------:R-:W-:Y:S01]  /*1030*/  @!P0 IMAD.IADD R23, R23, 0x1, -R22.reuse ;  /* 0x0000000117178824 */ /* 0x100fe200078e0a16 */
[----:B------:R-:W-:Y:S01]  /*1040*/  ISETP.GT.U32.AND P0, PT, R0, R11, PT ;  /* 0x0000000b0000720c */ /* 0x000fe20003f04070 */
[----:B------:R-:W-:Y:S01]  /*1050*/  @!P1 IMAD.IADD R9, R9, 0x1, -R22 ;  /* 0x0000000109099824 */ /* 0x000fe200078e0a16 */
[----:B------:R-:W-:Y:S01]  /*1060*/  ISETP.GE.AND P1, PT, R24, RZ, PT ;  /* 0x000000ff1800720c */ /* 0x000fe20003f26270 */
[C---:B------:R-:W-:Y:S01]  /*1070*/  IMAD R5, R22.reuse, R5, R4 ;  /* 0x0000000516057224 */ /* 0x040fe200078e0204 */
[C---:B------:R-:W-:Y:S01]  /*1080*/  ISETP.GT.U32.AND P5, PT, R22.reuse, R23, PT ;  /* 0x000000171600720c */ /* 0x040fe20003fa4070 */
[----:B------:R-:W-:Y:S01]  /*1090*/  IMAD.MOV R17, RZ, RZ, -R17 ;  /* 0x000000ffff117224 */ /* 0x000fe200078e0a11 */
[----:B------:R-:W-:Y:S01]  /*10a0*/  ISETP.GT.U32.AND P3, PT, R22, R9, PT ;  /* 0x000000091600720c */ /* 0x000fe20003f64070 */
[----:B------:R-:W-:Y:S01]  /*10b0*/  @!P6 IMAD.IADD R7, R7, 0x1, -R22 ;  /* 0x000000010707e824 */ /* 0x000fe200078e0a16 */
[----:B------:R-:W-:Y:S01]  /*10c0*/  IADD3 R4, R24, 0x1e8, RZ ;  /* 0x000001e818047810 */ /* 0x000fe20007ffe0ff */
[----:B------:R-:W-:Y:S01]  /*10d0*/  IMAD R14, R22, R17, R14 ;  /* 0x00000011160e7224 */ /* 0x000fe200078e020e */
[----:B------:R-:W-:-:S02]  /*10e0*/  IADD3 R6, R24, 0x1e4, RZ ;  /* 0x000001e418067810 */ /* 0x000fc40007ffe0ff */
[----:B------:R-:W-:Y:S01]  /*10f0*/  ISETP.GT.U32.AND P6, PT, R22, R7, PT ;  /* 0x000000071600720c */ /* 0x000fe20003fc4070 */
[----:B------:R-:W-:Y:S01]  /*1100*/  @!P0 IMAD.IADD R11, R11, 0x1, -R0 ;  /* 0x000000010b0b8824 */ /* 0x000fe200078e0a00 */
[----:B------:R-:W-:-:S03]  /*1110*/  IADD3 R0, R24, 0x1f0, RZ ;  /* 0x000001f018007810 */ /* 0x000fc60007ffe0ff */
[--C-:B------:R-:W-:Y:S01]  /*1120*/  @!P5 IMAD.IADD R23, R23, 0x1, -R22.reuse ;  /* 0x000000011717d824 */ /* 0x100fe200078e0a16 */
[----:B------:R-:W-:Y:S01]  /*1130*/  IABS R16, R0 ;  /* 0x0000000000107213 */ /* 0x000fe20000000000 */
[--C-:B------:R-:W-:Y:S01]  /*1140*/  @!P3 IMAD.IADD R9, R9, 0x1, -R22.reuse ;  /* 0x000000010909b824 */ /* 0x100fe200078e0a16 */
[----:B------:R-:W-:Y:S01]  /*1150*/  ISETP.GT.U32.AND P3, PT, R22, R5, PT ;  /* 0x000000051600720c */ /* 0x000fe20003f64070 */
[----:B------:R-:W-:Y:S01]  /*1160*/  @!P1 IMAD.MOV R23, RZ, RZ, -R23 ;  /* 0x000000ffff179224 */ /* 0x000fe200078e0a17 */
[----:B------:R-:W-:Y:S01]  /*1170*/  ISETP.GE.AND P1, PT, R2, RZ, PT ;  /* 0x000000ff0200720c */ /* 0x000fe20003f26270 */
[----:B------:R-:W-:Y:S01]  /*1180*/  IMAD.MOV.U32 R8, RZ, RZ, R9 ;  /* 0x000000ffff087224 */ /* 0x000fe200078e0009 */
[----:B------:R-:W-:Y:S01]  /*1190*/  IABS R9, R2 ;  /* 0x0000000200097213 */ /* 0x000fe20000000000 */
[----:B------:R-:W-:Y:S01]  /*11a0*/  @!P6 IMAD.IADD R7, R7, 0x1, -R22 ;  /* 0x000000010707e824 */ /* 0x000fe200078e0a16 */
[----:B------:R-:W-:Y:S01]  /*11b0*/  ISETP.GE.AND P0, PT, R0, RZ, PT ;  /* 0x000000ff0000720c */ /* 0x000fe20003f06270 */
[----:B------:R-:W-:Y:S01]  /*11c0*/  @!P2 IMAD.MOV R8, RZ, RZ, -R8 ;  /* 0x000000ffff08a224 */ /* 0x000fe200078e0a08 */
[----:B------:R-:W-:Y:S01]  /*11d0*/  IABS R0, R4 ;  /* 0x0000000400007213 */ /* 0x000fe20000000000 */
[----:B------:R-:W-:Y:S01]  /*11e0*/  IMAD.HI.U32 R2, R3, R16, RZ ;  /* 0x0000001003027227 */ /* 0x000fe200078e00ff */
[----:B------:R0:W-:Y:S01]  /*11f0*/  STL [R1+0x6c], R11 ;  /* 0x00006c0b01007387 */ /* 0x0001e20000100800 */
[----:B------:R-:W-:-:S02]  /*1200*/  ISETP.GE.AND P5, PT, R10, RZ, PT ;  /* 0x000000ff0a00720c */ /* 0x000fc40003fa6270 */
[----:B------:R-:W-:Y:S01]  /*1210*/  @!P3 IMAD.IADD R5, R5, 0x1, -R22 ;  /* 0x000000010505b824 */ /* 0x000fe200078e0a16 */
[----:B------:R1:W-:Y:S01]  /*1220*/  STL [R1+0x1d0], R8 ;  /* 0x0001d00801007387 */ /* 0x0003e20000100800 */
[----:B------:R-:W-:Y:S01]  /*1230*/  ISETP.GE.AND P2, PT, R4, RZ, PT ;  /* 0x000000ff0400720c */ /* 0x000fe20003f46270 */
[C---:B------:R-:W-:Y:S01]  /*1240*/  IMAD.HI.U32 R4, R3.reuse, R0, RZ ;  /* 0x0000000003047227 */ /* 0x040fe200078e00ff */
[----:B------:R-:W-:Y:S02]  /*1250*/  ISETP.GE.AND P6, PT, R6, RZ, PT ;  /* 0x000000ff0600720c */ /* 0x000fe40003fc6270 */
[----:B------:R-:W-:Y:S01]  /*1260*/  ISETP.GT.U32.AND P3, PT, R22, R5, PT ;  /* 0x000000051600720c */ /* 0x000fe20003f64070 */
[----:B0-----:R-:W-:Y:S01]  /*1270*/  IMAD.MOV R11, RZ, RZ, -R2 ;  /* 0x000000ffff0b7224 */ /* 0x001fe200078e0a02 */
[----:B------:R-:W-:Y:S01]  /*1280*/  IABS R6, R6 ;  /* 0x0000000600067213 */ /* 0x000fe20000000000 */
[----:B------:R-:W-:-:S04]  /*1290*/  IMAD.HI.U32 R2, R3, R9, RZ ;  /* 0x0000000903027227 */ /* 0x000fc800078e00ff */
[----:B-1----:R-:W-:Y:S02]  /*12a0*/  IMAD.MOV.U32 R8, RZ, RZ, R7 ;  /* 0x000000ffff087224 */ /* 0x002fe400078e0007 */
[C---:B------:R-:W-:Y:S02]  /*12b0*/  IMAD R16, R22.reuse, R11, R16 ;  /* 0x0000000b16107224 */ /* 0x040fe400078e0210 */
[----:B------:R-:W-:Y:S02]  /*12c0*/  @!P4 IMAD.MOV R8, RZ, RZ, -R8 ;  /* 0x000000ffff08c224 */ /* 0x000fe400078e0a08 */
[----:B------:R-:W-:Y:S01]  /*12d0*/  IMAD.MOV R7, RZ, RZ, -R2 ;  /* 0x000000ffff077224 */ /* 0x000fe200078e0a02 */
[C---:B------:R-:W-:Y:S01]  /*12e0*/  ISETP.GT.U32.AND P4, PT, R22.reuse, R16, PT ;  /* 0x000000101600720c */ /* 0x040fe20003f84070 */
[----:B------:R-:W-:Y:S01]  /*12f0*/  IMAD.MOV R11, RZ, RZ, -R4 ;  /* 0x000000ffff0b7224 */ /* 0x000fe200078e0a04 */
[----:B------:R0:W-:Y:S01]  /*1300*/  STL [R1+0x1cc], R8 ;  /* 0x0001cc0801007387 */ /* 0x0001e20000100800 */
[----:B------:R-:W-:Y:S01]  /*1310*/  @!P3 IMAD.IADD R5, R5, 0x1, -R22 ;  /* 0x000000010505b824 */ /* 0x000fe200078e0a16 */
[----:B------:R-:W-:Y:S01]  /*1320*/  IABS R4, R15 ;  /* 0x0000000f00047213 */ /* 0x000fe20000000000 */
[----:B------:R-:W-:-:S02]  /*1330*/  IMAD R9, R22, R7, R9 ;  /* 0x0000000716097224 */ /* 0x000fc400078e0209 */
[----:B------:R-:W-:Y:S01]  /*1340*/  IMAD R7, R22, R11, R0 ;  /* 0x0000000b16077224 */ /* 0x000fe200078e0200 */
[----:B------:R-:W-:Y:S01]  /*1350*/  IADD3 R0, R24, 0x1d0, RZ ;  /* 0x000001d018007810 */ /* 0x000fe20007ffe0ff */
[----:B------:R-:W-:Y:S01]  /*1360*/  IMAD.HI.U32 R2, R3, R6, RZ ;  /* 0x0000000603027227 */ /* 0x000fe200078e00ff */
[----:B------:R-:W-:-:S03]  /*1370*/  ISETP.GT.U32.AND P3, PT, R22, R9, PT ;  /* 0x000000091600720c */ /* 0x000fc60003f64070 */
[----:B0-----:R-:W-:Y:S01]  /*1380*/  IMAD.MOV.U32 R8, RZ, RZ, R5 ;  /* 0x000000ffff087224 */ /* 0x001fe200078e0005 */
[----:B------:R-:W-:Y:S01]  /*1390*/  IADD3 R5, R24, 0x1d8, RZ ;  /* 0x000001d818057810 */ /* 0x000fe20007ffe0ff */
[----:B------:R-:W-:Y:S02]  /*13a0*/  @!P4 IMAD.IADD R16, R16, 0x1, -R22 ;  /* 0x000000011010c824 */ /* 0x000fe400078e0a16 */
[----:B------:R-:W-:Y:S01]  /*13b0*/  @!P5 IMAD.MOV R8, RZ, RZ, -R8 ;  /* 0x000000ffff08d224 */ /* 0x000fe200078e0a08 */
[C---:B------:R-:W-:Y:S01]  /*13c0*/  ISETP.GT.U32.AND P5, PT, R22.reuse, R7, PT ;  /* 0x000000071600720c */ /* 0x040fe20003fa4070 */
[----:B------:R-:W-:Y:S01]  /*13d0*/  IMAD.MOV R13, RZ, RZ, -R2 ;  /* 0x000000ffff0d7224 */ /* 0x000fe200078e0a02 */
[----:B------:R-:W-:Y:S01]  /*13e0*/  ISETP.GT.U32.AND P4, PT, R22, R16, PT ;  /* 0x000000101600720c */ /* 0x000fe20003f84070 */
[----:B------:R-:W-:Y:S01]  /*13f0*/  IMAD.HI.U32 R19, R3, R4, RZ ;  /* 0x0000000403137227 */ /* 0x000fe200078e00ff */
[----:B------:R-:W-:Y:S01]  /*1400*/  IADD3 R2, R24, 0x1d4, RZ ;  /* 0x000001d418027810 */ /* 0x000fe20007ffe0ff */
[----:B------:R0:W-:Y:S01]  /*1410*/  STL [R1+0x1c8], R8 ;  /* 0x0001c80801007387 */ /* 0x0001e20000100800 */
[----:B------:R-:W-:Y:S01]  /*1420*/  IABS R11, R5 ;  /* 0x00000005000b7213 */ /* 0x000fe20000000000 */
[----:B------:R-:W-:-:S02]  /*1430*/  @!P3 IMAD.IADD R9, R9, 0x1, -R22 ;  /* 0x000000010909b824 */ /* 0x000fc400078e0a16 */
[C---:B------:R-:W-:Y:S01]  /*1440*/  IMAD R6, R22.reuse, R13, R6 ;  /* 0x0000000d16067224 */ /* 0x040fe200078e0206 */
[----:B------:R-:W-:Y:S01]  /*1450*/  IABS R13, R2 ;  /* 0x00000002000d7213 */ /* 0x000fe20000000000 */
[----:B------:R-:W-:Y:S01]  /*1460*/  IMAD.MOV R19, RZ, RZ, -R19 ;  /* 0x000000ffff137224 */ /* 0x000fe200078e0a13 */
[----:B------:R-:W-:Y:S01]  /*1470*/  ISETP.GT.U32.AND P3, PT, R22, R9, PT ;  /* 0x000000091600720c */ /* 0x000fe20003f64070 */
[--C-:B------:R-:W-:Y:S02]  /*1480*/  @!P5 IMAD.IADD R7, R7, 0x1, -R22.reuse ;  /* 0x000000010707d824 */ /* 0x100fe400078e0a16 */
[----:B------:R-:W-:Y:S01]  /*1490*/  @!P4 IMAD.IADD R16, R16, 0x1, -R22 ;  /* 0x000000011010c824 */ /* 0x000fe200078e0a16 */
[C---:B------:R-:W-:Y:S01]  /*14a0*/  ISETP.GT.U32.AND P4, PT, R22.reuse, R6, PT ;  /* 0x000000061600720c */ /* 0x040fe20003f84070 */
[C---:B------:R-:W-:Y:S01]  /*14b0*/  IMAD R4, R22.reuse, R19, R4 ;  /* 0x0000001316047224 */ /* 0x040fe200078e0204 */
[----:B------:R-:W-:Y:S01]  /*14c0*/  ISETP.GT.U32.AND P5, PT, R22, R7, PT ;  /* 0x000000071600720c */ /* 0x000fe20003fa4070 */
[----:B------:R-:W-:-:S02]  /*14d0*/  IMAD.MOV.U32 R18, RZ, RZ, R16 ;  /* 0x000000ffff127224 */ /* 0x000fc400078e0010 */
[----:B0-----:R-:W-:-:S04]  /*14e0*/  IMAD.HI.U32 R8, R3, R13, RZ ;  /* 0x0000000d03087227 */ /* 0x001fc800078e00ff */
[----:B------:R-:W-:Y:S01]  /*14f0*/  @!P3 IMAD.IADD R9, R9, 0x1, -R22 ;  /* 0x000000010909b824 */ /* 0x000fe200078e0a16 */
[----:B------:R-:W-:Y:S01]  /*1500*/  ISETP.GT.U32.AND P3, PT, R22, R4, PT ;  /* 0x000000041600720c */ /* 0x000fe20003f64070 */
[----:B------:R-:W-:Y:S02]  /*1510*/  @!P0 IMAD.MOV R18, RZ, RZ, -R18 ;  /* 0x000000ffff128224 */ /* 0x000fe400078e0a12 */
[--C-:B------:R-:W-:Y:S01]  /*1520*/  @!P4 IMAD.IADD R6, R6, 0x1, -R22.reuse ;  /* 0x000000010606c824 */ /* 0x100fe200078e0a16 */
[----:B------:R-:W-:Y:S01]  /*1530*/  ISETP.GE.AND P4, PT, R15, RZ, PT ;  /* 0x000000ff0f00720c */ /* 0x000fe20003f86270 */
[----:B------:R-:W-:Y:S01]  /*1540*/  @!P5 IMAD.IADD R7, R7, 0x1, -R22 ;  /* 0x000000010707d824 */ /* 0x000fe200078e0a16 */
[C---:B------:R-:W-:Y:S01]  /*1550*/  ISETP.GT.U32.AND P5, PT, R22.reuse, R14, PT ;  /* 0x0000000e1600720c */ /* 0x040fe20003fa4070 */
[----:B------:R-:W-:Y:S01]  /*1560*/  IMAD.HI.U32 R10, R3, R11, RZ ;  /* 0x0000000b030a7227 */ /* 0x000fe200078e00ff */
[----:B------:R-:W-:Y:S01]  /*1570*/  IABS R15, R0 ;  /* 0x00000000000f7213 */ /* 0x000fe20000000000 */
[----:B------:R-:W-:Y:S01]  /*1580*/  STL [R1+0x1c4], R18 ;  /* 0x0001c41201007387 */ /* 0x000fe20000100800 */
[----:B------:R-:W-:Y:S01]  /*1590*/  ISETP.GT.U32.AND P0, PT, R22, R6, PT ;  /* 0x000000061600720c */ /* 0x000fe20003f04070 */
[----:B------:R-:W-:-:S02]  /*15a0*/  IMAD.MOV R8, RZ, RZ, -R8 ;  /* 0x000000ffff087224 */ /* 0x000fc400078e0a08 */
[----:B------:R-:W-:Y:S01]  /*15b0*/  @!P3 IMAD.IADD R4, R4, 0x1, -R22 ;  /* 0x000000010404b824 */ /* 0x000fe200078e0a16 */
[----:B------:R-:W-:Y:S01]  /*15c0*/  ISETP.GE.AND P3, PT, R12, RZ, PT ;  /* 0x000000ff0c00720c */ /* 0x000fe20003f66270 */
[----:B------:R-:W-:Y:S02]  /*15d0*/  IMAD.MOV.U32 R12, RZ, RZ, R15 ;  /* 0x000000ffff0c7224 */ /* 0x000fe400078e000f */
[----:B------:R-:W-:Y:S02]  /*15e0*/  IMAD.MOV R10, RZ, RZ, -R10 ;  /* 0x000000ffff0a7224 */ /* 0x000fe400078e0a0a */
[----:B------:R-:W-:Y:S02]  /*15f0*/  @!P5 IMAD.IADD R14, R14, 0x1, -R22 ;  /* 0x000000010e0ed824 */ /* 0x000fe400078e0a16 */
[C---:B------:R-:W-:Y:S02]  /*1600*/  IMAD R13, R22.reuse, R8, R13 ;  /* 0x00000008160d7224 */ /* 0x040fe400078e020d */
[----:B------:R-:W-:Y:S01]  /*1610*/  IMAD.HI.U32 R8, R3, R12, RZ ;  /* 0x0000000c03087227 */ /* 0x000fe200078e00ff */
[----:B------:R-:W-:-:S03]  /*1620*/  ISETP.GT.U32.AND P5, PT, R22, R14, PT ;  /* 0x0000000e1600720c */ /* 0x000fc60003fa4070 */
[C---:B------:R-:W-:Y:S02]  /*1630*/  IMAD R11, R22.reuse, R10, R11 ;  /* 0x0000000a160b7224 */ /* 0x040fe400078e020b */
[----:B------:R-:W-:Y:S02]  /*1640*/  IMAD.MOV.U32 R10, RZ, RZ, R7 ;  /* 0x000000ffff0a7224 */ /* 0x000fe400078e0007 */
[----:B------:R-:W-:Y:S01]  /*1650*/  @!P1 IMAD.MOV R9, RZ, RZ, -R9 ;  /* 0x000000ffff099224 */ /* 0x000fe200078e0a09 */
[----:B------:R-:W-:Y:S01]  /*1660*/  ISETP.GT.U32.AND P1, PT, R22, R4, PT ;  /* 0x000000041600720c */ /* 0x000fe20003f24070 */
[----:B------:R-:W-:Y:S01]  /*1670*/  IMAD.MOV R7, RZ, RZ, -R8 ;  /* 0x000000ffff077224 */ /* 0x000fe200078e0a08 */
[----:B------:R-:W-:Y:S01]  /*1680*/  IADD3 R8, R24, 0x1cc, RZ ;  /* 0x000001cc18087810 */ /* 0x000fe20007ffe0ff */
[----:B------:R-:W-:Y:S01]  /*1690*/  @!P0 IMAD.IADD R6, R6, 0x1, -R22 ;  /* 0x0000000106068824 */ /* 0x000fe200078e0a16 */
[----:B------:R0:W-:Y:S01]  /*16a0*/  STL [R1+0x1c0], R9 ;  /* 0x0001c00901007387 */ /* 0x0001e20000100800 */
[C---:B------:R-:W-:Y:S01]  /*16b0*/  IMAD R12, R22.reuse, R7, R12 ;  /* 0x00000007160c7224 */ /* 0x040fe200078e020c */
[----:B------:R-:W-:Y:S01]  /*16c0*/  ISETP.GT.U32.AND P0, PT, R22, R11, PT ;  /* 0x0000000b1600720c */ /* 0x000fe20003f04070 */
[----:B------:R-:W-:-:S02]  /*16d0*/  @!P5 IMAD.IADD R14, R14, 0x1, -R22 ;  /* 0x000000010e0ed824 */ /* 0x000fc400078e0a16 */
[----:B------:R-:W-:Y:S01]  /*16e0*/  @!P2 IMAD.MOV R10, RZ, RZ, -R10 ;  /* 0x000000ffff0aa224 */ /* 0x000fe200078e0a0a */
[----:B------:R-:W-:Y:S01]  /*16f0*/  ISETP.GT.U32.AND P5, PT, R22, R12, PT ;  /* 0x0000000c1600720c */ /* 0x000fe20003fa4070 */
[----:B------:R-:W-:Y:S01]  /*1700*/  @!P3 IMAD.MOV R14, RZ, RZ, -R14 ;  /* 0x000000ffff0eb224 */ /* 0x000fe200078e0a0e */
[----:B------:R-:W-:Y:S01]  /*1710*/  ISETP.GE.AND P2, PT, R5, RZ, PT ;  /* 0x000000ff0500720c */ /* 0x000fe20003f46270 */
[----:B------:R-:W-:Y:S01]  /*1720*/  @!P1 IMAD.IADD R4, R4, 0x1, -R22 ;  /* 0x0000000104049824 */ /* 0x000fe200078e0a16 */
[----:B------:R-:W-:Y:S01]  /*1730*/  STL [R1+0x1bc], R10 ;  /* 0x0001bc0a01007387 */ /* 0x000fe20000100800 */
[----:B0-----:R-:W-:Y:S01]  /*1740*/  IMAD.MOV.U32 R9, RZ, RZ, R6 ;  /* 0x000000ffff097224 */ /* 0x001fe200078e0006 */
[----:B------:R-:W-:Y:S02]  /*1750*/  IADD3 R5, R24, 0x1c8, RZ ;  /* 0x000001c818057810 */ /* 0x000fe40007ffe0ff */
[----:B------:R-:W-:Y:S01]  /*1760*/  IABS R6, R8 ;  /* 0x0000000800067213 */ /* 0x000fe20000000000 */
[----:B------:R-:W-:Y:S01]  /*1770*/  @!P6 IMAD.MOV R9, RZ, RZ, -R9 ;  /* 0x000000ffff09e224 */ /* 0x000fe200078e0a09 */
[----:B------:R-:W-:Y:S01]  /*1780*/  ISETP.GT.U32.AND P6, PT, R22, R13, PT ;  /* 0x0000000d1600720c */ /* 0x000fe20003fc4070 */
[--C-:B------:R-:W-:Y:S01]  /*1790*/  @!P0 IMAD.IADD R11, R11, 0x1, -R22.reuse ;  /* 0x000000010b0b8824 */ /* 0x100fe200078e0a16 */
[----:B------:R-:W-:Y:S01]  /*17a0*/  ISETP.GE.AND P1, PT, R2, RZ, PT ;  /* 0x000000ff0200720c */ /* 0x000fe20003f26270 */
[----:B------:R-:W-:Y:S01]  /*17b0*/  @!P5 IMAD.IADD R12, R12, 0x1, -R22 ;  /* 0x000000010c0cd824 */ /* 0x000fe200078e0a16 */
[----:B------:R0:W-:Y:S01]  /*17c0*/  STL [R1+0x1b8], R9 ;  /* 0x0001b80901007387 */ /* 0x0001e20000100800 */
[----:B------:R-:W-:Y:S01]  /*17d0*/  IABS R2, R5 ;  /* 0x0000000500027213 */ /* 0x000fe20000000000 */
[----:B------:R-:W-:Y:S01]  /*17e0*/  IMAD.HI.U32 R7, R3, R6, RZ ;  /* 0x0000000603077227 */ /* 0x000fe200078e00ff */
[----:B------:R-:W-:-:S02]  /*17f0*/  ISETP.GE.AND P0, PT, R0, RZ, PT ;  /* 0x000000ff0000720c */ /* 0x000fc40003f06270 */
[----:B------:R-:W-:Y:S01]  /*1800*/  IADD3 R0, R24, 0x1c4, RZ ;  /* 0x000001c418007810 */ /* 0x000fe20007ffe0ff */
[----:B------:R-:W-:-:S03]  /*1810*/  IMAD.MOV R7, RZ, RZ, -R7 ;  /* 0x000000ffff077224 */ /* 0x000fc600078e0a07 */
[----:B------:R-:W-:Y:S01]  /*1820*/  @!P6 IMAD.IADD R13, R13, 0x1, -R22 ;  /* 0x000000010d0de824 */ /* 0x000fe200078e0a16 */
[----:B------:R-:W-:Y:S01]  /*1830*/  ISETP.GT.U32.AND P6, PT, R22, R11, PT ;  /* 0x0000000b1600720c */ /* 0x000fe20003fc4070 */
[----:B0-----:R-:W-:Y:S01]  /*1840*/  IMAD.MOV.U32 R9, RZ, RZ, R4 ;  /* 0x000000ffff097224 */ /* 0x001fe200078e0004 */
[----:B------:R-:W-:Y:S01]  /*1850*/  IADD3 R4, R24, 0x1c0, RZ ;  /* 0x000001c018047810 */ /* 0x000fe20007ffe0ff */
[C---:B------:R-:W-:Y:S01]  /*1860*/  IMAD R6, R22.reuse, R7, R6 ;  /* 0x0000000716067224 */ /* 0x040fe200078e0206 */
[C---:B------:R-:W-:Y:S01]  /*1870*/  ISETP.GT.U32.AND P5, PT, R22.reuse, R13, PT ;  /* 0x0000000d1600720c */ /* 0x040fe20003fa4070 */
[----:B------:R-:W-:Y:S01]  /*1880*/  @!P4 IMAD.MOV R9, RZ, RZ, -R9 ;  /* 0x000000ffff09c224 */ /* 0x000fe200078e0a09 */
[----:B------:R-:W-:Y:S02]  /*1890*/  ISETP.GT.U32.AND P4, PT, R22, R12, PT ;  /* 0x0000000c1600720c */ /* 0x000fe40003f84070 */
[----:B------:R-:W-:Y:S02]  /*18a0*/  IABS R7, R0 ;  /* 0x0000000000077213 */ /* 0x000fe40000000000 */
[----:B------:R0:W-:Y:S01]  /*18b0*/  STL [R1+0x1b4], R9 ;  /* 0x0001b40901007387 */ /* 0x0001e20000100800 */
[----:B------:R-:W-:-:S02]  /*18c0*/  IABS R17, R4 ;  /* 0x0000000400117213 */ /* 0x000fc40000000000 */
[--C-:B------:R-:W-:Y:S01]  /*18d0*/  @!P6 IMAD.IADD R11, R11, 0x1, -R22.reuse ;  /* 0x000000010b0be824 */ /* 0x100fe200078e0a16 */
[----:B------:R-:W-:Y:S01]  /*18e0*/  ISETP.GT.U32.AND P6, PT, R22, R6, PT ;  /* 0x000000061600720c */ /* 0x000fe20003fc4070 */
[C---:B------:R-:W-:Y:S01]  /*18f0*/  IMAD.HI.U32 R10, R3.reuse, R7, RZ ;  /* 0x00000007030a7227 */ /* 0x040fe200078e00ff */
[----:B------:R1:W-:Y:S03]  /*1900*/  STL [R1+0x1b0], R14 ;  /* 0x0001b00e01007387 */ /* 0x0003e60000100800 */
[----:B------:R-:W-:Y:S02]  /*1910*/  @!P4 IMAD.IADD R12, R12, 0x1, -R22 ;  /* 0x000000010c0cc824 */ /* 0x000fe400078e0a16 */
[----:B0-----:R-:W-:-:S04]  /*1920*/  IMAD.HI.U32 R9, R3, R2, RZ ;  /* 0x0000000203097227 */ /* 0x001fc800078e00ff */
[----:B------:R-:W-:Y:S02]  /*1930*/  IMAD.MOV R9, RZ, RZ, -R9 ;  /* 0x000000ffff097224 */ /* 0x000fe400078e0a09 */
[----:B------:R-:W-:Y:S01]  /*1940*/  @!P6 IMAD.IADD R6, R6, 0x1, -R22 ;  /* 0x000000010606e824 */ /* 0x000fe200078e0a16 */
[----:B------:R-:W-:Y:S01]  /*1950*/  ISETP.GE.AND P6, PT, R5, RZ, PT ;  /* 0x000000ff0500720c */ /* 0x000fe20003fc6270 */
[----:B------:R-:W-:Y:S01]  /*1960*/  IMAD R2, R22, R9, R2 ;  /* 0x0000000916027224 */ /* 0x000fe200078e0202 */
[----:B------:R-:W-:Y:S01]  /*1970*/  IADD3 R5, R24, 0x1b8, RZ ;  /* 0x000001b818057810 */ /* 0x000fe20007ffe0ff */
[----:B------:R-:W-:Y:S02]  /*1980*/  IMAD.MOV.U32 R15, RZ, RZ, R11 ;  /* 0x000000ffff0f7224 */ /* 0x000fe400078e000b */
[----:B------:R-:W-:Y:S01]  /*1990*/  @!P5 IMAD.IADD R13, R13, 0x1, -R22 ;  /* 0x000000010d0dd824 */ /* 0x000fe200078e0a16 */
[----:B------:R-:W-:Y:S01]  /*19a0*/  ISETP.GT.U32.AND P4, PT, R22, R2, PT ;  /* 0x000000021600720c */ /* 0x000fe20003f84070 */
[----:B------:R-:W-:Y:S01]  /*19b0*/  IMAD.HI.U32 R9, R3, R17, RZ ;  /* 0x0000001103097227 */ /* 0x000fe200078e00ff */
[----:B------:R-:W-:-:S02]  /*19c0*/  ISETP.GE.AND P5, PT, R8, RZ, PT ;  /* 0x000000ff0800720c */ /* 0x000fc40003fa6270 */
[----:B------:R-:W-:Y:S01]  /*19d0*/  IADD3 R8, R24, 0x1bc, RZ ;  /* 0x000001bc18087810 */ /* 0x000fe20007ffe0ff */
[----:B------:R-:W-:Y:S02]  /*19e0*/  IMAD.MOV R10, RZ, RZ, -R10 ;  /* 0x000000ffff0a7224 */ /* 0x000fe400078e0a0a */
[----:B------:R-:W-:Y:S02]  /*19f0*/  @!P2 IMAD.MOV R15, RZ, RZ, -R15 ;  /* 0x000000ffff0fa224 */ /* 0x000fe400078e0a0f */
[----:B------:R-:W-:Y:S02]  /*1a00*/  IMAD.MOV R9, RZ, RZ, -R9 ;  /* 0x000000ffff097224 */ /* 0x000fe400078e0a09 */
[----:B------:R-:W-:Y:S01]  /*1a10*/  IMAD R7, R22, R10, R7 ;  /* 0x0000000a16077224 */ /* 0x000fe200078e0207 */
[----:B------:R-:W-:Y:S01]  /*1a20*/  IABS R10, R8 ;  /* 0x00000008000a7213 */ /* 0x000fe20000000000 */
[----:B------:R-:W-:Y:S01]  /*1a30*/  @!P4 IMAD.IADD R2, R2, 0x1, -R22 ;  /* 0x000000010202c824 */ /* 0x000fe200078e0a16 */
[C---:B------:R-:W-:Y:S01]  /*1a40*/  ISETP.GT.U32.AND P4, PT, R22.reuse, R6, PT ;  /* 0x000000061600720c */ /* 0x040fe20003f84070 */
[C---:B------:R-:W-:Y:S01]  /*1a50*/  IMAD R17, R22.reuse, R9, R17 ;  /* 0x0000000916117224 */ /* 0x040fe200078e0211 */
[----:B------:R-:W-:Y:S01]  /*1a60*/  IABS R9, R5 ;  /* 0x0000000500097213 */ /* 0x000fe20000000000 */
[----:B-1----:R-:W-:Y:S01]  /*1a70*/  IMAD.MOV.U32 R14, RZ, RZ, R12 ;  /* 0x000000ffff0e7224 */ /* 0x002fe200078e000c */
[C---:B------:R-:W-:Y:S01]  /*1a80*/  ISETP.GT.U32.AND P2, PT, R22.reuse, R2, PT ;  /* 0x000000021600720c */ /* 0x040fe20003f44070 */
[C---:B------:R-:W-:Y:S01]  /*1a90*/  IMAD.HI.U32 R11, R3.reuse, R10, RZ ;  /* 0x0000000a030b7227 */ /* 0x040fe200078e00ff */
[C---:B------:R-:W-:Y:S01]  /*1aa0*/  ISETP.GT.U32.AND P3, PT, R22.reuse, R7, PT ;  /* 0x000000071600720c */ /* 0x040fe20003f64070 */
[----:B------:R-:W-:Y:S02]  /*1ab0*/  STL [R1+0x1ac], R15 ;  /* 0x0001ac0f01007387 */ /* 0x000fe40000100800 */
[----:B------:R-:W-:Y:S01]  /*1ac0*/  @!P1 IMAD.MOV R13, RZ, RZ, -R13 ;  /* 0x000000ffff0d9224 */ /* 0x000fe200078e0a0d */
[----:B------:R-:W-:Y:S01]  /*1ad0*/  ISETP.GT.U32.AND P1, PT, R22, R17, PT ;  /* 0x000000111600720c */ /* 0x000fe20003f24070 */
[----:B------:R-:W-:Y:S01]  /*1ae0*/  @!P0 IMAD.MOV R14, RZ, RZ, -R14 ;  /* 0x000000ffff0e8224 */ /* 0x000fe200078e0a0e */
[----:B------:R-:W-:Y:S01]  /*1af0*/  ISETP.GE.AND P0, PT, R0, RZ, PT ;  /* 0x000000ff0000720c */ /* 0x000fe20003f06270 */
[----:B------:R-:W-:Y:S01]  /*1b00*/  IMAD.HI.U32 R12, R3, R9, RZ ;  /* 0x00000009030c7227 */ /* 0x000fe200078e00ff */
[----:B------:R-:W-:Y:S01]  /*1b10*/  STL [R1+0x1a8], R13 ;  /* 0x0001a80d01007387 */ /* 0x000fe20000100800 */
[----:B------:R-:W-:-:S02]  /*1b20*/  IADD3 R0, R24, 0x1b4, RZ ;  /* 0x000001b418007810 */ /* 0x000fc40007ffe0ff */
[--C-:B------:R-:W-:Y:S01]  /*1b30*/  @!P4 IMAD.IADD R6, R6, 0x1, -R22.reuse ;  /* 0x000000010606c824 */ /* 0x100fe200078e0a16 */
[----:B------:R0:W-:Y:S01]  /*1b40*/  STL [R1+0x1a4], R14 ;  /* 0x0001a40e01007387 */ /* 0x0001e20000100800 */
[----:B------:R-:W-:Y:S01]  /*1b50*/  IMAD.MOV R11, RZ, RZ, -R11 ;  /* 0x000000ffff0b7224 */ /* 0x000fe200078e0a0b */
[----:B------:R-:W-:Y:S01]  /*1b60*/  ISETP.GE.AND P4, PT, R4, RZ, PT ;  /* 0x000000ff0400720c */ /* 0x000fe20003f86270 */
[----:B------:R-:W-:Y:S01]  /*1b70*/  @!P2 IMAD.IADD R2, R2, 0x1, -R22 ;  /* 0x000000010202a824 */ /* 0x000fe200078e0a16 */
[----:B------:R-:W-:Y:S01]  /*1b80*/  ISETP.GE.AND P2, PT, R8, RZ, PT ;  /* 0x000000ff0800720c */ /* 0x000fe20003f46270 */
[----:B------:R-:W-:Y:S01]  /*1b90*/  IMAD.MOV R12, RZ, RZ, -R12 ;  /* 0x000000ffff0c7224 */ /* 0x000fe200078e0a0c */
[----:B------:R-:W-:Y:S01]  /*1ba0*/  IADD3 R4, R24, 0x1b0, RZ ;  /* 0x000001b018047810 */ /* 0x000fe20007ffe0ff */
[----:B------:R-:W-:Y:S01]  /*1bb0*/  IMAD R8, R22, R11, R10 ;  /* 0x0000000b16087224 */ /* 0x000fe200078e020a */
[----:B------:R-:W-:Y:S01]  /*1bc0*/  IABS R10, R0 ;  /* 0x00000000000a7213 */ /* 0x000fe20000000000 */
[----:B------:R-:W-:-:S02]  /*1bd0*/  @!P3 IMAD.IADD R7, R7, 0x1, -R22 ;  /* 0x000000010707b824 */ /* 0x000fc400078e0a16 */
[----:B0-----:R-:W-:Y:S01]  /*1be0*/  IMAD.MOV.U32 R14, RZ, RZ, R6 ;  /* 0x000000ffff0e7224 */ /* 0x001fe200078e0006 */
[----:B------:R-:W-:Y:S01]  /*1bf0*/  IADD3 R6, R24, 0x1ac, RZ ;  /* 0x000001ac18067810 */ /* 0x000fe20007ffe0ff */
[C---:B------:R-:W-:Y:S01]  /*1c00*/  IMAD R9, R22.reuse, R12, R9 ;  /* 0x0000000c16097224 */ /* 0x040fe200078e0209 */
[C---:B------:R-:W-:Y:S01]  /*1c10*/  ISETP.GT.U32.AND P3, PT, R22.reuse, R7, PT ;  /* 0x000000071600720c */ /* 0x040fe20003f64070 */
[----:B------:R-:W-:Y:S01]  /*1c20*/  IMAD.MOV.U32 R13, RZ, RZ, R2 ;  /* 0x000000ffff0d7224 */ /* 0x000fe200078e0002 */
[----:B------:R-:W-:Y:S01]  /*1c30*/  IABS R2, R4 ;  /* 0x0000000400027213 */ /* 0x000fe20000000000 */
[----:B------:R-:W-:Y:S01]  /*1c40*/  @!P5 IMAD.MOV R14, RZ, RZ, -R14 ;  /* 0x000000ffff0ed224 */ /* 0x000fe200078e0a0e */
[C---:B------:R-:W-:Y:S01]  /*1c50*/  ISETP.GT.U32.AND P5, PT, R22.reuse, R8, PT ;  /* 0x000000081600720c */ /* 0x040fe20003fa4070 */
[----:B------:R-:W-:Y:S01]  /*1c60*/  @!P1 IMAD.IADD R17, R17, 0x1, -R22 ;  /* 0x0000000111119824 */ /* 0x000fe200078e0a16 */
[----:B------:R-:W-:Y:S01]  /*1c70*/  IABS R11, R6 ;  /* 0x00000006000b7213 */ /* 0x000fe20000000000 */
[----:B------:R-:W-:Y:S01]  /*1c80*/  @!P6 IMAD.MOV R13, RZ, RZ, -R13 ;  /* 0x000000ffff0de224 */ /* 0x000fe200078e0a0d */
[C---:B------:R-:W-:Y:S01]  /*1c90*/  ISETP.GT.U32.AND P6, PT, R22.reuse, R9, PT ;  /* 0x000000091600720c */ /* 0x040fe20003fc4070 */
[----:B------:R0:W-:Y:S01]  /*1ca0*/  STL [R1+0x1a0], R14 ;  /* 0x0001a00e01007387 */ /* 0x0001e20000100800 */
[----:B------:R-:W-:-:S03]  /*1cb0*/  ISETP.GT.U32.AND P1, PT, R22, R17, PT ;  /* 0x000000111600720c */ /* 0x000fc60003f24070 */
[--C-:B------:R-:W-:Y:S01]  /*1cc0*/  @!P3 IMAD.IADD R7, R7, 0x1, -R22.reuse ;  /* 0x000000010707b824 */ /* 0x100fe200078e0a16 */
[----:B------:R-:W-:Y:S01]  /*1cd0*/  ISETP.GE.AND P3, PT, R5, RZ, PT ;  /* 0x000000ff0500720c */ /* 0x000fe20003f66270 */
[----:B------:R-:W-:Y:S01]  /*1ce0*/  IMAD.HI.U32 R5, R3, R10, RZ ;  /* 0x0000000a03057227 */ /* 0x000fe200078e00ff */
[----:B------:R1:W-:Y:S03]  /*1cf0*/  STL [R1+0x19c], R13 ;  /* 0x00019c0d01007387 */ /* 0x0003e60000100800 */
[--C-:B------:R-:W-:Y:S02]  /*1d00*/  @!P5 IMAD.IADD R8, R8, 0x1, -R22.reuse ;  /* 0x000000010808d824 */ /* 0x100fe400078e0a16 */
[--C-:B------:R-:W-:Y:S02]  /*1d10*/  @!P6 IMAD.IADD R9, R9, 0x1, -R22.reuse ;  /* 0x000000010909e824 */ /* 0x100fe400078e0a16 */
[----:B------:R-:W-:Y:S01]  /*1d20*/  @!P1 IMAD.IADD R17, R17, 0x1, -R22 ;  /* 0x0000000111119824 */ /* 0x000fe200078e0a16 */
[----:B------:R-:W-:Y:S01]  /*1d30*/  ISETP.GT.U32.AND P5, PT, R22, R8, PT ;  /* 0x000000081600720c */ /* 0x000fe20003fa4070 */
[----:B------:R-:W-:Y:S01]  /*1d40*/  IMAD.MOV R5, RZ, RZ, -R5 ;  /* 0x000000ffff057224 */ /* 0x000fe200078e0a05 */
[----:B------:R-:W-:Y:S01]  /*1d50*/  ISETP.GE.AND P1, PT, R0, RZ, PT ;  /* 0x000000ff0000720c */ /* 0x000fe20003f26270 */
[----:B------:R-:W-:Y:S01]  /*1d60*/  IMAD.HI.U32 R0, R3, R2, RZ ;  /* 0x0000000203007227 */ /* 0x000fe200078e00ff */
[----:B------:R-:W-:-:S03]  /*1d70*/  ISETP.GT.U32.AND P6, PT, R22, R9, PT ;  /* 0x000000091600720c */ /* 0x000fc60003fc4070 */
[----:B------:R-:W-:Y:S02]  /*1d80*/  IMAD.MOV R0, RZ, RZ, -R0 ;  /* 0x000000ffff007224 */ /* 0x000fe400078e0a00 */
[----:B------:R-:W-:Y:S01]  /*1d90*/  IMAD R10, R22, R5, R10 ;  /* 0x00000005160a7224 */ /* 0x000fe200078e020a */
[----:B------:R-:W-:Y:S01]  /*1da0*/  IADD3 R5, R24, 0x1a8, RZ ;  /* 0x000001a818057810 */ /* 0x000fe20007ffe0ff */
[----:B------:R-:W-:Y:S02]  /*1db0*/  IMAD R2, R22, R0, R2 ;  /* 0x0000000016027224 */ /* 0x000fe400078e0202 */
[--C-:B------:R-:W-:Y:S01]  /*1dc0*/  @!P5 IMAD.IADD R8, R8, 0x1, -R22.reuse ;  /* 0x000000010808d824 */ /* 0x100fe200078e0a16 */
[C---:B------:R-:W-:Y:S01]  /*1dd0*/  ISETP.GT.U32.AND P5, PT, R22.reuse, R10, PT ;  /* 0x0000000a1600720c */ /* 0x040fe20003fa4070 */
[----:B------:R-:W-:Y:S01]  /*1de0*/  IMAD.MOV.U32 R12, RZ, RZ, R7 ;  /* 0x000000ffff0c7224 */ /* 0x000fe200078e0007 */
[----:B0-----:R-:W-:Y:S01]  /*1df0*/  IABS R14, R5 ;  /* 0x00000005000e7213 */ /* 0x001fe20000000000 */
[----:B------:R-:W-:Y:S01]  /*1e00*/  @!P6 IMAD.IADD R9, R9, 0x1, -R22 ;  /* 0x000000010909e824 */ /* 0x000fe200078e0a16 */
[----:B------:R-:W-:Y:S01]  /*1e10*/  ISETP.GT.U32.AND P6, PT, R22, R2, PT ;  /* 0x000000021600720c */ /* 0x000fe20003fc4070 */
[----:B------:R-:W-:Y:S01]  /*1e20*/  IMAD.HI.U32 R0, R3, R11, RZ ;  /* 0x0000000b03007227 */ /* 0x000fe200078e00ff */
[----:B------:R-:W-:-:S03]  /*1e30*/  IADD3 R7, R24, 0x1a4, RZ ;  /* 0x000001a418077810 */ /* 0x000fc60007ffe0ff */
[----:B------:R-:W-:Y:S01]  /*1e40*/  IMAD.HI.U32 R16, R3, R14, RZ ;  /* 0x0000000e03107227 */ /* 0x000fe200078e00ff */
[----:B------:R-:W-:-:S03]  /*1e50*/  IABS R15, R7 ;  /* 0x00000007000f7213 */ /* 0x000fc60000000000 */
[----:B------:R-:W-:Y:S02]  /*1e60*/  @!P5 IMAD.IADD R10, R10, 0x1, -R22 ;  /* 0x000000010a0ad824 */ /* 0x000fe400078e0a16 */
[----:B------:R-:W-:Y:S01]  /*1e70*/  @!P0 IMAD.MOV R12, RZ, RZ, -R12 ;  /* 0x000000ffff0c8224 */ /* 0x000fe200078e0a0c */
[----:B------:R-:W-:Y:S01]  /*1e80*/  ISETP.GE.AND P0, PT, R4, RZ, PT ;  /* 0x000000ff0400720c */ /* 0x000fe20003f06270 */
[----:B------:R-:W-:Y:S01]  /*1e90*/  @!P6 IMAD.IADD R2, R2, 0x1, -R22 ;  /* 0x000000010202e824 */ /* 0x000fe200078e0a16 */
[----:B------:R-:W-:Y:S01]  /*1ea0*/  ISETP.GT.U32.AND P6, PT, R22, R10, PT ;  /* 0x0000000a1600720c */ /* 0x000fe20003fc4070 */
[----:B------:R-:W-:Y:S01]  /*1eb0*/  IMAD.MOV R0, RZ, RZ, -R0 ;  /* 0x000000ffff007224 */ /* 0x000fe200078e0a00 */
[----:B------:R-:W-:Y:S01]  /*1ec0*/  IADD3 R4, R24, 0x1a0, RZ ;  /* 0x000001a018047810 */ /* 0x000fe20007ffe0ff */
[----:B------:R-:W-:Y:S01]  /*1ed0*/  IMAD.MOV R16, RZ, RZ, -R16 ;  /* 0x000000ffff107224 */ /* 0x000fe200078e0a10 */
[----:B------:R0:W-:Y:S01]  /*1ee0*/  STL [R1+0x198], R12 ;  /* 0x0001980c01007387 */ /* 0x0001e20000100800 */
[----:B------:R-:W-:Y:S01]  /*1ef0*/  @!P4 IMAD.MOV R17, RZ, RZ, -R17 ;  /* 0x000000ffff11c224 */ /* 0x000fe200078e0a11 */
[----:B------:R-:W-:Y:S01]  /*1f00*/  ISETP.GE.AND P4, PT, R6, RZ, PT ;  /* 0x000000ff0600720c */ /* 0x000fe20003f86270 */
[----:B------:R-:W-:Y:S01]  /*1f10*/  IMAD R11, R22, R0, R11 ;  /* 0x00000000160b7224 */ /* 0x000fe200078e020b */
[----:B------:R-:W-:Y:S01]  /*1f20*/  IADD3 R0, R24, 0x19c, RZ ;  /* 0x0000019c18007810 */ /* 0x000fe20007ffe0ff */
[C---:B------:R-:W-:Y:S01]  /*1f30*/  IMAD R14, R22.reuse, R16, R14 ;  /* 0x00000010160e7224 */ /* 0x040fe200078e020e */
[----:B------:R2:W-:Y:S01]  /*1f40*/  STL [R1+0x194], R17 ;  /* 0x0001941101007387 */ /* 0x0005e20000100800 */
[----:B-1----:R-:W-:Y:S01]  /*1f50*/  IMAD.HI.U32 R13, R3, R15, RZ ;  /* 0x0000000f030d7227 */ /* 0x002fe200078e00ff */
[----:B------:R-:W-:-:S02]  /*1f60*/  ISETP.GT.U32.AND P5, PT, R22, R11, PT ;  /* 0x0000000b1600720c */ /* 0x000fc40003fa4070 */
[----:B0-----:R-:W-:Y:S01]  /*1f70*/  IABS R12, R4 ;  /* 0x00000004000c7213 */ /* 0x001fe20000000000 */
[----:B------:R-:W-:Y:S01]  /*1f80*/  @!P6 IMAD.IADD R10, R10, 0x1, -R22 ;  /* 0x000000010a0ae824 */ /* 0x000fe200078e0a16 */
[----:B------:R-:W-:Y:S01]  /*1f90*/  ISETP.GT.U32.AND P6, PT, R22, R14, PT ;  /* 0x0000000e1600720c */ /* 0x000fe20003fc4070 */
[----:B------:R-:W-:Y:S01]  /*1fa0*/  IMAD.MOV R13, RZ, RZ, -R13 ;  /* 0x000000ffff0d7224 */ /* 0x000fe200078e0a0d */
[----:B------:R-:W-:Y:S01]  /*1fb0*/  IABS R6, R0 ;  /* 0x0000000000067213 */ /* 0x000fe20000000000 */
[----:B------:R-:W-:Y:S02]  /*1fc0*/  IMAD.MOV.U32 R16, RZ, RZ, R9 ;  /* 0x000000ffff107224 */ /* 0x000fe400078e0009 */
[----:B--2---:R-:W-:Y:S02]  /*1fd0*/  IMAD.MOV.U32 R17, RZ, RZ, R8 ;  /* 0x000000ffff117224 */ /* 0x004fe400078e0008 */
[----:B------:R-:W-:-:S04]  /*1fe0*/  IMAD.HI.U32 R8, R3, R12, RZ ;  /* 0x0000000c03087227 */ /* 0x000fc800078e00ff */
[----:B------:R-:W-:Y:S02]  /*1ff0*/  IMAD.MOV R8, RZ, RZ, -R8 ;  /* 0x000000ffff087224 */ /* 0x000fe400078e0a08 */
[C---:B------:R-:W-:Y:S02]  /*2000*/  IMAD R15, R22.reuse, R13, R15 ;  /* 0x0000000d160f7224 */ /* 0x040fe400078e020f */
[----:B------:R-:W-:Y:S01]  /*2010*/  @!P2 IMAD.MOV R17, RZ, RZ, -R17 ;  /* 0x000000ffff11a224 */ /* 0x000fe200078e0a11 */
[C---:B------:R-:W-:Y:S01]  /*2020*/  ISETP.GT.U32.AND P2, PT, R22.reuse, R2, PT ;  /* 0x000000021600720c */ /* 0x040fe20003f44070 */
[----:B------:R-:W-:Y:S02]  /*2030*/  IMAD.MOV.U32 R13, RZ, RZ, R10 ;  /* 0x000000ffff0d7224 */ /* 0x000fe400078e000a */
[----:B------:R-:W-:Y:S01]  /*2040*/  IMAD R12, R22, R8, R12 ;  /* 0x00000008160c7224 */ /* 0x000fe200078e020c */
[----:B------:R-:W-:Y:S01]  /*2050*/  STL [R1+0x190], R17 ;  /* 0x0001901101007387 */ /* 0x000fe20000100800 */
[--C-:B------:R-:W-:Y:S01]  /*2060*/  @!P5 IMAD.IADD R11, R11, 0x1, -R22.reuse ;  /* 0x000000010b0bd824 */ /* 0x100fe200078e0a16 */
[----:B------:R-:W-:Y:S01]  /*2070*/  IADD3 R8, R24, 0x190, RZ ;  /* 0x0000019018087810 */ /* 0x000fe20007ffe0ff */
[----:B------:R-:W-:Y:S01]  /*2080*/  @!P1 IMAD.MOV R13, RZ, RZ, -R13 ;  /* 0x000000ffff0d9224 */ /* 0x000fe200078e0a0d */
[----:B------:R-:W-:Y:S01]  /*2090*/  ISETP.GT.U32.AND P1, PT, R22, R15, PT ;  /* 0x0000000f1600720c */ /* 0x000fe20003f24070 */
[----:B------:R-:W-:Y:S01]  /*20a0*/  @!P6 IMAD.IADD R14, R14, 0x1, -R22 ;  /* 0x000000010e0ee824 */ /* 0x000fe200078e0a16 */
[C---:B------:R-:W-:Y:S01]  /*20b0*/  ISETP.GT.U32.AND P6, PT, R22.reuse, R12, PT ;  /* 0x0000000c1600720c */ /* 0x040fe20003fc4070 */
[----:B------:R-:W-:Y:S01]  /*20c0*/  @!P3 IMAD.MOV R16, RZ, RZ, -R16 ;  /* 0x000000ffff10b224 */ /* 0x000fe200078e0a10 */
[----:B------:R-:W-:Y:S01]  /*20d0*/  ISETP.GT.U32.AND P5, PT, R22, R11, PT ;  /* 0x0000000b1600720c */ /* 0x000fe20003fa4070 */
[----:B------:R-:W-:Y:S01]  /*20e0*/  @!P2 IMAD.IADD R2, R2, 0x1, -R22 ;  /* 0x000000010202a824 */ /* 0x000fe200078e0a16 */
[----:B------:R-:W-:Y:S01]  /*20f0*/  ISETP.GE.AND P3, PT, R5, RZ, PT ;  /* 0x000000ff0500720c */ /* 0x000fe20003f66270 */
[----:B------:R-:W-:Y:S01]  /*2100*/  IMAD.HI.U32 R9, R3, R6, RZ ;  /* 0x0000000603097227 */ /* 0x000fe200078e00ff */
[----:B------:R-:W-:Y:S01]  /*2110*/  STL [R1+0x18c], R16 ;  /* 0x00018c1001007387 */ /* 0x000fe20000100800 */
[----:B------:R-:W-:-:S02]  /*2120*/  IADD3 R5, R24, 0x194, RZ ;  /* 0x0000019418057810 */ /* 0x000fc40007ffe0ff */
[----:B------:R-:W-:Y:S01]  /*2130*/  IMAD.MOV.U32 R10, RZ, RZ, R2 ;  /* 0x000000ffff0a7224 */ /* 0x000fe200078e0002 */
[----:B------:R0:W-:Y:S01]  /*2140*/  STL [R1+0x188], R13 ;  /* 0x0001880d01007387 */ /* 0x0001e20000100800 */
[--C-:B------:R-:W-:Y:S01]  /*2150*/  @!P1 IMAD.IADD R15, R15, 0x1, -R22.reuse ;  /* 0x000000010f0f9824 */ /* 0x100fe200078e0a16 */
[----:B------:R-:W-:Y:S01]  /*2160*/  ISETP.GT.U32.AND P1, PT, R22, R14, PT ;  /* 0x0000000e1600720c */ /* 0x000fe20003f24070 */
[--C-:B------:R-:W-:Y:S01]  /*2170*/  @!P6 IMAD.IADD R12, R12, 0x1, -R22.reuse ;  /* 0x000000010c0ce824 */ /* 0x100fe200078e0a16 */
[----:B------:R-:W-:Y:S01]  /*2180*/  ISETP.GE.AND P2, PT, R7, RZ, PT ;  /* 0x000000ff0700720c */ /* 0x000fe20003f46270 */
[----:B------:R-:W-:Y:S01]  /*2190*/  @!P5 IMAD.IADD R11, R11, 0x1, -R22 ;  /* 0x000000010b0bd824 */ /* 0x000fe200078e0a16 */
[----:B------:R-:W-:Y:S01]  /*21a0*/  ISETP.GE.AND P5, PT, R4, RZ, PT ;  /* 0x000000ff0400720c */ /* 0x000fe20003fa6270 */
[----:B------:R-:W-:Y:S01]  /*21b0*/  IMAD.MOV R9, RZ, RZ, -R9 ;  /* 0x000000ffff097224 */ /* 0x000fe200078e0a09 */
[----:B------:R-:W-:Y:S01]  /*21c0*/  ISETP.GT.U32.AND P6, PT, R22, R12, PT ;  /* 0x0000000c1600720c */ /* 0x000fe20003fc4070 */
[----:B------:R-:W-:Y:S01]  /*21d0*/  @!P0 IMAD.MOV R10, RZ, RZ, -R10 ;  /* 0x000000ffff0a8224 */ /* 0x000fe200078e0a0a */
[----:B0-----:R-:W-:Y:S01]  /*21e0*/  IADD3 R13, R24, 0x198, RZ ;  /* 0x00000198180d7810 */ /* 0x001fe20007ffe0ff */
[C---:B------:R-:W-:Y:S01]  /*21f0*/  IMAD R6, R22.reuse, R9, R6 ;  /* 0x0000000916067224 */ /* 0x040fe200078e0206 */
[----:B------:R-:W-:Y:S01]  /*2200*/  ISETP.GT.U32.AND P0, PT, R22, R15, PT ;  /* 0x0000000f1600720c */ /* 0x000fe20003f04070 */
[----:B------:R-:W-:Y:S01]  /*2210*/  IMAD.MOV.U32 R19, RZ, RZ, R11 ;  /* 0x000000ffff137224 */ /* 0x000fe200078e000b */
[----:B------:R-:W-:Y:S01]  /*2220*/  IABS R2, R13 ;  /* 0x0000000d00027213 */ /* 0x000fe20000000000 */
[----:B------:R-:W-:Y:S01]  /*2230*/  @!P1 IMAD.IADD R14, R14, 0x1, -R22 ;  /* 0x000000010e0e9824 */ /* 0x000fe200078e0a16 */
[----:B------:R-:W-:Y:S01]  /*2240*/  ISETP.GT.U32.AND P1, PT, R22, R6, PT ;  /* 0x000000061600720c */ /* 0x000fe20003f24070 */
[----:B------:R0:W-:Y:S01]  /*2250*/  STL [R1+0x184], R10 ;  /* 0x0001840a01007387 */ /* 0x0001e20000100800 */
[----:B------:R-:W-:Y:S01]  /*2260*/  IABS R16, R5 ;  /* 0x0000000500107213 */ /* 0x000fe20000000000 */
[----:B------:R-:W-:Y:S01]  /*2270*/  IMAD.HI.U32 R4, R3, R2, RZ ;  /* 0x0000000203047227 */ /* 0x000fe200078e00ff */
[----:B------:R-:W-:-:S03]  /*2280*/  IADD3 R9, R24, 0x18c, RZ ;  /* 0x0000018c18097810 */ /* 0x000fc60007ffe0ff */
[----:B------:R-:W-:Y:S01]  /*2290*/  IMAD.MOV R4, RZ, RZ, -R4 ;  /* 0x000000ffff047224 */ /* 0x000fe200078e0a04 */
[----:B------:R-:W-:Y:S01]  /*22a0*/  IABS R7, R9 ;  /* 0x0000000900077213 */ /* 0x000fe20000000000 */
[----:B------:R-:W-:Y:S02]  /*22b0*/  @!P6 IMAD.IADD R12, R12, 0x1, -R22 ;  /* 0x000000010c0ce824 */ /* 0x000fe400078e0a16 */
[----:B------:R-:W-:Y:S01]  /*22c0*/  IMAD R2, R22, R4, R2 ;  /* 0x0000000416027224 */ /* 0x000fe200078e0202 */
[----:B0-----:R-:W-:Y:S01]  /*22d0*/  IABS R10, R8 ;  /* 0x00000008000a7213 */ /* 0x001fe20000000000 */
[----:B------:R-:W-:-:S03]  /*22e0*/  IMAD.HI.U32 R17, R3, R16, RZ ;  /* 0x0000001003117227 */ /* 0x000fc600078e00ff */
[----:B------:R-:W-:Y:S01]  /*22f0*/  ISETP.GT.U32.AND P6, PT, R22, R2, PT ;  /* 0x000000021600720c */ /* 0x000fe20003fc4070 */
[--C-:B------:R-:W-:Y:S01]  /*2300*/  @!P0 IMAD.IADD R15, R15, 0x1, -R22.reuse ;  /* 0x000000010f0f8824 */ /* 0x100fe200078e0a16 */
[----:B------:R-:W-:Y:S01]  /*2310*/  ISETP.GE.AND P0, PT, R0, RZ, PT ;  /* 0x000000ff0000720c */ /* 0x000fe20003f06270 */
[----:B------:R-:W-:Y:S01]  /*2320*/  @!P1 IMAD.IADD R6, R6, 0x1, -R22 ;  /* 0x0000000106069824 */ /* 0x000fe200078e0a16 */
[----:B------:R-:W-:Y:S01]  /*2330*/  ISETP.GE.AND P1, PT, R13, RZ, PT ;  /* 0x000000ff0d00720c */ /* 0x000fe20003f26270 */
[----:B------:R-:W-:-:S04]  /*2340*/  IMAD.HI.U32 R0, R3, R10, RZ ;  /* 0x0000000a03007227 */ /* 0x000fc800078e00ff */
[----:B------:R-:W-:Y:S02]  /*2350*/  IMAD.MOV R17, RZ, RZ, -R17 ;  /* 0x000000ffff117224 */ /* 0x000fe400078e0a11 */
[----:B------:R-:W-:-:S04]  /*2360*/  IMAD.HI.U32 R4, R3, R7, RZ ;  /* 0x0000000703047227 */ /* 0x000fc800078e00ff */
[----:B------:R-:W-:Y:S01]  /*2370*/  @!P6 IMAD.IADD R2, R2, 0x1, -R22 ;  /* 0x000000010202e824 */ /* 0x000fe200078e0a16 */
[C---:B------:R-:W-:Y:S01]  /*2380*/  ISETP.GT.U32.AND P6, PT, R22.reuse, R6, PT ;  /* 0x000000061600720c */ /* 0x040fe20003fc4070 */
[----:B------:R-:W-:Y:S02]  /*2390*/  IMAD.MOV R0, RZ, RZ, -R0 ;  /* 0x000000ffff007224 */ /* 0x000fe400078e0a00 */
[C---:B------:R-:W-:Y:S02]  /*23a0*/  IMAD R13, R22.reuse, R17, R16 ;  /* 0x00000011160d7224 */ /* 0x040fe400078e0210 */
[----:B------:R-:W-:Y:S02]  /*23b0*/  IMAD.MOV.U32 R18, RZ, RZ, R14 ;  /* 0x000000ffff127224 */ /* 0x000fe400078e000e */
[----:B------:R-:W-:Y:S02]  /*23c0*/  IMAD.MOV R4, RZ, RZ, -R4 ;  /* 0x000000ffff047224 */ /* 0x000fe400078e0a04 */
[----:B------:R-:W-:Y:S01]  /*23d0*/  IMAD R10, R22, R0, R10 ;  /* 0x00000000160a7224 */ /* 0x000fe200078e020a */
[----:B------:R-:W-:Y:S01]  /*23e0*/  IADD3 R0, R24, 0x188, RZ ;  /* 0x0000018818007810 */ /* 0x000fe20007ffe0ff */
[----:B------:R-:W-:Y:S01]  /*23f0*/  @!P4 IMAD.MOV R19, RZ, RZ, -R19 ;  /* 0x000000ffff13c224 */ /* 0x000fe200078e0a13 */
[C---:B------:R-:W-:Y:S01]  /*2400*/  ISETP.GT.U32.AND P4, PT, R22.reuse, R13, PT ;  /* 0x0000000d1600720c */ /* 0x040fe20003f84070 */
[----:B------:R-:W-:Y:S01]  /*2410*/  @!P3 IMAD.MOV R18, RZ, RZ, -R18 ;  /* 0x000000ffff12b224 */ /* 0x000fe200078e0a12 */
[C---:B------:R-:W-:Y:S01]  /*2420*/  ISETP.GT.U32.AND P3, PT, R22.reuse, R2, PT ;  /* 0x000000021600720c */ /* 0x040fe20003f64070 */
[C---:B------:R-:W-:Y:S01]  /*2430*/  IMAD R7, R22.reuse, R4, R7 ;  /* 0x0000000416077224 */ /* 0x040fe200078e0207 */
[----:B------:R-:W-:Y:S01]  /*2440*/  IABS R11, R0 ;  /* 0x00000000000b7213 */ /* 0x000fe20000000000 */
[----:B------:R-:W-:Y:S01]  /*2450*/  @!P2 IMAD.MOV R15, RZ, RZ, -R15 ;  /* 0x000000ffff0fa224 */ /* 0x000fe200078e0a0f */
[----:B------:R-:W-:Y:S01]  /*2460*/  ISETP.GT.U32.AND P2, PT, R22, R10, PT ;  /* 0x0000000a1600720c */ /* 0x000fe20003f44070 */
[----:B------:R-:W-:Y:S01]  /*2470*/  @!P6 IMAD.IADD R6, R6, 0x1, -R22 ;  /* 0x000000010606e824 */ /* 0x000fe200078e0a16 */
[----:B------:R-:W-:Y:S01]  /*2480*/  ISETP.GT.U32.AND P6, PT, R22, R7, PT ;  /* 0x000000071600720c */ /* 0x000fe20003fc4070 */
[----:B------:R-:W-:Y:S01]  /*2490*/  IMAD.MOV.U32 R16, RZ, RZ, R12 ;  /* 0x000000ffff107224 */ /* 0x000fe200078e000c */
[----:B------:R-:W-:Y:S01]  /*24a0*/  STL [R1+0x180], R19 ;  /* 0x0001801301007387 */ /* 0x000fe20000100800 */
[----:B------:R-:W-:Y:S01]  /*24b0*/  IMAD.HI.U32 R12, R3, R11, RZ ;  /* 0x0000000b030c7227 */ /* 0x000fe200078e00ff */
[----:B------:R-:W-:-:S02]  /*24c0*/  IADD3 R4, R24, 0x184, RZ ;  /* 0x0000018418047810 */ /* 0x000fc40007ffe0ff */
[----:B------:R-:W-:Y:S01]  /*24d0*/  STL [R1+0x17c], R18 ;  /* 0x00017c1201007387 */ /* 0x000fe20000100800 */
[----:B------:R-:W-:Y:S01]  /*24e0*/  IMAD.MOV R12, RZ, RZ, -R12 ;  /* 0x000000ffff0c7224 */ /* 0x000fe200078e0a0c */
[----:B------:R-:W-:Y:S01]  /*24f0*/  IABS R14, R4 ;  /* 0x00000004000e7213 */ /* 0x000fe20000000000 */
[--C-:B------:R-:W-:Y:S01]  /*2500*/  @!P3 IMAD.IADD R2, R2, 0x1, -R22.reuse ;  /* 0x000000010202b824 */ /* 0x100fe200078e0a16 */
[----:B------:R-:W-:Y:S01]  /*2510*/  ISETP.GE.AND P3, PT, R8, RZ, PT ;  /* 0x000000ff0800720c */ /* 0x000fe20003f66270 */
[--C-:B------:R-:W-:Y:S01]  /*2520*/  @!P4 IMAD.IADD R13, R13, 0x1, -R22.reuse ;  /* 0x000000010d0dc824 */ /* 0x100fe200078e0a16 */
[----:B------:R0:W-:Y:S01]  /*2530*/  STL [R1+0x178], R15 ;  /* 0x0001780f01007387 */ /* 0x0001e20000100800 */
[----:B------:R-:W-:Y:S01]  /*2540*/  IMAD R8, R22, R12, R11 ;  /* 0x0000000c16087224 */ /* 0x000fe200078e020b */
[----:B------:R-:W-:Y:S01]  /*2550*/  ISETP.GE.AND P4, PT, R9, RZ, PT ;  /* 0x000000ff0900720c */ /* 0x000fe20003f86270 */
[----:B------:R-:W-:Y:S01]  /*2560*/  @!P2 IMAD.IADD R10, R10, 0x1, -R22 ;  /* 0x000000010a0aa824 */ /* 0x000fe200078e0a16 */
[----:B------:R-:W-:Y:S01]  /*2570*/  ISETP.GT.U32.AND P2, PT, R22, R13, PT ;  /* 0x0000000d1600720c */ /* 0x000fe20003f44070 */
[----:B------:R-:W-:Y:S01]  /*2580*/  IMAD.MOV.U32 R12, RZ, RZ, R2 ;  /* 0x000000ffff0c7224 */ /* 0x000fe200078e0002 */
[----:B------:R-:W-:Y:S01]  /*2590*/  IADD3 R11, R24, 0x180, RZ ;  /* 0x00000180180b7810 */ /* 0x000fe20007ffe0ff */
[----:B------:R-:W-:Y:S01]  /*25a0*/  @!P6 IMAD.IADD R7, R7, 0x1, -R22 ;  /* 0x000000010707e824 */ /* 0x000fe200078e0a16 */
[C---:B------:R-:W-:Y:S01]  /*25b0*/  ISETP.GT.U32.AND P6, PT, R22.reuse, R10, PT ;  /* 0x0000000a1600720c */ /* 0x040fe20003fc4070 */
[----:B------:R-:W-:Y:S01]  /*25c0*/  @!P1 IMAD.MOV R12, RZ, RZ, -R12 ;  /* 0x000000ffff0c9224 */ /* 0x000fe200078e0a0c */
[C---:B------:R-:W-:Y:S01]  /*25d0*/  ISETP.GT.U32.AND P1, PT, R22.reuse, R8, PT ;  /* 0x000000081600720c */ /* 0x040fe20003f24070 */
[----:B0-----:R-:W-:Y:S01]  /*25e0*/  IMAD.MOV.U32 R15, RZ, RZ, R6 ;  /* 0x000000ffff0f7224 */ /* 0x001fe200078e0006 */
[----:B------:R-:W-:Y:S01]  /*25f0*/  IABS R2, R11 ;  /* 0x0000000b00027213 */ /* 0x000fe20000000000 */
[----:B------:R-:W-:Y:S01]  /*2600*/  @!P5 IMAD.MOV R16, RZ, RZ, -R16 ;  /* 0x000000ffff10d224 */ /* 0x000fe200078e0a10 */
[----:B------:R-:W-:Y:S01]  /*2610*/  ISETP.GE.AND P5, PT, R5, RZ, PT ;  /* 0x000000ff0500720c */ /* 0x000fe20003fa6270 */
[----:B------:R-:W-:Y:S01]  /*2620*/  @!P0 IMAD.MOV R15, RZ, RZ, -R15 ;  /* 0x000000ffff0f8224 */ /* 0x000fe200078e0a0f */
[----:B------:R-:W-:Y:S01]  /*2630*/  ISETP.GT.U32.AND P0, PT, R22, R7, PT ;  /* 0x000000071600720c */ /* 0x000fe20003f04070 */
[----:B------:R-:W-:Y:S01]  /*2640*/  IMAD.MOV.U32 R5, RZ, RZ, R14 ;  /* 0x000000ffff057224 */ /* 0x000fe200078e000e */
[----:B------:R-:W-:Y:S01]  /*2650*/  IADD3 R6, R24, 0x17c, RZ ;  /* 0x0000017c18067810 */ /* 0x000fe20007ffe0ff */
[----:B------:R-:W-:Y:S01]  /*2660*/  @!P2 IMAD.IADD R13, R13, 0x1, -R22 ;  /* 0x000000010d0da824 */ /* 0x000fe200078e0a16 */
[----:B------:R-:W-:Y:S01]  /*2670*/  STL [R1+0x174], R16 ;  /* 0x0001741001007387 */ /* 0x000fe20000100800 */
[----:B------:R-:W-:Y:S01]  /*2680*/  IMAD.HI.U32 R9, R3, R5, RZ ;  /* 0x0000000503097227 */ /* 0x000fe200078e00ff */
[----:B------:R-:W-:-:S02]  /*2690*/  ISETP.GE.AND P2, PT, R0, RZ, PT ;  /* 0x000000ff0000720c */ /* 0x000fc40003f46270 */
[----:B------:R-:W-:Y:S01]  /*26a0*/  STL [R1+0x170], R15 ;  /* 0x0001700f01007387 */ /* 0x000fe20000100800 */
[--C-:B------:R-:W-:Y:S01]  /*26b0*/  @!P1 IMAD.IADD R8, R8, 0x1, -R22.reuse ;  /* 0x0000000108089824 */ /* 0x100fe200078e0a16 */
[----:B------:R-:W-:Y:S01]  /*26c0*/  ISETP.GE.AND P1, PT, R11, RZ, PT ;  /* 0x000000ff0b00720c */ /* 0x000fe20003f26270 */
[----:B------:R-:W-:Y:S01]  /*26d0*/  IMAD.MOV.U32 R14, RZ, RZ, R13 ;  /* 0x000000ffff0e7224 */ /* 0x000fe200078e000d */
[----:B------:R0:W-:Y:S01]  /*26e0*/  STL [R1+0x16c], R12 ;  /* 0x00016c0c01007387 */ /* 0x0001e20000100800 */
[----:B------:R-:W-:Y:S01]  /*26f0*/  IMAD.MOV R9, RZ, RZ, -R9 ;  /* 0x000000ffff097224 */ /* 0x000fe200078e0a09 */
[----:B------:R-:W-:Y:S01]  /*2700*/  IABS R0, R6 ;  /* 0x0000000600007213 */ /* 0x000fe20000000000 */
[----:B------:R-:W-:Y:S01]  /*2710*/  @!P0 IMAD.IADD R7, R7, 0x1, -R22 ;  /* 0x0000000107078824 */ /* 0x000fe200078e0a16 */
[----:B------:R-:W-:Y:S01]  /*2720*/  ISETP.GE.AND P0, PT, R4, RZ, PT ;  /* 0x000000ff0400720c */ /* 0x000fe20003f06270 */
[----:B------:R-:W-:Y:S01]  /*2730*/  @!P5 IMAD.MOV R14, RZ, RZ, -R14 ;  /* 0x000000ffff0ed224 */ /* 0x000fe200078e0a0e */
[----:B------:R-:W-:Y:S01]  /*2740*/  IADD3 R4, R24, 0x178, RZ ;  /* 0x0000017818047810 */ /* 0x000fe20007ffe0ff */
[C---:B------:R-:W-:Y:S01]  /*2750*/  IMAD R5, R22.reuse, R9, R5 ;  /* 0x0000000916057224 */ /* 0x040fe200078e0205 */
[----:B------:R-:W-:Y:S01]  /*2760*/  ISETP.GT.U32.AND P5, PT, R22, R8, PT ;  /* 0x000000081600720c */ /* 0x000fe20003fa4070 */
[----:B------:R-:W-:Y:S01]  /*2770*/  @!P6 IMAD.IADD R10, R10, 0x1, -R22 ;  /* 0x000000010a0ae824 */ /* 0x000fe200078e0a16 */
[----:B------:R-:W-:Y:S01]  /*2780*/  IABS R11, R4 ;  /* 0x00000004000b7213 */ /* 0x000fe20000000000 */
[----:B------:R-:W-:Y:S01]  /*2790*/  IMAD.MOV.U32 R13, RZ, RZ, R7 ;  /* 0x000000ffff0d7224 */ /* 0x000fe200078e0007 */
[----:B------:R-:W-:Y:S01]  /*27a0*/  ISETP.GT.U32.AND P6, PT, R22, R5, PT ;  /* 0x000000051600720c */ /* 0x000fe20003fc4070 */
[----:B0-----:R-:W-:Y:S01]  /*27b0*/  IMAD.HI.U32 R12, R3, R2, RZ ;  /* 0x00000002030c7227 */ /* 0x001fe200078e00ff */
[----:B------:R-:W-:Y:S01]  /*27c0*/  STL [R1+0x168], R14 ;  /* 0x0001680e01007387 */ /* 0x000fe20000100800 */
[----:B------:R-:W-:-:S02]  /*27d0*/  IADD3 R15, R24, 0x168, RZ ;  /* 0x00000168180f7810 */ /* 0x000fc40007ffe0ff */
[----:B------:R-:W-:-:S04]  /*27e0*/  IMAD.HI.U32 R7, R3, R11, RZ ;  /* 0x0000000b03077227 */ /* 0x000fc800078e00ff */
[----:B------:R-:W-:Y:S02]  /*27f0*/  @!P3 IMAD.MOV R10, RZ, RZ, -R10 ;  /* 0x000000ffff0ab224 */ /* 0x000fe400078e0a0a */
[----:B------:R-:W-:Y:S01]  /*2800*/  @!P4 IMAD.MOV R13, RZ, RZ, -R13 ;  /* 0x000000ffff0dc224 */ /* 0x000fe200078e0a0d */
[----:B------:R-:W-:Y:S01]  /*2810*/  ISETP.GE.AND P4, PT, R6, RZ, PT ;  /* 0x000000ff0600720c */ /* 0x000fe20003f86270 */
[----:B------:R-:W-:Y:S01]  /*2820*/  IMAD.MOV R12, RZ, RZ, -R12 ;  /* 0x000000ffff0c7224 */ /* 0x000fe200078e0a0c */
[----:B------:R0:W-:Y:S01]  /*2830*/  STL [R1+0x164], R10 ;  /* 0x0001640a01007387 */ /* 0x0001e20000100800 */
[----:B------:R-:W-:Y:S01]  /*2840*/  IMAD.MOV R6, RZ, RZ, -R7 ;  /* 0x000000ffff067224 */ /* 0x000fe200078e0a07 */
[----:B------:R-:W-:Y:S01]  /*2850*/  IADD3 R7, R24, 0x170, RZ ;  /* 0x0000017018077810 */ /* 0x000fe20007ffe0ff */
[----:B------:R-:W-:Y:S01]  /*2860*/  @!P5 IMAD.IADD R8, R8, 0x1, -R22 ;  /* 0x000000010808d824 */ /* 0x000fe200078e0a16 */
[----:B------:R1:W-:Y:S01]  /*2870*/  STL [R1+0x160], R13 ;  /* 0x0001600d01007387 */ /* 0x0003e20000100800 */
[----:B------:R-:W-:Y:S01]  /*2880*/  IMAD.HI.U32 R9, R3, R0, RZ ;  /* 0x0000000003097227 */ /* 0x000fe200078e00ff */
[----:B------:R-:W-:-:S03]  /*2890*/  IABS R18, R7 ;  /* 0x0000000700127213 */ /* 0x000fc60000000000 */
[C---:B------:R-:W-:Y:S02]  /*28a0*/  IMAD R2, R22.reuse, R12, R2 ;  /* 0x0000000c16027224 */ /* 0x040fe400078e0202 */
[----:B------:R-:W-:Y:S01]  /*28b0*/  IMAD R11, R22, R6, R11 ;  /* 0x00000006160b7224 */ /* 0x000fe200078e020b */
[----:B------:R-:W-:Y:S01]  /*28c0*/  IADD3 R6, R24, 0x16c, RZ ;  /* 0x0000016c18067810 */ /* 0x000fe20007ffe0ff */
[----:B0-----:R-:W-:Y:S01]  /*28d0*/  IMAD.MOV.U32 R10, RZ, RZ, R8 ;  /* 0x000000ffff0a7224 */ /* 0x001fe200078e0008 */
[----:B------:R-:W-:Y:S01]  /*28e0*/  ISETP.GT.U32.AND P3, PT, R22, R2, PT ;  /* 0x000000021600720c */ /* 0x000fe20003f64070 */
[----:B------:R-:W-:Y:S01]  /*28f0*/  IMAD.MOV R9, RZ, RZ, -R9 ;  /* 0x000000ffff097224 */ /* 0x000fe200078e0a09 */
[----:B------:R-:W-:Y:S01]  /*2900*/  IABS R16, R6 ;  /* 0x0000000600107213 */ /* 0x000fe20000000000 */
[----:B------:R-:W-:Y:S01]  /*2910*/  @!P6 IMAD.IADD R5, R5, 0x1, -R22 ;  /* 0x000000010505e824 */ /* 0x000fe200078e0a16 */
[----:B-1----:R-:W-:Y:S01]  /*2920*/  IADD3 R13, R24, 0x14c, RZ ;  /* 0x0000014c180d7810 */ /* 0x002fe20007ffe0ff */
[----:B------:R-:W-:Y:S01]  /*2930*/  @!P2 IMAD.MOV R10, RZ, RZ, -R10 ;  /* 0x000000ffff0aa224 */ /* 0x000fe200078e0a0a */
[C---:B------:R-:W-:Y:S01]  /*2940*/  ISETP.GT.U32.AND P2, PT, R22.reuse, R11, PT ;  /* 0x0000000b1600720c */ /* 0x040fe20003f44070 */
[C---:B------:R-:W-:Y:S01]  /*2950*/  IMAD R0, R22.reuse, R9, R0 ;  /* 0x0000000916007224 */ /* 0x040fe200078e0200 */
[----:B------:R-:W-:-:S02]  /*2960*/  ISETP.GT.U32.AND P6, PT, R22, R5, PT ;  /* 0x000000051600720c */ /* 0x000fc40003fc4070 */
[----:B------:R0:W-:Y:S02]  /*2970*/  STL [R1+0x15c], R10 ;  /* 0x00015c0a01007387 */ /* 0x0001e40000100800 */
[----:B------:R-:W-:Y:S01]  /*2980*/  ISETP.GT.U32.AND P5, PT, R22, R0, PT ;  /* 0x000000001600720c */ /* 0x000fe20003fa4070 */
[----:B------:R-:W-:-:S05]  /*2990*/  @!P3 IMAD.IADD R2, R2, 0x1, -R22 ;  /* 0x000000010202b824 */ /* 0x000fca00078e0a16 */
[----:B------:R-:W-:Y:S01]  /*29a0*/  ISETP.GT.U32.AND P3, PT, R22, R2, PT ;  /* 0x000000021600720c */ /* 0x000fe20003f64070 */
[--C-:B------:R-:W-:Y:S02]  /*29b0*/  @!P2 IMAD.IADD R11, R11, 0x1, -R22.reuse ;  /* 0x000000010b0ba824 */ /* 0x100fe400078e0a16 */
[--C-:B------:R-:W-:Y:S01]  /*29c0*/  @!P6 IMAD.IADD R5, R5, 0x1, -R22.reuse ;  /* 0x000000010505e824 */ /* 0x100fe200078e0a16 */
[----:B------:R-:W-:Y:S02]  /*29d0*/  ISETP.GE.AND P6, PT, R4, RZ, PT ;  /* 0x000000ff0400720c */ /* 0x000fe40003fc6270 */
[----:B------:R-:W-:Y:S01]  /*29e0*/  ISETP.GT.U32.AND P2, PT, R22, R11, PT ;  /* 0x0000000b1600720c */ /* 0x000fe20003f44070 */
[----:B------:R-:W-:Y:S01]  /*29f0*/  @!P5 IMAD.IADD R0, R0, 0x1, -R22 ;  /* 0x000000010000d824 */ /* 0x000fe200078e0a16 */
[----:B------:R-:W-:Y:S01]  /*2a00*/  IADD3 R4, R24, 0x174, RZ ;  /* 0x0000017418047810 */ /* 0x000fe20007ffe0ff */
[----:B------:R-:W-:Y:S02]  /*2a10*/  IMAD.MOV.U32 R9, RZ, RZ, R5 ;  /* 0x000000ffff097224 */ /* 0x000fe400078e0005 */
[----:B------:R-:W-:Y:S01]  /*2a20*/  IMAD.HI.U32 R5, R3, R18, RZ ;  /* 0x0000001203057227 */ /* 0x000fe200078e00ff */
[----:B------:R-:W-:-:S02]  /*2a30*/  ISETP.GT.U32.AND P5, PT, R22, R0, PT ;  /* 0x000000001600720c */ /* 0x000fc40003fa4070 */
[----:B------:R-:W-:Y:S01]  /*2a40*/  IABS R17, R4 ;  /* 0x0000000400117213 */ /* 0x000fe20000000000 */
[----:B------:R-:W-:Y:S02]  /*2a50*/  IMAD.MOV R5, RZ, RZ, -R5 ;  /* 0x000000ffff057224 */ /* 0x000fe400078e0a05 */
[----:B------:R-:W-:Y:S01]  /*2a60*/  @!P3 IMAD.IADD R2, R2, 0x1, -R22 ;  /* 0x000000010202b824 */ /* 0x000fe200078e0a16 */
[----:B------:R-:W-:Y:S01]  /*2a70*/  ISETP.GE.AND P3, PT, R7, RZ, PT ;  /* 0x000000ff0700720c */ /* 0x000fe20003f66270 */
[----:B------:R-:W-:Y:S01]  /*2a80*/  IMAD R18, R22, R5, R18 ;  /* 0x0000000516127224 */ /* 0x000fe200078e0212 */
[----:B------:R-:W-:Y:S01]  /*2a90*/  IADD3 R5, R24, 0x160, RZ ;  /* 0x0000016018057810 */ /* 0x000fe20007ffe0ff */
[----:B------:R-:W-:-:S04]  /*2aa0*/  IMAD.HI.U32 R8, R3, R17, RZ ;  /* 0x0000001103087227 */ /* 0x000fc800078e00ff */
[----:B------:R-:W-:Y:S01]  /*2ab0*/  @!P2 IMAD.IADD R11, R11, 0x1, -R22 ;  /* 0x000000010b0ba824 */ /* 0x000fe200078e0a16 */
[----:B------:R-:W-:Y:S01]  /*2ac0*/  ISETP.GT.U32.AND P2, PT, R22, R18, PT ;  /* 0x000000121600720c */ /* 0x000fe20003f44070 */
[----:B------:R-:W-:Y:S02]  /*2ad0*/  IMAD.MOV R7, RZ, RZ, -R8 ;  /* 0x000000ffff077224 */ /* 0x000fe400078e0a08 */
[----:B------:R-:W-:Y:S01]  /*2ae0*/  @!P0 IMAD.MOV R9, RZ, RZ, -R9 ;  /* 0x000000ffff098224 */ /* 0x000fe200078e0a09 */
[----:B------:R-:W-:Y:S01]  /*2af0*/  ISETP.GE.AND P0, PT, R4, RZ, PT ;  /* 0x000000ff0400720c */ /* 0x000fe20003f06270 */
[----:B------:R-:W-:Y:S01]  /*2b00*/  @!P5 IMAD.IADD R0, R0, 0x1, -R22 ;  /* 0x000000010000d824 */ /* 0x000fe200078e0a16 */
[----:B------:R-:W-:Y:S01]  /*2b10*/  ISETP.GE.AND P5, PT, R6, RZ, PT ;  /* 0x000000ff0600720c */ /* 0x000fe20003fa6270 */
[----:B------:R-:W-:Y:S01]  /*2b20*/  IMAD R17, R22, R7, R17 ;  /* 0x0000000716117224 */ /* 0x000fe200078e0211 */
[----:B------:R1:W-:Y:S01]  /*2b30*/  STL [R1+0x158], R9 ;  /* 0x0001580901007387 */ /* 0x0003e20000100800 */
[----:B0-----:R-:W-:Y:S01]  /*2b40*/  IMAD.MOV.U32 R10, RZ, RZ, R2 ;  /* 0x000000ffff0a7224 */ /* 0x001fe200078e0002 */
[----:B------:R-:W-:Y:S01]  /*2b50*/  IADD3 R7, R24, 0x164, RZ ;  /* 0x0000016418077810 */ /* 0x000fe20007ffe0ff */
[----:B------:R-:W-:-:S03]  /*2b60*/  IMAD.HI.U32 R4, R3, R16, RZ ;  /* 0x0000001003047227 */ /* 0x000fc600078e00ff */
[----:B------:R-:W-:Y:S01]  /*2b70*/  IABS R14, R7 ;  /* 0x00000007000e7213 */ /* 0x000fe20000000000 */
[----:B------:R-:W-:Y:S01]  /*2b80*/  @!P1 IMAD.MOV R10, RZ, RZ, -R10 ;  /* 0x000000ffff0a9224 */ /* 0x000fe200078e0a0a */
[----:B------:R-:W-:Y:S01]  /*2b90*/  ISETP.GT.U32.AND P1, PT, R22, R17, PT ;  /* 0x000000111600720c */ /* 0x000fe20003f24070 */
[----:B------:R-:W-:Y:S02]  /*2ba0*/  IMAD.MOV R4, RZ, RZ, -R4 ;  /* 0x000000ffff047224 */ /* 0x000fe400078e0a04 */
[----:B-1----:R-:W-:Y:S01]  /*2bb0*/  IMAD.MOV.U32 R9, RZ, RZ, R0 ;  /* 0x000000ffff097224 */ /* 0x002fe200078e0000 */
[----:B------:R0:W-:Y:S01]  /*2bc0*/  STL [R1+0x154], R10 ;  /* 0x0001540a01007387 */ /* 0x0001e20000100800 */
[----:B------:R-:W-:Y:S02]  /*2bd0*/  @!P2 IMAD.IADD R18, R18, 0x1, -R22 ;  /* 0x000000011212a824 */ /* 0x000fe400078e0a16 */
[----:B------:R-:W-:Y:S01]  /*2be0*/  @!P4 IMAD.MOV R9, RZ, RZ, -R9 ;  /* 0x000000ffff09c224 */ /* 0x000fe200078e0a09 */
[----:B------:R-:W-:Y:S01]  /*2bf0*/  ISETP.GE.AND P4, PT, R15, RZ, PT ;  /* 0x000000ff0f00720c */ /* 0x000fe20003f86270 */
[C---:B------:R-:W-:Y:S01]  /*2c00*/  IMAD R16, R22.reuse, R4, R16 ;  /* 0x0000000416107224 */ /* 0x040fe200078e0210 */
[----:B------:R-:W-:Y:S01]  /*2c10*/  IABS R15, R15 ;  /* 0x0000000f000f7213 */ /* 0x000fe20000000000 */
[----:B------:R-:W-:Y:S01]  /*2c20*/  IMAD.MOV.U32 R12, RZ, RZ, R11 ;  /* 0x000000ffff0c7224 */ /* 0x000fe200078e000b */
[----:B------:R-:W-:Y:S01]  /*2c30*/  ISETP.GT.U32.AND P2, PT, R22, R18, PT ;  /* 0x000000121600720c */ /* 0x000fe20003f44070 */
[----:B------:R-:W-:Y:S01]  /*2c40*/  @!P1 IMAD.IADD R17, R17, 0x1, -R22 ;  /* 0x0000000111119824 */ /* 0x000fe200078e0a16 */
[----:B------:R-:W-:Y:S01]  /*2c50*/  IADD3 R4, R24, 0x15c, RZ ;  /* 0x0000015c18047810 */ /* 0x000fe20007ffe0ff */
[----:B------:R-:W-:Y:S01]  /*2c60*/  IMAD.HI.U32 R8, R3, R15, RZ ;  /* 0x0000000f03087227 */ /* 0x000fe200078e00ff */
[----:B------:R1:W-:Y:S01]  /*2c70*/  STL [R1+0x150], R9 ;  /* 0x0001500901007387 */ /* 0x0003e20000100800 */
[----:B0-----:R-:W-:-:S02]  /*2c80*/  IABS R10, R5 ;  /* 0x00000005000a7213 */ /* 0x001fc40000000000 */
[----:B------:R-:W-:Y:S01]  /*2c90*/  @!P6 IMAD.MOV R12, RZ, RZ, -R12 ;  /* 0x000000ffff0ce224 */ /* 0x000fe200078e0a0c */
[C---:B------:R-:W-:Y:S01]  /*2ca0*/  ISETP.GT.U32.AND P6, PT, R22.reuse, R16, PT ;  /* 0x000000101600720c */ /* 0x040fe20003fc4070 */
[----:B------:R-:W-:Y:S01]  /*2cb0*/  IMAD.HI.U32 R6, R3, R14, RZ ;  /* 0x0000000e03067227 */ /* 0x000fe200078e00ff */
[----:B------:R-:W-:Y:S02]  /*2cc0*/  ISETP.GT.U32.AND P1, PT, R22, R17, PT ;  /* 0x000000111600720c */ /* 0x000fe40003f24070 */
[----:B------:R-:W-:Y:S01]  /*2cd0*/  IADD3 R11, R24, 0x154, RZ ;  /* 0x00000154180b7810 */ /* 0x000fe20007ffe0ff */
[----:B------:R-:W-:Y:S01]  /*2ce0*/  IMAD.MOV R8, RZ, RZ, -R8 ;  /* 0x000000ffff087224 */ /* 0x000fe200078e0a08 */
[----:B-1----:R-:W-:Y:S01]  /*2cf0*/  IABS R9, R4 ;  /* 0x0000000400097213 */ /* 0x002fe20000000000 */
[----:B------:R-:W-:Y:S01]  /*2d00*/  IMAD.MOV R6, RZ, RZ, -R6 ;  /* 0x000000ffff067224 */ /* 0x000fe200078e0a06 */
[----:B------:R0:W-:Y:S01]  /*2d10*/  STL [R1+0x14c], R12 ;  /* 0x00014c0c01007387 */ /* 0x0001e20000100800 */
[----:B------:R-:W-:-:S02]  /*2d20*/  IMAD R15, R22, R8, R15 ;  /* 0x00000008160f7224 */ /* 0x000fc400078e020f */
[----:B------:R-:W-:Y:S02]  /*2d30*/  IMAD R14, R22, R6, R14 ;  /* 0x00000006160e7224 */ /* 0x000fe400078e020e */
[----:B------:R-:W-:Y:S01]  /*2d40*/  @!P2 IMAD.IADD R18, R18, 0x1, -R22 ;  /* 0x000000011212a824 */ /* 0x000fe200078e0a16 */
[----:B------:R-:W-:Y:S01]  /*2d50*/  ISETP.GT.U32.AND P2, PT, R22, R15, PT ;  /* 0x0000000f1600720c */ /* 0x000fe20003f44070 */
[----:B------:R-:W-:Y:S01]  /*2d60*/  IMAD.HI.U32 R0, R3, R9, RZ ;  /* 0x0000000903007227 */ /* 0x000fe200078e00ff */
[----:B0-----:R-:W-:-:S03]  /*2d70*/  IADD3 R12, R24, 0x150, RZ ;  /* 0x00000150180c7810 */ /* 0x001fc60007ffe0ff */
[----:B------:R-:W-:Y:S01]  /*2d80*/  @!P6 IMAD.IADD R16, R16, 0x1, -R22 ;  /* 0x000000011010e824 */ /* 0x000fe200078e0a16 */
[C---:B------:R-:W-:Y:S01]  /*2d90*/  ISETP.GT.U32.AND P6, PT, R22.reuse, R14, PT ;  /* 0x0000000e1600720c */ /* 0x040fe20003fc4070 */
[----:B------:R-:W-:Y:S01]  /*2da0*/  IMAD.MOV R0, RZ, RZ, -R0 ;  /* 0x000000ffff007224 */ /* 0x000fe200078e0a00 */
[----:B------:R-:W-:Y:S01]  /*2db0*/  IABS R6, R12 ;  /* 0x0000000c00067213 */ /* 0x000fe20000000000 */
[--C-:B------:R-:W-:Y:S01]  /*2dc0*/  @!P1 IMAD.IADD R17, R17, 0x1, -R22.reuse ;  /* 0x0000000111119824 */ /* 0x100fe200078e0a16 */
[----:B------:R-:W-:Y:S01]  /*2dd0*/  ISETP.GE.AND P1, PT, R7, RZ, PT ;  /* 0x000000ff0700720c */ /* 0x000fe20003f26270 */
[----:B------:R-:W-:Y:S01]  /*2de0*/  IMAD R9, R22, R0, R9 ;  /* 0x0000000016097224 */ /* 0x000fe200078e0209 */
[----:B------:R-:W-:Y:S01]  /*2df0*/  IADD3 R0, R24, 0x158, RZ ;  /* 0x0000015818007810 */ /* 0x000fe20007ffe0ff */
[----:B------:R-:W-:Y:S01]  /*2e00*/  @!P2 IMAD.IADD R15, R15, 0x1, -R22 ;  /* 0x000000010f0fa824 */ /* 0x000fe200078e0a16 */
[----:B------:R-:W-:Y:S01]  /*2e10*/  IABS R7, R11 ;  /* 0x0000000b00077213 */ /* 0x000fe20000000000 */
[----:B------:R-:W-:Y:S01]  /*2e20*/  IMAD.MOV.U32 R20, RZ, RZ, R17 ;  /* 0x000000ffff147224 */ /* 0x000fe200078e0011 */
[----:B------:R-:W-:Y:S01]  /*2e30*/  IABS R8, R0 ;  /* 0x0000000000087213 */ /* 0x000fe20000000000 */
[----:B------:R-:W-:Y:S01]  /*2e40*/  IMAD.HI.U32 R2, R3, R10, RZ ;  /* 0x0000000a03027227 */ /* 0x000fe200078e00ff */
[----:B------:R-:W-:-:S03]  /*2e50*/  ISETP.GT.U32.AND P2, PT, R22, R16, PT ;  /* 0x000000101600720c */ /* 0x000fc60003f44070 */
[----:B------:R-:W-:Y:S02]  /*2e60*/  @!P6 IMAD.IADD R14, R14, 0x1, -R22 ;  /* 0x000000010e0ee824 */ /* 0x000fe400078e0a16 */
[----:B------:R-:W-:Y:S01]  /*2e70*/  @!P0 IMAD.MOV R20, RZ, RZ, -R20 ;  /* 0x000000ffff148224 */ /* 0x000fe200078e0a14 */
[C---:B------:R-:W-:Y:S01]  /*2e80*/  ISETP.GT.U32.AND P0, PT, R22.reuse, R15, PT ;  /* 0x0000000f1600720c */ /* 0x040fe20003f04070 */
[C---:B------:R-:W-:Y:S01]  /*2e90*/  IMAD.HI.U32 R17, R3.reuse, R8, RZ ;  /* 0x0000000803117227 */ /* 0x040fe200078e00ff */
[----:B------:R-:W-:Y:S02]  /*2ea0*/  ISETP.GT.U32.AND P6, PT, R22, R14, PT ;  /* 0x0000000e1600720c */ /* 0x000fe40003fc4070 */
[----:B------:R0:W-:Y:S01]  /*2eb0*/  STL [R1+0x148], R20 ;  /* 0x0001481401007387 */ /* 0x0001e20000100800 */
[----:B------:R-:W-:Y:S02]  /*2ec0*/  IMAD.MOV R2, RZ, RZ, -R2 ;  /* 0x000000ffff027224 */ /* 0x000fe400078e0a02 */
[----:B------:R-:W-:-:S04]  /*2ed0*/  IMAD.HI.U32 R19, R3, R7, RZ ;  /* 0x0000000703137227 */ /* 0x000fc800078e00ff */
[----:B------:R-:W-:Y:S02]  /*2ee0*/  IMAD.MOV R17, RZ, RZ, -R17 ;  /* 0x000000ffff117224 */ /* 0x000fe400078e0a11 */
[C---:B------:R-:W-:Y:S01]  /*2ef0*/  IMAD R10, R22.reuse, R2, R10 ;  /* 0x00000002160a7224 */ /* 0x040fe200078e020a */
[----:B------:R-:W-:Y:S01]  /*2f00*/  IABS R2, R13 ;  /* 0x0000000d00027213 */ /* 0x000fe20000000000 */
[----:B------:R-:W-:Y:S02]  /*2f10*/  IMAD.MOV R19, RZ, RZ, -R19 ;  /* 0x000000ffff137224 */ /* 0x000fe400078e0a13 */
[C---:B------:R-:W-:Y:S02]  /*2f20*/  IMAD R8, R22.reuse, R17, R8 ;  /* 0x0000001116087224 */ /* 0x040fe400078e0208 */
[----:B------:R-:W-:Y:S01]  /*2f30*/  @!P3 IMAD.MOV R18, RZ, RZ, -R18 ;  /* 0x000000ffff12b224 */ /* 0x000fe200078e0a12 */
[----:B------:R-:W-:Y:S01]  /*2f40*/  ISETP.GT.U32.AND P3, PT, R22, R10, PT ;  /* 0x0000000a1600720c */ /* 0x000fe20003f64070 */
[--C-:B------:R-:W-:Y:S01]  /*2f50*/  @!P2 IMAD.IADD R16, R16, 0x1, -R22.reuse ;  /* 0x000000011010a824 */ /* 0x100fe200078e0a16 */
[C---:B------:R-:W-:Y:S01]  /*2f60*/  ISETP.GT.U32.AND P2, PT, R22.reuse, R9, PT ;  /* 0x000000091600720c */ /* 0x040fe20003f44070 */
[C---:B------:R-:W-:Y:S01]  /*2f70*/  IMAD R7, R22.reuse, R19, R7 ;  /* 0x0000001316077224 */ /* 0x040fe200078e0207 */
[----:B------:R1:W-:Y:S01]  /*2f80*/  STL [R1+0x144], R18 ;  /* 0x0001441201007387 */ /* 0x0003e20000100800 */
[--C-:B------:R-:W-:Y:S01]  /*2f90*/  @!P0 IMAD.IADD R15, R15, 0x1, -R22.reuse ;  /* 0x000000010f0f8824 */ /* 0x100fe200078e0a16 */
[----:B------:R-:W-:Y:S01]  /*2fa0*/  ISETP.GT.U32.AND P0, PT, R22, R8, PT ;  /* 0x000000081600720c */ /* 0x000fe20003f04070 */
[----:B------:R-:W-:Y:S01]  /*2fb0*/  @!P6 IMAD.IADD R14, R14, 0x1, -R22 ;  /* 0x000000010e0ee824 */ /* 0x000fe200078e0a16 */
[----:B------:R-:W-:Y:S01]  /*2fc0*/  ISETP.GT.U32.AND P6, PT, R22, R7, PT ;  /* 0x000000071600720c */ /* 0x000fe20003fc4070 */
[----:B------:R-:W-:-:S02]  /*2fd0*/  IMAD.MOV.U32 R21, RZ, RZ, R16 ;  /* 0x000000ffff157224 */ /* 0x000fc400078e0010 */
[----:B------:R-:W-:-:S04]  /*2fe0*/  IMAD.HI.U32 R17, R3, R6, RZ ;  /* 0x0000000603117227 */ /* 0x000fc800078e00ff */
[--C-:B------:R-:W-:Y:S01]  /*2ff0*/  @!P3 IMAD.IADD R10, R10, 0x1, -R22.reuse ;  /* 0x000000010a0ab824 */ /* 0x100fe200078e0a16 */
[----:B------:R-:W-:Y:S01]  /*3000*/  ISETP.GE.AND P3, PT, R5, RZ, PT ;  /* 0x000000ff0500720c */ /* 0x000fe20003f66270 */
[--C-:B------:R-:W-:Y:S01]  /*3010*/  @!P2 IMAD.IADD R9, R9, 0x1, -R22.reuse ;  /* 0x000000010909a824 */ /* 0x100fe200078e0a16 */
[----:B------:R-:W-:Y:S01]  /*3020*/  ISETP.GE.AND P2, PT, R4, RZ, PT ;  /* 0x000000ff0400720c */ /* 0x000fe20003f46270 */
[--C-:B------:R-:W-:Y:S01]  /*3030*/  @!P0 IMAD.IADD R8, R8, 0x1, -R22.reuse ;  /* 0x0000000108088824 */ /* 0x100fe200078e0a16 */
[----:B------:R-:W-:Y:S01]  /*3040*/  ISETP.GT.U32.AND P0, PT, R22, R10, PT ;  /* 0x0000000a1600720c */ /* 0x000fe20003f04070 */
[----:B0-----:R-:W-:Y:S01]  /*3050*/  IMAD.MOV.U32 R20, RZ, RZ, R15 ;  /* 0x000000ffff147224 */ /* 0x001fe200078e000f */
[----:B------:R-:W-:Y:S01]  /*3060*/  IADD3 R5, R24, 0x144, RZ ;  /* 0x0000014418057810 */ /* 0x000fe20007ffe0ff */
[----:B------:R-:W-:Y:S01]  /*3070*/  @!P6 IMAD.IADD R7, R7, 0x1, -R22 ;  /* 0x000000010707e824 */ /* 0x000fe200078e0a16 */
[C---:B------:R-:W-:Y:S01]  /*3080*/  ISETP.GT.U32.AND P6, PT, R22.reuse, R8, PT ;  /* 0x000000081600720c */ /* 0x040fe20003fc4070 */
[----:B------:R-:W-:Y:S01]  /*3090*/  @!P5 IMAD.MOV R21, RZ, RZ, -R21 ;  /* 0x000000ffff15d224 */ /* 0x000fe200078e0a15 */
[C---:B------:R-:W-:Y:S01]  /*30a0*/  ISETP.GT.U32.AND P5, PT, R22.reuse, R9, PT ;  /* 0x000000091600720c */ /* 0x040fe20003fa4070 */
[----:B------:R-:W-:Y:S01]  /*30b0*/  IMAD.MOV R17, RZ, RZ, -R17 ;  /* 0x000000ffff117224 */ /* 0x000fe200078e0a11 */
[----:B------:R-:W-:Y:S01]  /*30c0*/  IABS R15, R5 ;  /* 0x00000005000f7213 */ /* 0x000fe20000000000 */
[----:B-1----:R-:W-:Y:S01]  /*30d0*/  IMAD.HI.U32 R18, R3, R2, RZ ;  /* 0x0000000203127227 */ /* 0x002fe200078e00ff */
[----:B------:R-:W-:Y:S03]  /*30e0*/  STL [R1+0x140], R21 ;  /* 0x0001401501007387 */ /* 0x000fe60000100800 */
[----:B------:R-:W-:Y:S01]  /*30f0*/  @!P4 IMAD.MOV R20, RZ, RZ, -R20 ;  /* 0x000000ffff14c224 */ /* 0x000fe200078e0a14 */
[C---:B------:R-:W-:Y:S01]  /*3100*/  ISETP.GT.U32.AND P4, PT, R22.reuse, R7, PT ;  /* 0x000000071600720c */ /* 0x040fe20003f84070 */
[----:B------:R-:W-:Y:S01]  /*3110*/  IMAD R4, R22, R17, R6 ;  /* 0x0000001116047224 */ /* 0x000fe200078e0206 */
[----:B------:R-:W-:Y:S01]  /*3120*/  IADD3 R6, R24, 0x148, RZ ;  /* 0x0000014818067810 */ /* 0x000fe20007ffe0ff */
[----:B------:R-:W-:Y:S01]  /*3130*/  IMAD.MOV R18, RZ, RZ, -R18 ;  /* 0x000000ffff127224 */ /* 0x000fe200078e0a12 */
[----:B------:R-:W-:Y:S01]  /*3140*/  STL [R1+0x13c], R20 ;  /* 0x00013c1401007387 */ /* 0x000fe20000100800 */
[----:B------:R-:W-:Y:S01]  /*3150*/  IMAD.MOV.U32 R16, RZ, RZ, R14 ;  /* 0x000000ffff107224 */ /* 0x000fe200078e000e */
[----:B------:R-:W-:Y:S01]  /*3160*/  IABS R14, R6 ;  /* 0x00000006000e7213 */ /* 0x000fe20000000000 */
[----:B------:R-:W-:-:S02]  /*3170*/  IMAD R2, R22, R18, R2 ;  /* 0x0000001216027224 */ /* 0x000fc400078e0202 */
[----:B------:R-:W-:Y:S01]  /*3180*/  @!P1 IMAD.MOV R16, RZ, RZ, -R16 ;  /* 0x000000ffff109224 */ /* 0x000fe200078e0a10 */
[----:B------:R-:W-:Y:S01]  /*3190*/  ISETP.GT.U32.AND P1, PT, R22, R4, PT ;  /* 0x000000041600720c */ /* 0x000fe20003f24070 */
[--C-:B------:R-:W-:Y:S01]  /*31a0*/  @!P0 IMAD.IADD R10, R10, 0x1, -R22.reuse ;  /* 0x000000010a0a8824 */ /* 0x100fe200078e0a16 */
[----:B------:R-:W-:Y:S01]  /*31b0*/  ISETP.GE.AND P0, PT, R0, RZ, PT ;  /* 0x000000ff0000720c */ /* 0x000fe20003f06270 */
[--C-:B------:R-:W-:Y:S01]  /*31c0*/  @!P5 IMAD.IADD R9, R9, 0x1, -R22.reuse ;  /* 0x000000010909d824 */ /* 0x100fe200078e0a16 */
[----:B------:R-:W-:Y:S01]  /*31d0*/  ISETP.GT.U32.AND P5, PT, R22, R2, PT ;  /* 0x000000021600720c */ /* 0x000fe20003fa4070 */
[----:B------:R-:W-:Y:S01]  /*31e0*/  @!P6 IMAD.IADD R8, R8, 0x1, -R22 ;  /* 0x000000010808e824 */ /* 0x000fe200078e0a16 */
[----:B------:R-:W-:Y:S01]  /*31f0*/  ISETP.GE.AND P6, PT, R11, RZ, PT ;  /* 0x000000ff0b00720c */ /* 0x000fe20003fc6270 */
[----:B------:R-:W-:Y:S01]  /*3200*/  IMAD.MOV.U32 R0, RZ, RZ, R15 ;  /* 0x000000ffff007224 */ /* 0x000fe200078e000f */
[----:B------:R0:W-:Y:S01]  /*3210*/  STL [R1+0x138], R16 ;  /* 0x0001381001007387 */ /* 0x0001e20000100800 */
[----:B------:R-:W-:-:S04]  /*3220*/  IMAD.HI.U32 R11, R3, R14, RZ ;  /* 0x0000000e030b7227 */ /* 0x000fc800078e00ff */
[----:B------:R-:W-:Y:S01]  /*3230*/  @!P4 IMAD.IADD R7, R7, 0x1, -R22 ;  /* 0x000000010707c824 */ /* 0x000fe200078e0a16 */
[----:B------:R-:W-:Y:S01]  /*3240*/  ISETP.GE.AND P4, PT, R12, RZ, PT ;  /* 0x000000ff0c00720c */ /* 0x000fe20003f86270 */
[----:B------:R-:W-:-:S04]  /*3250*/  IMAD.HI.U32 R12, R3, R0, RZ ;  /* 0x00000000030c7227 */ /* 0x000fc800078e00ff */
[----:B0-----:R-:W-:Y:S02]  /*3260*/  IMAD.MOV.U32 R16, RZ, RZ, R9 ;  /* 0x000000ffff107224 */ /* 0x001fe400078e0009 */
[----:B------:R-:W-:Y:S02]  /*3270*/  IMAD.MOV R11, RZ, RZ, -R11 ;  /* 0x000000ffff0b7224 */ /* 0x000fe400078e0a0b */
[----:B------:R-:W-:Y:S01]  /*3280*/  @!P2 IMAD.MOV R16, RZ, RZ, -R16 ;  /* 0x000000ffff10a224 */ /* 0x000fe200078e0a10 */
[----:B------:R-:W-:Y:S01]  /*3290*/  ISETP.GE.AND P2, PT, R6, RZ, PT ;  /* 0x000000ff0600720c */ /* 0x000fe20003f46270 */
[----:B------:R-:W-:Y:S02]  /*32a0*/  IMAD.MOV.U32 R17, RZ, RZ, R10 ;  /* 0x000000ffff117224 */ /* 0x000fe400078e000a */
[----:B------:R-:W-:Y:S02]  /*32b0*/  IMAD.MOV R10, RZ, RZ, -R12 ;  /* 0x000000ffff0a7224 */ /* 0x000fe400078e0a0c */
[----:B------:R-:W-:Y:S01]  /*32c0*/  IMAD R6, R22, R11, R14 ;  /* 0x0000000b16067224 */ /* 0x000fe200078e020e */
[----:B------:R-:W-:Y:S01]  /*32d0*/  IADD3 R11, R24, 0x138, RZ ;  /* 0x00000138180b7810 */ /* 0x000fe20007ffe0ff */
[----:B------:R-:W-:Y:S01]  /*32e0*/  @!P1 IMAD.IADD R4, R4, 0x1, -R22 ;  /* 0x0000000104049824 */ /* 0x000fe200078e0a16 */
[----:B------:R-:W-:Y:S01]  /*32f0*/  ISETP.GE.AND P1, PT, R13, RZ, PT ;  /* 0x000000ff0d00720c */ /* 0x000fe20003f26270 */
[----:B------:R-:W-:-:S02]  /*3300*/  IMAD R0, R22, R10, R0 ;  /* 0x0000000a16007224 */ /* 0x000fc400078e0200 */
[----:B------:R-:W-:Y:S01]  /*3310*/  IMAD.MOV.U32 R9, RZ, RZ, R7 ;  /* 0x000000ffff097224 */ /* 0x000fe200078e0007 */
[----:B------:R-:W-:Y:S01]  /*3320*/  IADD3 R7, R24, 0x13c, RZ ;  /* 0x0000013c18077810 */ /* 0x000fe20007ffe0ff */
[----:B------:R-:W-:Y:S01]  /*3330*/  @!P0 IMAD.MOV R8, RZ, RZ, -R8 ;  /* 0x000000ffff088224 */ /* 0x000fe200078e0a08 */
[----:B------:R-:W-:Y:S01]  /*3340*/  ISETP.GT.U32.AND P0, PT, R22, R6, PT ;  /* 0x000000061600720c */ /* 0x000fe20003f04070 */
[--C-:B------:R-:W-:Y:S02]  /*3350*/  @!P5 IMAD.IADD R2, R2, 0x1, -R22.reuse ;  /* 0x000000010202d824 */ /* 0x100fe400078e0a16 */
[----:B------:R-:W-:Y:S01]  /*3360*/  @!P3 IMAD.MOV R17, RZ, RZ, -R17 ;  /* 0x000000ffff11b224 */ /* 0x000fe200078e0a11 */
[C---:B------:R-:W-:Y:S01]  /*3370*/  ISETP.GT.U32.AND P3, PT, R22.reuse, R4, PT ;  /* 0x000000041600720c */ /* 0x040fe20003f64070 */
[----:B------:R-:W-:Y:S01]  /*3380*/  @!P6 IMAD.MOV R9, RZ, RZ, -R9 ;  /* 0x000000ffff09e224 */ /* 0x000fe200078e0a09 */
[C---:B------:R-:W-:Y:S02]  /*3390*/  ISETP.GT.U32.AND P6, PT, R22.reuse, R0, PT ;  /* 0x000000001600720c */ /* 0x040fe40003fc4070 */
[----:B------:R-:W-:Y:S01]  /*33a0*/  ISETP.GT.U32.AND P5, PT, R22, R2, PT ;  /* 0x000000021600720c */ /* 0x000fe20003fa4070 */
[----:B------:R-:W-:Y:S04]  /*33b0*/  STL [R1+0x134], R17 ;  /* 0x0001341101007387 */ /* 0x000fe80000100800 */
[----:B------:R0:W-:Y:S01]  /*33c0*/  STL [R1+0x130], R16 ;  /* 0x0001301001007387 */ /* 0x0001e20000100800 */
[----:B------:R-:W-:Y:S01]  /*33d0*/  @!P0 IMAD.IADD R6, R6, 0x1, -R22 ;  /* 0x0000000106068824 */ /* 0x000fe200078e0a16 */
[----:B------:R-:W-:-:S02]  /*33e0*/  ISETP.GE.AND P0, PT, R7, RZ, PT ;  /* 0x000000ff0700720c */ /* 0x000fc40003f06270 */
[----:B------:R1:W-:Y:S01]  /*33f0*/  STL [R1+0x12c], R8 ;  /* 0x00012c0801007387 */ /* 0x0003e20000100800 */
[--C-:B------:R-:W-:Y:S01]  /*3400*/  @!P3 IMAD.IADD R4, R4, 0x1, -R22.reuse ;  /* 0x000000010404b824 */ /* 0x100fe200078e0a16 */
[----:B------:R-:W-:Y:S01]  /*3410*/  ISETP.GE.AND P3, PT, R5, RZ, PT ;  /* 0x000000ff0500720c */ /* 0x000fe20003f66270 */
[--C-:B------:R-:W-:Y:S01]  /*3420*/  @!P6 IMAD.IADD R0, R0, 0x1, -R22.reuse ;  /* 0x000000010000e824 */ /* 0x100fe200078e0a16 */
[----:B------:R-:W-:Y:S01]  /*3430*/  IABS R5, R7 ;  /* 0x0000000700057213 */ /* 0x000fe20000000000 */
[----:B------:R-:W-:Y:S01]  /*3440*/  @!P5 IMAD.IADD R2, R2, 0x1, -R22 ;  /* 0x000000010202d824 */ /* 0x000fe200078e0a16 */
[----:B------:R-:W-:Y:S01]  /*3450*/  ISETP.GT.U32.AND P6, PT, R22, R6, PT ;  /* 0x000000061600720c */ /* 0x000fe20003fc4070 */
[----:B------:R2:W-:Y:S01]  /*3460*/  STL [R1+0x128], R9 ;  /* 0x0001280901007387 */ /* 0x0005e20000100800 */
[C---:B0-----:R-:W-:Y:S02]  /*3470*/  IADD3 R16, R24.reuse, 0x128, RZ ;  /* 0x0000012818107810 */ /* 0x041fe40007ffe0ff */
[----:B-1----:R-:W-:-:S04]  /*3480*/  IADD3 R8, R24, 0x140, RZ ;  /* 0x0000014018087810 */ /* 0x002fc80007ffe0ff */
[----:B------:R-:W-:Y:S02]  /*3490*/  IABS R10, R8 ;  /* 0x00000008000a7213 */ /* 0x000fe40000000000 */
[----:B------:R-:W-:Y:S01]  /*34a0*/  ISETP.GE.AND P5, PT, R8, RZ, PT ;  /* 0x000000ff0800720c */ /* 0x000fe20003fa6270 */
[----:B------:R-:W-:Y:S02]  /*34b0*/  IMAD.MOV.U32 R8, RZ, RZ, R2 ;  /* 0x000000ffff087224 */ /* 0x000fe400078e0002 */
[----:B------:R-:W-:-:S04]  /*34c0*/  IMAD.HI.U32 R7, R3, R10, RZ ;  /* 0x0000000a03077227 */ /* 0x000fc800078e00ff */
[----:B------:R-:W-:Y:S01]  /*34d0*/  IMAD.MOV R2, RZ, RZ, -R7 ;  /* 0x000000ffff027224 */ /* 0x000fe200078e0a07 */
[----:B------:R-:W-:Y:S01]  /*34e0*/  IADD3 R7, R24, 0x134, RZ ;  /* 0x0000013418077810 */ /* 0x000fe20007ffe0ff */
[----:B--2---:R-:W-:Y:S02]  /*34f0*/  IMAD.MOV.U32 R9, RZ, RZ, R4 ;  /* 0x000000ffff097224 */ /* 0x004fe400078e0004 */
[----:B------:R-:W-:Y:S01]  /*3500*/  IMAD R10, R22, R2, R10 ;  /* 0x00000002160a7224 */ /* 0x000fe200078e020a */
[----:B------:R-:W-:Y:S01]  /*3510*/  IADD3 R2, R24, 0x12c, RZ ;  /* 0x0000012c18027810 */ /* 0x000fe20007ffe0ff */
[----:B------:R-:W-:-:S04]  /*3520*/  IMAD.HI.U32 R4, R3, R5, RZ ;  /* 0x0000000503047227 */ /* 0x000fc800078e00ff */
[----:B------:R-:W-:Y:S01]  /*3530*/  @!P6 IMAD.IADD R6, R6, 0x1, -R22 ;  /* 0x000000010606e824 */ /* 0x000fe200078e0a16 */
[C---:B------:R-:W-:Y:S01]  /*3540*/  ISETP.GT.U32.AND P6, PT, R22.reuse, R10, PT ;  /* 0x0000000a1600720c */ /* 0x040fe20003fc4070 */
[----:B------:R-:W-:Y:S01]  /*3550*/  @!P4 IMAD.MOV R9, RZ, RZ, -R9 ;  /* 0x000000ffff09c224 */ /* 0x000fe200078e0a09 */
[C---:B------:R-:W-:Y:S01]  /*3560*/  ISETP.GT.U32.AND P4, PT, R22.reuse, R0, PT ;  /* 0x000000001600720c */ /* 0x040fe20003f84070 */
[----:B------:R-:W-:Y:S02]  /*3570*/  IMAD.MOV R4, RZ, RZ, -R4 ;  /* 0x000000ffff047224 */ /* 0x000fe400078e0a04 */
[----:B------:R-:W-:Y:S01]  /*3580*/  IMAD.MOV.U32 R12, RZ, RZ, R6 ;  /* 0x000000ffff0c7224 */ /* 0x000fe200078e0006 */
[----:B------:R0:W-:Y:S01]  /*3590*/  STL [R1+0x124], R9 ;  /* 0x0001240901007387 */ /* 0x0001e20000100800 */
[----:B------:R-:W-:Y:S02]  /*35a0*/  IMAD R4, R22, R4, R5 ;  /* 0x0000000416047224 */ /* 0x000fe400078e0205 */
[----:B------:R-:W-:-:S02]  /*35b0*/  @!P2 IMAD.MOV R12, RZ, RZ, -R12 ;  /* 0x000000ffff0ca224 */ /* 0x000fc400078e0a0c */
[----:B------:R-:W-:Y:S01]  /*35c0*/  @!P1 IMAD.MOV R8, RZ, RZ, -R8 ;  /* 0x000000ffff089224 */ /* 0x000fe200078e0a08 */
[----:B------:R-:W-:Y:S01]  /*35d0*/  ISETP.GT.U32.AND P2, PT, R22, R4, PT ;  /* 0x000000041600720c */ /* 0x000fe20003f44070 */
[--C-:B------:R-:W-:Y:S01]  /*35e0*/  @!P6 IMAD.IADD R10, R10, 0x1, -R22.reuse ;  /* 0x000000010a0ae824 */ /* 0x100fe200078e0a16 */
[----:B------:R-:W-:Y:S01]  /*35f0*/  ISETP.GE.AND P1, PT, R11, RZ, PT ;  /* 0x000000ff0b00720c */ /* 0x000fe20003f26270 */
[----:B------:R-:W-:Y:S01]  /*3600*/  @!P4 IMAD.IADD R0, R0, 0x1, -R22 ;  /* 0x000000010000c824 */ /* 0x000fe200078e0a16 */
[----:B------:R-:W-:Y:S01]  /*3610*/  IABS R11, R11 ;  /* 0x0000000b000b7213 */ /* 0x000fe20000000000 */
[----:B------:R1:W-:Y:S01]  /*3620*/  STL [R1+0x120], R8 ;  /* 0x0001200801007387 */ /* 0x0003e20000100800 */
[----:B------:R-:W-:Y:S02]  /*3630*/  ISETP.GT.U32.AND P6, PT, R22, R10, PT ;  /* 0x0000000a1600720c */ /* 0x000fe40003fc4070 */
[----:B0-----:R-:W-:Y:S01]  /*3640*/  IADD3 R9, R24, 0x130, RZ ;  /* 0x0000013018097810 */ /* 0x001fe20007ffe0ff */
[----:B------:R-:W-:Y:S01]  /*3650*/  IMAD.HI.U32 R5, R3, R11, RZ ;  /* 0x0000000b03057227 */ /* 0x000fe200078e00ff */
[----:B------:R-:W-:Y:S01]  /*3660*/  STL [R1+0x11c], R12 ;  /* 0x00011c0c01007387 */ /* 0x000fe20000100800 */
[----:B------:R-:W-:-:S02]  /*3670*/  ISETP.GE.AND P4, PT, R7, RZ, PT ;  /* 0x000000ff0700720c */ /* 0x000fc40003f86270 */
[----:B------:R-:W-:Y:S01]  /*3680*/  IMAD.MOV R5, RZ, RZ, -R5 ;  /* 0x000000ffff057224 */ /* 0x000fe200078e0a05 */
[----:B------:R-:W-:Y:S01]  /*3690*/  IABS R7, R7 ;  /* 0x0000000700077213 */ /* 0x000fe20000000000 */
[----:B-1----:R-:W-:Y:S02]  /*36a0*/  IMAD.MOV.U32 R8, RZ, RZ, R0 ;  /* 0x000000ffff087224 */ /* 0x002fe400078e0000 */
[----:B------:R-:W-:Y:S02]  /*36b0*/  @!P2 IMAD.IADD R4, R4, 0x1, -R22 ;  /* 0x000000010404a824 */ /* 0x000fe400078e0a16 */
[----:B------:R-:W-:Y:S01]  /*36c0*/  @!P3 IMAD.MOV R8, RZ, RZ, -R8 ;  /* 0x000000ffff08b224 */ /* 0x000fe200078e0a08 */
[----:B------:R-:W-:Y:S01]  /*36d0*/  ISETP.GE.AND P3, PT, R9, RZ, PT ;  /* 0x000000ff0900720c */ /* 0x000fe20003f66270 */
[----:B------:R-:W-:Y:S01]  /*36e0*/  IMAD R11, R22, R5, R11 ;  /* 0x00000005160b7224 */ /* 0x000fe200078e020b */
[----:B------:R-:W-:Y:S01]  /*36f0*/  IABS R9, R9 ;  /* 0x0000000900097213 */ /* 0x000fe20000000000 */
[----:B------:R-:W-:Y:S01]  /*3700*/  @!P6 IMAD.IADD R10, R10, 0x1, -R22 ;  /* 0x000000010a0ae824 */ /* 0x000fe200078e0a16 */
[----:B------:R0:W-:Y:S01]  /*3710*/  STL [R1+0x118], R8 ;  /* 0x0001180801007387 */ /* 0x0001e20000100800 */
[C---:B------:R-:W-:Y:S01]  /*3720*/  ISETP.GT.U32.AND P2, PT, R22.reuse, R4, PT ;  /* 0x000000041600720c */ /* 0x040fe20003f44070 */
[----:B------:R-:W-:Y:S01]  /*3730*/  IMAD.HI.U32 R0, R3, R7, RZ ;  /* 0x0000000703007227 */ /* 0x000fe200078e00ff */
[----:B------:R-:W-:-:S03]  /*3740*/  ISETP.GT.U32.AND P6, PT, R22, R11, PT ;  /* 0x0000000b1600720c */ /* 0x000fc60003fc4070 */
[----:B------:R-:W-:Y:S01]  /*3750*/  IMAD.HI.U32 R5, R3, R9, RZ ;  /* 0x0000000903057227 */ /* 0x000fe200078e00ff */
[----:B0-----:R-:W-:-:S03]  /*3760*/  IABS R8, R2 ;  /* 0x0000000200087213 */ /* 0x001fc60000000000 */
[----:B------:R-:W-:Y:S02]  /*3770*/  IMAD.MOV R5, RZ, RZ, -R5 ;  /* 0x000000ffff057224 */ /* 0x000fe400078e0a05 */
[----:B------:R-:W-:Y:S02]  /*3780*/  IMAD.MOV R0, RZ, RZ, -R0 ;  /* 0x000000ffff007224 */ /* 0x000fe400078e0a00 */
[----:B------:R-:W-:-:S04]  /*3790*/  IMAD.HI.U32 R6, R3, R8, RZ ;  /* 0x0000000803067227 */ /* 0x000fc800078e00ff */
[----:B------:R-:W-:Y:S02]  /*37a0*/  IMAD.MOV R6, RZ, RZ, -R6 ;  /* 0x000000ffff067224 */ /* 0x000fe400078e0a06 */
[C---:B------:R-:W-:Y:S02]  /*37b0*/  IMAD R9, R22.reuse, R5, R9 ;  /* 0x0000000516097224 */ /* 0x040fe400078e0209 */
[C---:B------:R-:W-:Y:S01]  /*37c0*/  IMAD R7, R22.reuse, R0, R7 ;  /* 0x0000000016077224 */ /* 0x040fe200078e0207 */
[----:B------:R-:W-:Y:S01]  /*37d0*/  IABS R0, R16 ;  /* 0x0000001000007213 */ /* 0x000fe20000000000 */
[----:B------:R-:W-:Y:S02]  /*37e0*/  IMAD.MOV.U32 R12, RZ, RZ, R10 ;  /* 0x000000ffff0c7224 */ /* 0x000fe400078e000a */
[----:B------:R-:W-:Y:S01]  /*37f0*/  IMAD R8, R22, R6, R8 ;  /* 0x0000000616087224 */ /* 0x000fe200078e0208 */
[----:B------:R-:W-:Y:S01]  /*3800*/  IADD3 R6, R24, 0x120, RZ ;  /* 0x0000012018067810 */ /* 0x000fe20007ffe0ff */
[----:B------:R-:W-:Y:S01]  /*3810*/  @!P2 IMAD.IADD R4, R4, 0x1, -R22 ;  /* 0x000000010404a824 */ /* 0x000fe200078e0a16 */
[C---:B------:R-:W-:Y:S01]  /*3820*/  ISETP.GT.U32.AND P2, PT, R22.reuse, R9, PT ;  /* 0x000000091600720c */ /* 0x040fe20003f44070 */
[----:B------:R-:W-:Y:S01]  /*3830*/  @!P5 IMAD.MOV R12, RZ, RZ, -R12 ;  /* 0x000000ffff0cd224 */ /* 0x000fe200078e0a0c */
[C---:B------:R-:W-:Y:S01]  /*3840*/  ISETP.GT.U32.AND P5, PT, R22.reuse, R7, PT ;  /* 0x000000071600720c */ /* 0x040fe20003fa4070 */
[----:B------:R-:W-:Y:S01]  /*3850*/  @!P6 IMAD.IADD R11, R11, 0x1, -R22 ;  /* 0x000000010b0be824 */ /* 0x000fe200078e0a16 */
[----:B------:R-:W-:Y:S01]  /*3860*/  ISETP.GT.U32.AND P6, PT, R22, R8, PT ;  /* 0x000000081600720c */ /* 0x000fe20003fc4070 */
[----:B------:R-:W-:Y:S01]  /*3870*/  IMAD.MOV.U32 R13, RZ, RZ, R4 ;  /* 0x000000ffff0d7224 */ /* 0x000fe200078e0004 */
[----:B------:R0:W-:Y:S01]  /*3880*/  STL [R1+0x114], R12 ;  /* 0x0001140c01007387 */ /* 0x0001e20000100800 */
[----:B------:R-:W-:Y:S01]  /*3890*/  IMAD.HI.U32 R5, R3, R0, RZ ;  /* 0x0000000003057227 */ /* 0x000fe200078e00ff */
[----:B------:R-:W-:-:S03]  /*38a0*/  IABS R15, R6 ;  /* 0x00000006000f7213 */ /* 0x000fc60000000000 */
[----:B------:R-:W-:Y:S02]  /*38b0*/  IMAD.MOV R5, RZ, RZ, -R5 ;  /* 0x000000ffff057224 */ /* 0x000fe400078e0a05 */
[--C-:B------:R-:W-:Y:S02]  /*38c0*/  @!P2 IMAD.IADD R9, R9, 0x1, -R22.reuse ;  /* 0x000000010909a824 */ /* 0x100fe400078e0a16 */
[--C-:B------:R-:W-:Y:S01]  /*38d0*/  @!P5 IMAD.IADD R7, R7, 0x1, -R22.reuse ;  /* 0x000000010707d824 */ /* 0x100fe200078e0a16 */
[----:B0-----:R-:W-:Y:S01]  /*38e0*/  IADD3 R12, R24, 0x124, RZ ;  /* 0x00000124180c7810 */ /* 0x001fe20007ffe0ff */
[----:B------:R-:W-:Y:S01]  /*38f0*/  @!P6 IMAD.IADD R8, R8, 0x1, -R22 ;  /* 0x000000010808e824 */ /* 0x000fe200078e0a16 */
[C---:B------:R-:W-:Y:S01]  /*3900*/  ISETP.GT.U32.AND P5, PT, R22.reuse, R11, PT ;  /* 0x0000000b1600720c */ /* 0x040fe20003fa4070 */
[----:B------:R-:W-:Y:S01]  /*3910*/  @!P0 IMAD.MOV R13, RZ, RZ, -R13 ;  /* 0x000000ffff0d8224 */ /* 0x000fe200078e0a0d */
[----:B------:R-:W-:Y:S01]  /*3920*/  IABS R10, R12 ;  /* 0x0000000c000a7213 */ /* 0x000fe20000000000 */
[C---:B------:R-:W-:Y:S01]  /*3930*/  IMAD R0, R22.reuse, R5, R0 ;  /* 0x0000000516007224 */ /* 0x040fe200078e0200 */
[----:B------:R-:W-:-:S02]  /*3940*/  ISETP.GT.U32.AND P6, PT, R22, R9, PT ;  /* 0x000000091600720c */ /* 0x000fc40003fc4070 */
[C---:B------:R-:W-:Y:S01]  /*3950*/  ISETP.GT.U32.AND P0, PT, R22.reuse, R8, PT ;  /* 0x000000081600720c */ /* 0x040fe20003f04070 */
[----:B------:R-:W-:Y:S01]  /*3960*/  IMAD.HI.U32 R4, R3, R10, RZ ;  /* 0x0000000a03047227 */ /* 0x000fe200078e00ff */
[----:B------:R-:W-:Y:S01]  /*3970*/  ISETP.GT.U32.AND P2, PT, R22, R7, PT ;  /* 0x000000071600720c */ /* 0x000fe20003f44070 */
[----:B------:R0:W-:Y:S01]  /*3980*/  STL [R1+0x110], R13 ;  /* 0x0001100d01007387 */ /* 0x0001e20000100800 */
[----:B------:R-:W-:Y:S01]  /*3990*/  IADD3 R5, R24, 0x11c, RZ ;  /* 0x0000011c18057810 */ /* 0x000fe20007ffe0ff */
[----:B------:R-:W-:Y:S02]  /*39a0*/  IMAD.MOV R4, RZ, RZ, -R4 ;  /* 0x000000ffff047224 */ /* 0x000fe400078e0a04 */
[----:B------:R-:W-:Y:S01]  /*39b0*/  @!P5 IMAD.IADD R11, R11, 0x1, -R22 ;  /* 0x000000010b0bd824 */ /* 0x000fe200078e0a16 */
[C---:B------:R-:W-:Y:S01]  /*39c0*/  ISETP.GT.U32.AND P5, PT, R22.reuse, R0, PT ;  /* 0x000000001600720c */ /* 0x040fe20003fa4070 */
[----:B------:R-:W-:Y:S01]  /*39d0*/  IMAD R10, R22, R4, R10 ;  /* 0x00000004160a7224 */ /* 0x000fe200078e020a */
[----:B------:R-:W-:Y:S01]  /*39e0*/  IADD3 R4, R24, 0x118, RZ ;  /* 0x0000011818047810 */ /* 0x000fe20007ffe0ff */
[--C-:B------:R-:W-:Y:S01]  /*39f0*/  @!P6 IMAD.IADD R9, R9, 0x1, -R22.reuse ;  /* 0x000000010909e824 */ /* 0x100fe200078e0a16 */
[----:B------:R-:W-:Y:S01]  /*3a00*/  IABS R14, R5 ;  /* 0x00000005000e7213 */ /* 0x000fe20000000000 */
[--C-:B------:R-:W-:Y:S01]  /*3a10*/  @!P0 IMAD.IADD R8, R8, 0x1, -R22.reuse ;  /* 0x0000000108088824 */ /* 0x100fe200078e0a16 */
[----:B------:R-:W-:Y:S01]  /*3a20*/  ISETP.GT.U32.AND P6, PT, R22, R10, PT ;  /* 0x0000000a1600720c */ /* 0x000fe20003fc4070 */
[----:B------:R-:W-:Y:S01]  /*3a30*/  @!P2 IMAD.IADD R7, R7, 0x1, -R22 ;  /* 0x000000010707a824 */ /* 0x000fe200078e0a16 */
[----:B------:R-:W-:Y:S01]  /*3a40*/  ISETP.GE.AND P0, PT, R16, RZ, PT ;  /* 0x000000ff1000720c */ /* 0x000fe20003f06270 */
[----:B------:R-:W-:Y:S01]  /*3a50*/  IMAD.MOV.U32 R18, RZ, RZ, R11 ;  /* 0x000000ffff127224 */ /* 0x000fe200078e000b */
[----:B------:R-:W-:Y:S01]  /*3a60*/  IABS R16, R4 ;  /* 0x0000000400107213 */ /* 0x000fe20000000000 */
[----:B------:R-:W-:Y:S01]  /*3a70*/  IMAD.MOV.U32 R17, RZ, RZ, R7 ;  /* 0x000000ffff117224 */ /* 0x000fe200078e0007 */
[----:B------:R-:W-:Y:S01]  /*3a80*/  ISETP.GE.AND P2, PT, R2, RZ, PT ;  /* 0x000000ff0200720c */ /* 0x000fe20003f46270 */
[----:B------:R-:W-:-:S04]  /*3a90*/  IMAD.HI.U32 R2, R3, R14, RZ ;  /* 0x0000000e03027227 */ /* 0x000fc800078e00ff */
[--C-:B------:R-:W-:Y:S01]  /*3aa0*/  @!P5 IMAD.IADD R0, R0, 0x1, -R22.reuse ;  /* 0x000000010000d824 */ /* 0x100fe200078e0a16 */
[----:B------:R-:W-:Y:S01]  /*3ab0*/  ISETP.GE.AND P5, PT, R12, RZ, PT ;  /* 0x000000ff0c00720c */ /* 0x000fe20003fa6270 */
[----:B------:R-:W-:Y:S02]  /*3ac0*/  @!P6 IMAD.IADD R10, R10, 0x1, -R22 ;  /* 0x000000010a0ae824 */ /* 0x000fe400078e0a16 */
[----:B------:R-:W-:Y:S02]  /*3ad0*/  IMAD.MOV.U32 R12, RZ, RZ, R16 ;  /* 0x000000ffff0c7224 */ /* 0x000fe400078e0010 */
[----:B------:R-:W-:Y:S01]  /*3ae0*/  IMAD.MOV R2, RZ, RZ, -R2 ;  /* 0x000000ffff027224 */ /* 0x000fe200078e0a02 */
[----:B------:R-:W-:Y:S01]  /*3af0*/  ISETP.GT.U32.AND P6, PT, R22, R10, PT ;  /* 0x0000000a1600720c */ /* 0x000fe20003fc4070 */
[----:B------:R-:W-:-:S04]  /*3b00*/  IMAD.HI.U32 R11, R3, R12, RZ ;  /* 0x0000000c030b7227 */ /* 0x000fc800078e00ff */
[----:B------:R-:W-:Y:S01]  /*3b10*/  IMAD R14, R22, R2, R14 ;  /* 0x00000002160e7224 */ /* 0x000fe200078e020e */
[----:B------:R-:W-:Y:S01]  /*3b20*/  IADD3 R2, R24, 0x114, RZ ;  /* 0x0000011418027810 */ /* 0x000fe20007ffe0ff */
[----:B------:R-:W-:Y:S01]  /*3b30*/  @!P1 IMAD.MOV R18, RZ, RZ, -R18 ;  /* 0x000000ffff129224 */ /* 0x000fe200078e0a12 */
[C---:B------:R-:W-:Y:S01]  /*3b40*/  ISETP.GT.U32.AND P1, PT, R22.reuse, R0, PT ;  /* 0x000000001600720c */ /* 0x040fe20003f24070 */
[----:B------:R-:W-:Y:S02]  /*3b50*/  IMAD.MOV R7, RZ, RZ, -R11 ;  /* 0x000000ffff077224 */ /* 0x000fe400078e0a0b */
[----:B0-----:R-:W-:Y:S01]  /*3b60*/  IMAD.HI.U32 R13, R3, R15, RZ ;  /* 0x0000000f030d7227 */ /* 0x001fe200078e00ff */
[----:B------:R0:W-:Y:S03]  /*3b70*/  STL [R1+0x10c], R18 ;  /* 0x00010c1201007387 */ /* 0x0001e60000100800 */
[----:B------:R-:W-:Y:S01]  /*3b80*/  @!P2 IMAD.MOV R8, RZ, RZ, -R8 ;  /* 0x000000ffff08a224 */ /* 0x000fe200078e0a08 */
[C---:B------:R-:W-:Y:S01]  /*3b90*/  ISETP.GT.U32.AND P2, PT, R22.reuse, R14, PT ;  /* 0x0000000e1600720c */ /* 0x040fe20003f44070 */
[----:B------:R-:W-:Y:S01]  /*3ba0*/  IMAD R12, R22, R7, R12 ;  /* 0x00000007160c7224 */ /* 0x000fe200078e020c */
[----:B------:R-:W-:Y:S01]  /*3bb0*/  IADD3 R7, R24, 0x10c, RZ ;  /* 0x0000010c18077810 */ /* 0x000fe20007ffe0ff */
[----:B------:R-:W-:-:S02]  /*3bc0*/  IMAD.MOV R13, RZ, RZ, -R13 ;  /* 0x000000ffff0d7224 */ /* 0x000fc400078e0a0d */
[--C-:B------:R-:W-:Y:S01]  /*3bd0*/  @!P6 IMAD.IADD R10, R10, 0x1, -R22.reuse ;  /* 0x000000010a0ae824 */ /* 0x100fe200078e0a16 */
[C---:B------:R-:W-:Y:S01]  /*3be0*/  ISETP.GT.U32.AND P6, PT, R22.reuse, R12, PT ;  /* 0x0000000c1600720c */ /* 0x040fe20003fc4070 */
[C---:B------:R-:W-:Y:S01]  /*3bf0*/  IMAD R15, R22.reuse, R13, R15 ;  /* 0x0000000d160f7224 */ /* 0x040fe200078e020f */
[----:B------:R-:W-:Y:S01]  /*3c00*/  IABS R13, R7 ;  /* 0x00000007000d7213 */ /* 0x000fe20000000000 */
[----:B------:R-:W-:Y:S02]  /*3c10*/  @!P4 IMAD.MOV R17, RZ, RZ, -R17 ;  /* 0x000000ffff11c224 */ /* 0x000fe400078e0a11 */
[----:B------:R-:W-:Y:S01]  /*3c20*/  @!P3 IMAD.MOV R9, RZ, RZ, -R9 ;  /* 0x000000ffff09b224 */ /* 0x000fe200078e0a09 */
[----:B------:R-:W-:Y:S01]  /*3c30*/  ISETP.GT.U32.AND P4, PT, R22, R15, PT ;  /* 0x0000000f1600720c */ /* 0x000fe20003f84070 */
[--C-:B------:R-:W-:Y:S01]  /*3c40*/  @!P1 IMAD.IADD R0, R0, 0x1, -R22.reuse ;  /* 0x0000000100009824 */ /* 0x100fe200078e0a16 */
[----:B------:R-:W-:Y:S01]  /*3c50*/  STL [R1+0x108], R17 ;  /* 0x0001081101007387 */ /* 0x000fe20000100800 */
[----:B------:R-:W-:Y:S01]  /*3c60*/  @!P2 IMAD.IADD R14, R14, 0x1, -R22 ;  /* 0x000000010e0ea824 */ /* 0x000fe200078e0a16 */
[----:B------:R-:W-:Y:S01]  /*3c70*/  ISETP.GE.AND P1, PT, R5, RZ, PT ;  /* 0x000000ff0500720c */ /* 0x000fe20003f26270 */
[----:B0-----:R-:W-:Y:S01]  /*3c80*/  IMAD.MOV.U32 R18, RZ, RZ, R10 ;  /* 0x000000ffff127224 */ /* 0x001fe200078e000a */
[----:B------:R0:W-:Y:S01]  /*3c90*/  STL [R1+0x104], R9 ;  /* 0x0001040901007387 */ /* 0x0001e20000100800 */
[----:B------:R-:W-:Y:S01]  /*3ca0*/  IADD3 R5, R24, 0x110, RZ ;  /* 0x0000011018057810 */ /* 0x000fe20007ffe0ff */
[----:B------:R-:W-:Y:S01]  /*3cb0*/  @!P6 IMAD.IADD R12, R12, 0x1, -R22 ;  /* 0x000000010c0ce824 */ /* 0x000fe200078e0a16 */
[----:B------:R-:W-:Y:S01]  /*3cc0*/  ISETP.GT.U32.AND P2, PT, R22, R14, PT ;  /* 0x0000000e1600720c */ /* 0x000fe20003f44070 */
[----:B------:R1:W-:Y:S01]  /*3cd0*/  STL [R1+0x100], R8 ;  /* 0x0001000801007387 */ /* 0x0003e20000100800 */
[----:B------:R-:W-:Y:S01]  /*3ce0*/  ISETP.GE.AND P3, PT, R6, RZ, PT ;  /* 0x000000ff0600720c */ /* 0x000fe20003f66270 */
[----:B------:R-:W-:Y:S01]  /*3cf0*/  IMAD.HI.U32 R16, R3, R13, RZ ;  /* 0x0000000d03107227 */ /* 0x000fe200078e00ff */
[----:B------:R-:W-:-:S02]  /*3d00*/  IABS R6, R5 ;  /* 0x0000000500067213 */ /* 0x000fc40000000000 */
[----:B------:R-:W-:Y:S01]  /*3d10*/  ISETP.GT.U32.AND P6, PT, R22, R12, PT ;  /* 0x0000000c1600720c */ /* 0x000fe20003fc4070 */
[----:B------:R-:W-:Y:S01]  /*3d20*/  @!P4 IMAD.IADD R15, R15, 0x1, -R22 ;  /* 0x000000010f0fc824 */ /* 0x000fe200078e0a16 */
[----:B0-----:R-:W-:Y:S01]  /*3d30*/  IABS R9, R2 ;  /* 0x0000000200097213 */ /* 0x001fe20000000000 */
[----:B------:R-:W-:Y:S01]  /*3d40*/  @!P5 IMAD.MOV R18, RZ, RZ, -R18 ;  /* 0x000000ffff12d224 */ /* 0x000fe200078e0a12 */
[----:B------:R-:W-:Y:S01]  /*3d50*/  ISETP.GE.AND P4, PT, R4, RZ, PT ;  /* 0x000000ff0400720c */ /* 0x000fe20003f86270 */
[----:B-1----:R-:W-:Y:S01]  /*3d60*/  IMAD.MOV.U32 R8, RZ, RZ, R0 ;  /* 0x000000ffff087224 */ /* 0x002fe200078e0000 */
[----:B------:R-:W-:Y:S01]  /*3d70*/  IADD3 R0, R24, 0x108, RZ ;  /* 0x0000010818007810 */ /* 0x000fe20007ffe0ff */
[----:B------:R-:W-:-:S04]  /*3d80*/  IMAD.HI.U32 R4, R3, R9, RZ ;  /* 0x0000000903047227 */ /* 0x000fc800078e00ff */
[----:B------:R-:W-:Y:S01]  /*3d90*/  @!P0 IMAD.MOV R8, RZ, RZ, -R8 ;  /* 0x000000ffff088224 */ /* 0x000fe200078e0a08 */
[----:B------:R-:W-:Y:S01]  /*3da0*/  ISETP.GT.U32.AND P0, PT, R22, R15, PT ;  /* 0x0000000f1600720c */ /* 0x000fe20003f04070 */
[----:B------:R-:W-:Y:S01]  /*3db0*/  @!P2 IMAD.IADD R14, R14, 0x1, -R22 ;  /* 0x000000010e0ea824 */ /* 0x000fe200078e0a16 */
[----:B------:R-:W-:Y:S01]  /*3dc0*/  ISETP.GE.AND P2, PT, R2, RZ, PT ;  /* 0x000000ff0200720c */ /* 0x000fe20003f46270 */
[----:B------:R-:W-:Y:S01]  /*3dd0*/  IMAD.MOV R4, RZ, RZ, -R4 ;  /* 0x000000ffff047224 */ /* 0x000fe200078e0a04 */
[----:B------:R0:W-:Y:S01]  /*3de0*/  STL [R1+0xfc], R8 ;  /* 0x0000fc0801007387 */ /* 0x0001e20000100800 */
[----:B------:R-:W-:Y:S02]  /*3df0*/  @!P6 IMAD.IADD R12, R12, 0x1, -R22 ;  /* 0x000000010c0ce824 */ /* 0x000fe400078e0a16 */
[C---:B------:R-:W-:Y:S01]  /*3e00*/  IMAD R9, R22.reuse, R4, R9 ;  /* 0x0000000416097224 */ /* 0x040fe200078e0209 */
[----:B------:R-:W-:Y:S01]  /*3e10*/  IABS R4, R0 ;  /* 0x0000000000047213 */ /* 0x000fe20000000000 */
[----:B------:R-:W-:Y:S01]  /*3e20*/  IMAD.MOV R16, RZ, RZ, -R16 ;  /* 0x000000ffff107224 */ /* 0x000fe200078e0a10 */
[----:B------:R-:W-:Y:S01]  /*3e30*/  STL [R1+0xf8], R18 ;  /* 0x0000f81201007387 */ /* 0x000fe20000100800 */
[----:B------:R-:W-:Y:S01]  /*3e40*/  @!P1 IMAD.MOV R14, RZ, RZ, -R14 ;  /* 0x000000ffff0e9224 */ /* 0x000fe200078e0a0e */
[----:B------:R-:W-:Y:S01]  /*3e50*/  ISETP.GE.AND P1, PT, R7, RZ, PT ;  /* 0x000000ff0700720c */ /* 0x000fe20003f26270 */
[----:B------:R-:W-:Y:S01]  /*3e60*/  @!P0 IMAD.IADD R15, R15, 0x1, -R22 ;  /* 0x000000010f0f8824 */ /* 0x000fe200078e0a16 */
[----:B------:R-:W-:Y:S01]  /*3e70*/  ISETP.GT.U32.AND P0, PT, R22, R9, PT ;  /* 0x000000091600720c */ /* 0x000fe20003f04070 */
[----:B0-----:R-:W-:-:S04]  /*3e80*/  IMAD.HI.U32 R8, R3, R6, RZ ;  /* 0x0000000603087227 */ /* 0x001fc800078e00ff */
[----:B------:R-:W-:Y:S02]  /*3e90*/  IMAD.MOV R8, RZ, RZ, -R8 ;  /* 0x000000ffff087224 */ /* 0x000fe400078e0a08 */
[----:B------:R-:W-:Y:S02]  /*3ea0*/  IMAD.MOV.U32 R17, RZ, RZ, R15 ;  /* 0x000000ffff117224 */ /* 0x000fe400078e000f */
[----:B------:R-:W-:Y:S01]  /*3eb0*/  IMAD R2, R22, R8, R6 ;  /* 0x0000000816027224 */ /* 0x000fe200078e0206 */
[----:B------:R-:W-:Y:S01]  /*3ec0*/  IADD3 R8, R24, 0x104, RZ ;  /* 0x0000010418087810 */ /* 0x000fe20007ffe0ff */
[----:B------:R-:W-:Y:S02]  /*3ed0*/  @!P3 IMAD.MOV R17, RZ, RZ, -R17 ;  /* 0x000000ffff11b224 */ /* 0x000fe400078e0a11 */
[----:B------:R-:W-:Y:S01]  /*3ee0*/  @!P0 IMAD.IADD R9, R9, 0x1, -R22 ;  /* 0x0000000109098824 */ /* 0x000fe200078e0a16 */
[----:B------:R-:W-:Y:S01]  /*3ef0*/  ISETP.GT.U32.AND P6, PT, R22, R2, PT ;  /* 0x000000021600720c */ /* 0x000fe20003fc4070 */
[----:B------:R-:W-:Y:S01]  /*3f00*/  IMAD.HI.U32 R6, R3, R4, RZ ;  /* 0x0000000403067227 */ /* 0x000fe200078e00ff */
[----:B------:R-:W-:Y:S01]  /*3f10*/  IABS R11, R8 ;  /* 0x00000008000b7213 */ /* 0x000fe20000000000 */
[----:B------:R-:W-:Y:S01]  /*3f20*/  STL [R1+0xf4], R17 ;  /* 0x0000f41101007387 */ /* 0x000fe20000100800 */
[----:B------:R-:W-:Y:S01]  /*3f30*/  ISETP.GE.AND P0, PT, R5, RZ, PT ;  /* 0x000000ff0500720c */ /* 0x000fe20003f06270 */
[----:B------:R-:W-:Y:S01]  /*3f40*/  @!P4 IMAD.MOV R12, RZ, RZ, -R12 ;  /* 0x000000ffff0cc224 */ /* 0x000fe200078e0a0c */
[----:B------:R-:W-:Y:S01]  /*3f50*/  IADD3 R5, R24, 0x100, RZ ;  /* 0x0000010018057810 */ /* 0x000fe20007ffe0ff */
[----:B------:R-:W-:Y:S01]  /*3f60*/  IMAD.HI.U32 R10, R3, R11, RZ ;  /* 0x0000000b030a7227 */ /* 0x000fe200078e00ff */
[----:B------:R-:W-:Y:S03]  /*3f70*/  STL [R1+0xf0], R14 ;  /* 0x0000f00e01007387 */ /* 0x000fe60000100800 */
[----:B------:R-:W-:Y:S01]  /*3f80*/  IMAD.MOV R10, RZ, RZ, -R10 ;  /* 0x000000ffff0a7224 */ /* 0x000fe200078e0a0a */
[----:B------:R0:W-:Y:S01]  /*3f90*/  STL [R1+0xec], R12 ;  /* 0x0000ec0c01007387 */ /* 0x0001e20000100800 */
[----:B------:R-:W-:Y:S01]  /*3fa0*/  @!P6 IMAD.IADD R2, R2, 0x1, -R22 ;  /* 0x000000010202e824 */ /* 0x000fe200078e0a16 */
[C---:B------:R-:W-:Y:S01]  /*3fb0*/  ISETP.GT.U32.AND P6, PT, R22.reuse, R9, PT ;  /* 0x000000091600720c */ /* 0x040fe20003fc4070 */
[----:B------:R-:W-:-:S02]  /*3fc0*/  IMAD R11, R22, R10, R11 ;  /* 0x0000000a160b7224 */ /* 0x000fc400078e020b */
[----:B------:R-:W-:Y:S01]  /*3fd0*/  IMAD.MOV R6, RZ, RZ, -R6 ;  /* 0x000000ffff067224 */ /* 0x000fe200078e0a06 */
[C---:B------:R-:W-:Y:S01]  /*3fe0*/  ISETP.GT.U32.AND P3, PT, R22.reuse, R2, PT ;  /* 0x000000021600720c */ /* 0x040fe20003f64070 */
[C---:B------:R-:W-:Y:S02]  /*3ff0*/  IMAD R13, R22.reuse, R16, R13 ;  /* 0x00000010160d7224 */ /* 0x040fe400078e020d */
[C---:B------:R-:W-:Y:S01]  /*4000*/  IMAD R4, R22.reuse, R6, R4 ;  /* 0x0000000616047224 */ /* 0x040fe200078e0204 */
[----:B------:R-:W-:Y:S02]  /*4010*/  IABS R6, R5 ;  /* 0x0000000500067213 */ /* 0x000fe40000000000 */
[C---:B------:R-:W-:Y:S02]  /*4020*/  ISETP.GT.U32.AND P5, PT, R22.reuse, R13, PT ;  /* 0x0000000d1600720c */ /* 0x040fe40003fa4070 */
[----:B------:R-:W-:Y:S01]  /*4030*/  ISETP.GT.U32.AND P4, PT, R22, R4, PT ;  /* 0x000000041600720c */ /* 0x000fe20003f84070 */
[----:B------:R-:W-:Y:S01]  /*4040*/  @!P6 IMAD.IADD R9, R9, 0x1, -R22 ;  /* 0x000000010909e824 */ /* 0x000fe200078e0a16 */
[----:B------:R-:W-:Y:S01]  /*4050*/  ISETP.GE.AND P6, PT, R0, RZ, PT ;  /* 0x000000ff0000720c */ /* 0x000fe20003fc6270 */
[----:B------:R-:W-:Y:S01]  /*4060*/  IMAD.HI.U32 R7, R3, R6, RZ ;  /* 0x0000000603077227 */ /* 0x000fe200078e00ff */
[----:B------:R-:W-:-:S03]  /*4070*/  IADD3 R0, R24, 0xfc, RZ ;  /* 0x000000fc18007810 */ /* 0x000fc60007ffe0ff */
[--C-:B------:R-:W-:Y:S01]  /*4080*/  @!P3 IMAD.IADD R2, R2, 0x1, -R22.reuse ;  /* 0x000000010202b824 */ /* 0x100fe200078e0a16 */
[----:B------:R-:W-:Y:S01]  /*4090*/  ISETP.GT.U32.AND P3, PT, R22, R11, PT ;  /* 0x0000000b1600720c */ /* 0x000fe20003f64070 */
[----:B0-----:R-:W-:Y:S01]  /*40a0*/  IMAD.MOV.U32 R12, RZ, RZ, R9 ;  /* 0x000000ffff0c7224 */ /* 0x001fe200078e0009 */
[----:B------:R-:W-:Y:S01]  /*40b0*/  IABS R10, R0 ;  /* 0x00000000000a7213 */ /* 0x000fe20000000000 */
[----:B------:R-:W-:Y:S01]  /*40c0*/  @!P5 IMAD.IADD R13, R13, 0x1, -R22 ;  /* 0x000000010d0dd824 */ /* 0x000fe200078e0a16 */
[----:B------:R-:W-:Y:S01]  /*40d0*/  ISETP.GE.AND P5, PT, R8, RZ, PT ;  /* 0x000000ff0800720c */ /* 0x000fe20003fa6270 */
[----:B------:R-:W-:Y:S01]  /*40e0*/  @!P2 IMAD.MOV R12, RZ, RZ, -R12 ;  /* 0x000000ffff0ca224 */ /* 0x000fe200078e0a0c */
[----:B------:R-:W-:Y:S01]  /*40f0*/  IADD3 R8, R24, 0xf8, RZ ;  /* 0x000000f818087810 */ /* 0x000fe20007ffe0ff */
[----:B------:R-:W-:Y:S01]  /*4100*/  @!P4 IMAD.IADD R4, R4, 0x1, -R22 ;  /* 0x000000010404c824 */ /* 0x000fe200078e0a16 */
[----:B------:R-:W-:Y:S01]  /*4110*/  ISETP.GT.U32.AND P4, PT, R22, R13, PT ;  /* 0x0000000d1600720c */ /* 0x000fe20003f84070 */
[----:B------:R-:W-:Y:S01]  /*4120*/  IMAD.MOV R7, RZ, RZ, -R7 ;  /* 0x000000ffff077224 */ /* 0x000fe200078e0a07 */
[----:B------:R0:W-:Y:S01]  /*4130*/  STL [R1+0xe8], R12 ;  /* 0x0000e80c01007387 */ /* 0x0001e20000100800 */
[----:B------:R-:W-:-:S02]  /*4140*/  IABS R9, R8 ;  /* 0x0000000800097213 */ /* 0x000fc40000000000 */
[----:B------:R-:W-:Y:S01]  /*4150*/  @!P3 IMAD.IADD R11, R11, 0x1, -R22 ;  /* 0x000000010b0bb824 */ /* 0x000fe200078e0a16 */
[C---:B------:R-:W-:Y:S01]  /*4160*/  ISETP.GT.U32.AND P2, PT, R22.reuse, R4, PT ;  /* 0x000000041600720c */ /* 0x040fe20003f44070 */
[----:B------:R-:W-:Y:S01]  /*4170*/  IMAD R6, R22, R7, R6 ;  /* 0x0000000716067224 */ /* 0x000fe200078e0206 */
[----:B------:R-:W-:Y:S02]  /*4180*/  IADD3 R7, R24, 0xf0, RZ ;  /* 0x000000f018077810 */ /* 0x000fe40007ffe0ff */
[----:B------:R-:W-:Y:S01]  /*4190*/  ISETP.GT.U32.AND P3, PT, R22, R11, PT ;  /* 0x0000000b1600720c */ /* 0x000fe20003f64070 */
[----:B0-----:R-:W-:Y:S02]  /*41a0*/  IMAD.MOV.U32 R12, RZ, RZ, R2 ;  /* 0x000000ffff0c7224 */ /* 0x001fe400078e0002 */
[----:B------:R-:W-:-:S04]  /*41b0*/  IMAD.HI.U32 R2, R3, R10, RZ ;  /* 0x0000000a03027227 */ /* 0x000fc800078e00ff */
[----:B------:R-:W-:Y:S02]  /*41c0*/  IMAD.MOV R2, RZ, RZ, -R2 ;  /* 0x000000ffff027224 */ /* 0x000fe400078e0a02 */
[----:B------:R-:W-:Y:S01]  /*41d0*/  @!P0 IMAD.MOV R12, RZ, RZ, -R12 ;  /* 0x000000ffff0c8224 */ /* 0x000fe200078e0a0c */
[----:B------:R-:W-:Y:S01]  /*41e0*/  ISETP.GE.AND P0, PT, R5, RZ, PT ;  /* 0x000000ff0500720c */ /* 0x000fe20003f06270 */
[----:B------:R-:W-:Y:S01]  /*41f0*/  IMAD R10, R22, R2, R10 ;  /* 0x00000002160a7224 */ /* 0x000fe200078e020a */
[----:B------:R-:W-:Y:S01]  /*4200*/  IADD3 R5, R24, 0xf4, RZ ;  /* 0x000000f418057810 */ /* 0x000fe20007ffe0ff */
[--C-:B------:R-:W-:Y:S01]  /*4210*/  @!P3 IMAD.IADD R11, R11, 0x1, -R22.reuse ;  /* 0x000000010b0bb824 */ /* 0x100fe200078e0a16 */
[----:B------:R0:W-:Y:S01]  /*4220*/  STL [R1+0xdc], R12 ;  /* 0x0000dc0c01007387 */ /* 0x0001e20000100800 */
[--C-:B------:R-:W-:Y:S01]  /*4230*/  @!P4 IMAD.IADD R13, R13, 0x1, -R22.reuse ;  /* 0x000000010d0dc824 */ /* 0x100fe200078e0a16 */
[----:B------:R-:W-:Y:S01]  /*4240*/  ISETP.GT.U32.AND P3, PT, R22, R10, PT ;  /* 0x0000000a1600720c */ /* 0x000fe20003f64070 */
[----:B------:R-:W-:Y:S01]  /*4250*/  @!P2 IMAD.IADD R4, R4, 0x1, -R22 ;  /* 0x000000010404a824 */ /* 0x000fe200078e0a16 */
[----:B------:R-:W-:Y:S01]  /*4260*/  ISETP.GT.U32.AND P4, PT, R22, R6, PT ;  /* 0x000000061600720c */ /* 0x000fe20003f84070 */
[----:B------:R-:W-:Y:S01]  /*4270*/  IMAD.MOV.U32 R14, RZ, RZ, R13 ;  /* 0x000000ffff0e7224 */ /* 0x000fe200078e000d */
[----:B------:R-:W-:Y:S01]  /*4280*/  ISETP.GE.AND P2, PT, R0, RZ, PT ;  /* 0x000000ff0000720c */ /* 0x000fe20003f46270 */
[----:B------:R-:W-:Y:S01]  /*4290*/  @!P5 IMAD.MOV R11, RZ, RZ, -R11 ;  /* 0x000000ffff0bd224 */ /* 0x000fe200078e0a0b */
[----:B------:R-:W-:Y:S01]  /*42a0*/  IABS R0, R5 ;  /* 0x0000000500007213 */ /* 0x000fe20000000000 */
[----:B------:R-:W-:Y:S01]  /*42b0*/  @!P1 IMAD.MOV R14, RZ, RZ, -R14 ;  /* 0x000000ffff0e9224 */ /* 0x000fe200078e0a0e */
[----:B------:R-:W-:Y:S01]  /*42c0*/  ISETP.GE.AND P1, PT, R8, RZ, PT ;  /* 0x000000ff0800720c */ /* 0x000fe20003f26270 */
[----:B0-----:R-:W-:Y:S01]  /*42d0*/  IMAD.HI.U32 R12, R3, R9, RZ ;  /* 0x00000009030c7227 */ /* 0x001fe200078e00ff */
[----:B------:R-:W-:-:S02]  /*42e0*/  ISETP.GE.AND P5, PT, R5, RZ, PT ;  /* 0x000000ff0500720c */ /* 0x000fc40003fa6270 */
[----:B------:R-:W-:Y:S01]  /*42f0*/  IABS R2, R7 ;  /* 0x0000000700027213 */ /* 0x000fe20000000000 */
[----:B------:R-:W-:Y:S01]  /*4300*/  @!P3 IMAD.IADD R10, R10, 0x1, -R22 ;  /* 0x000000010a0ab824 */ /* 0x000fe200078e0a16 */
[----:B------:R-:W-:Y:S01]  /*4310*/  STL [R1+0xd4], R14 ;  /* 0x0000d40e01007387 */ /* 0x000fe20000100800 */
[----:B------:R-:W-:-:S03]  /*4320*/  IMAD.HI.U32 R8, R3, R0, RZ ;  /* 0x0000000003087227 */ /* 0x000fc600078e00ff */
[----:B------:R-:W-:Y:S01]  /*4330*/  ISETP.GT.U32.AND P3, PT, R22, R10, PT ;  /* 0x0000000a1600720c */ /* 0x000fe20003f64070 */
[----:B------:R-:W-:Y:S02]  /*4340*/  IMAD.MOV R12, RZ, RZ, -R12 ;  /* 0x000000ffff0c7224 */ /* 0x000fe400078e0a0c */
[----:B------:R-:W-:Y:S02]  /*4350*/  @!P4 IMAD.IADD R6, R6, 0x1, -R22 ;  /* 0x000000010606c824 */ /* 0x000fe400078e0a16 */
[----:B------:R-:W-:Y:S02]  /*4360*/  IMAD.MOV R5, RZ, RZ, -R8 ;  /* 0x000000ffff057224 */ /* 0x000fe400078e0a08 */
[C---:B------:R-:W-:Y:S01]  /*4370*/  IMAD R9, R22.reuse, R12, R9 ;  /* 0x0000000c16097224 */ /* 0x040fe200078e0209 */
[C---:B------:R-:W-:Y:S01]  /*4380*/  ISETP.GT.U32.AND P4, PT, R22.reuse, R6, PT ;  /* 0x000000061600720c */ /* 0x040fe20003f84070 */
[----:B------:R-:W-:Y:S02]  /*4390*/  IMAD.MOV.U32 R13, RZ, RZ, R4 ;  /* 0x000000ffff0d7224 */ /* 0x000fe400078e0004 */
[----:B------:R-:W-:Y:S01]  /*43a0*/  IMAD R0, R22, R5, R0 ;  /* 0x0000000516007224 */ /* 0x000fe200078e0200 */
[----:B------:R-:W-:Y:S01]  /*43b0*/  IADD3 R5, R24, 0xe8, RZ ;  /* 0x000000e818057810 */ /* 0x000fe20007ffe0ff */
[----:B------:R-:W-:Y:S01]  /*43c0*/  @!P6 IMAD.MOV R13, RZ, RZ, -R13 ;  /* 0x000000ffff0de224 */ /* 0x000fe200078e0a0d */
[----:B------:R-:W-:Y:S01]  /*43d0*/  ISETP.GT.U32.AND P6, PT, R22, R9, PT ;  /* 0x000000091600720c */ /* 0x000fe20003fc4070 */
[----:B------:R-:W-:Y:S01]  /*43e0*/  @!P3 IMAD.IADD R10, R10, 0x1, -R22 ;  /* 0x000000010a0ab824 */ /* 0x000fe200078e0a16 */
[----:B------:R-:W-:Y:S01]  /*43f0*/  ISETP.GT.U32.AND P3, PT, R22, R0, PT ;  /* 0x000000001600720c */ /* 0x000fe20003f64070 */
[----:B------:R-:W-:Y:S01]  /*4400*/  IMAD.HI.U32 R4, R3, R2, RZ ;  /* 0x0000000203047227 */ /* 0x000fe200078e00ff */
[----:B------:R0:W-:Y:S01]  /*4410*/  STL [R1+0xcc], R13 ;  /* 0x0000cc0d01007387 */ /* 0x0001e20000100800 */
[----:B------:R-:W-:-:S02]  /*4420*/  IABS R8, R5 ;  /* 0x0000000500087213 */ /* 0x000fc40000000000 */
[----:B------:R-:W-:Y:S01]  /*4430*/  @!P4 IMAD.IADD R6, R6, 0x1, -R22 ;  /* 0x000000010606c824 */ /* 0x000fe200078e0a16 */
[----:B------:R-:W-:Y:S01]  /*4440*/  ISETP.GE.AND P4, PT, R7, RZ, PT ;  /* 0x000000ff0700720c */ /* 0x000fe20003f86270 */
[----:B------:R-:W-:Y:S01]  /*4450*/  IMAD.MOV R4, RZ, RZ, -R4 ;  /* 0x000000ffff047224 */ /* 0x000fe200078e0a04 */
[----:B------:R-:W-:Y:S01]  /*4460*/  IADD3 R7, R24, 0xec, RZ ;  /* 0x000000ec18077810 */ /* 0x000fe20007ffe0ff */
[----:B------:R-:W-:Y:S01]  /*4470*/  IMAD.MOV.U32 R12, RZ, RZ, R6 ;  /* 0x000000ffff0c7224 */ /* 0x000fe200078e0006 */
[----:B------:R1:W-:Y:S01]  /*4480*/  STL [R1+0xc8], R11 ;  /* 0x0000c80b01007387 */ /* 0x0003e20000100800 */
[----:B------:R-:W-:Y:S01]  /*4490*/  @!P6 IMAD.IADD R9, R9, 0x1, -R22 ;  /* 0x000000010909e824 */ /* 0x000fe200078e0a16 */
[----:B0-----:R-:W-:Y:S01]  /*44a0*/  IABS R13, R7 ;  /* 0x00000007000d7213 */ /* 0x001fe20000000000 */
[----:B------:R-:W-:Y:S01]  /*44b0*/  IMAD R2, R22, R4, R2 ;  /* 0x0000000416027224 */ /* 0x000fe200078e0202 */
[----:B------:R-:W-:Y:S01]  /*44c0*/  IADD3 R4, R24, 0xe4, RZ ;  /* 0x000000e418047810 */ /* 0x000fe20007ffe0ff */
[----:B------:R-:W-:Y:S01]  /*44d0*/  @!P3 IMAD.IADD R0, R0, 0x1, -R22 ;  /* 0x000000010000b824 */ /* 0x000fe200078e0a16 */
[C---:B------:R-:W-:Y:S01]  /*44e0*/  ISETP.GT.U32.AND P6, PT, R22.reuse, R9, PT ;  /* 0x000000091600720c */ /* 0x040fe20003fc4070 */
[----:B------:R-:W-:Y:S01]  /*44f0*/  @!P0 IMAD.MOV R12, RZ, RZ, -R12 ;  /* 0x000000ffff0c8224 */ /* 0x000fe200078e0a0c */
[C---:B------:R-:W-:Y:S01]  /*4500*/  ISETP.GT.U32.AND P0, PT, R22.reuse, R2, PT ;  /* 0x000000021600720c */ /* 0x040fe20003f04070 */
[----:B-1----:R-:W-:Y:S01]  /*4510*/  IMAD.MOV.U32 R11, RZ, RZ, R10 ;  /* 0x000000ffff0b7224 */ /* 0x002fe200078e000a */
[----:B------:R-:W-:Y:S01]  /*4520*/  ISETP.GT.U32.AND P3, PT, R22, R0, PT ;  /* 0x000000001600720c */ /* 0x000fe20003f64070 */
[----:B------:R-:W-:Y:S01]  /*4530*/  IMAD.HI.U32 R10, R3, R13, RZ ;  /* 0x0000000d030a7227 */ /* 0x000fe200078e00ff */
[----:B------:R0:W-:Y:S01]  /*4540*/  STL [R1+0xc4], R12 ;  /* 0x0000c40c01007387 */ /* 0x0001e20000100800 */
[----:B------:R-:W-:-:S02]  /*4550*/  IABS R6, R4 ;  /* 0x0000000400067213 */ /* 0x000fc40000000000 */
[----:B------:R-:W-:Y:S02]  /*4560*/  IMAD.MOV R10, RZ, RZ, -R10 ;  /* 0x000000ffff0a7224 */ /* 0x000fe400078e0a0a */
[----:B------:R-:W-:Y:S01]  /*4570*/  @!P2 IMAD.MOV R11, RZ, RZ, -R11 ;  /* 0x000000ffff0ba224 */ /* 0x000fe200078e0a0b */
[----:B------:R-:W-:Y:S01]  /*4580*/  ISETP.GE.AND P2, PT, R7, RZ, PT ;  /* 0x000000ff0700720c */ /* 0x000fe20003f46270 */
[----:B------:R-:W-:Y:S02]  /*4590*/  IMAD R13, R22, R10, R13 ;  /* 0x0000000a160d7224 */ /* 0x000fe400078e020d */
[--C-:B------:R-:W-:Y:S01]  /*45a0*/  @!P6 IMAD.IADD R9, R9, 0x1, -R22.reuse ;  /* 0x000000010909e824 */ /* 0x100fe200078e0a16 */
[----:B------:R-:W-:Y:S01]  /*45b0*/  ISETP.GE.AND P6, PT, R5, RZ, PT ;  /* 0x000000ff0500720c */ /* 0x000fe20003fc6270 */
[--C-:B------:R-:W-:Y:S01]  /*45c0*/  @!P0 IMAD.IADD R2, R2, 0x1, -R22.reuse ;  /* 0x0000000102028824 */ /* 0x100fe200078e0a16 */
[----:B------:R1:W-:Y:S01]  /*45d0*/  STL [R1+0xc0], R11 ;  /* 0x0000c00b01007387 */ /* 0x0003e20000100800 */
[----:B------:R-:W-:Y:S01]  /*45e0*/  @!P3 IMAD.IADD R0, R0, 0x1, -R22 ;  /* 0x000000010000b824 */ /* 0x000fe200078e0a16 */
[C---:B------:R-:W-:Y:S01]  /*45f0*/  ISETP.GT.U32.AND P3, PT, R22.reuse, R13, PT ;  /* 0x0000000d1600720c */ /* 0x040fe20003f64070 */
[----:B------:R-:W-:Y:S01]  /*4600*/  IMAD.HI.U32 R5, R3, R8, RZ ;  /* 0x0000000803057227 */ /* 0x000fe200078e00ff */
[----:B------:R-:W-:-:S02]  /*4610*/  ISETP.GT.U32.AND P0, PT, R22, R2, PT ;  /* 0x000000021600720c */ /* 0x000fc40003f04070 */
[----:B0-----:R-:W-:Y:S01]  /*4620*/  IADD3 R12, R24, 0xe0, RZ ;  /* 0x000000e0180c7810 */ /* 0x001fe20007ffe0ff */
[----:B------:R-:W-:Y:S02]  /*4630*/  IMAD.MOV R5, RZ, RZ, -R5 ;  /* 0x000000ffff057224 */ /* 0x000fe400078e0a05 */
[----:B------:R-:W-:-:S04]  /*4640*/  IMAD.HI.U32 R7, R3, R6, RZ ;  /* 0x0000000603077227 */ /* 0x000fc800078e00ff */
[----:B-1----:R-:W-:Y:S02]  /*4650*/  IMAD.MOV.U32 R11, RZ, RZ, R9 ;  /* 0x000000ffff0b7224 */ /* 0x002fe400078e0009 */
[----:B------:R-:W-:Y:S02]  /*4660*/  IMAD R8, R22, R5, R8 ;  /* 0x0000000516087224 */ /* 0x000fe400078e0208 */
[----:B------:R-:W-:Y:S01]  /*4670*/  IMAD.MOV.U32 R9, RZ, RZ, R0 ;  /* 0x000000ffff097224 */ /* 0x000fe200078e0000 */
[----:B------:R-:W-:Y:S01]  /*4680*/  IADD3 R0, R24, 0xdc, RZ ;  /* 0x000000dc18007810 */ /* 0x000fe20007ffe0ff */
[--C-:B------:R-:W-:Y:S02]  /*4690*/  @!P3 IMAD.IADD R13, R13, 0x1, -R22.reuse ;  /* 0x000000010d0db824 */ /* 0x100fe400078e0a16 */
[----:B------:R-:W-:Y:S01]  /*46a0*/  @!P5 IMAD.MOV R9, RZ, RZ, -R9 ;  /* 0x000000ffff09d224 */ /* 0x000fe200078e0a09 */
[C---:B------:R-:W-:Y:S01]  /*46b0*/  ISETP.GT.U32.AND P5, PT, R22.reuse, R8, PT ;  /* 0x000000081600720c */ /* 0x040fe20003fa4070 */
[----:B------:R-:W-:Y:S01]  /*46c0*/  @!P1 IMAD.MOV R11, RZ, RZ, -R11 ;  /* 0x000000ffff0b9224 */ /* 0x000fe200078e0a0b */
[----:B------:R-:W-:Y:S01]  /*46d0*/  ISETP.GT.U32.AND P3, PT, R22, R13, PT ;  /* 0x0000000d1600720c */ /* 0x000fe20003f64070 */
[----:B------:R-:W-:Y:S01]  /*46e0*/  IMAD.MOV R7, RZ, RZ, -R7 ;  /* 0x000000ffff077224 */ /* 0x000fe200078e0a07 */
[----:B------:R-:W-:Y:S01]  /*46f0*/  ISETP.GE.AND P1, PT, R4, RZ, PT ;  /* 0x000000ff0400720c */ /* 0x000fe20003f26270 */
[----:B------:R-:W-:Y:S01]  /*4700*/  @!P0 IMAD.IADD R2, R2, 0x1, -R22 ;  /* 0x0000000102028824 */ /* 0x000fe200078e0a16 */
[----:B------:R0:W-:Y:S01]  /*4710*/  STL [R1+0xbc], R11 ;  /* 0x0000bc0b01007387 */ /* 0x0001e20000100800 */
[----:B------:R-:W-:Y:S01]  /*4720*/  IMAD R6, R22, R7, R6 ;  /* 0x0000000716067224 */ /* 0x000fe200078e0206 */
[----:B------:R-:W-:Y:S01]  /*4730*/  ISETP.GE.AND P0, PT, R12, RZ, PT ;  /* 0x000000ff0c00720c */ /* 0x000fe20003f06270 */
[----:B------:R-:W-:Y:S01]  /*4740*/  IMAD.MOV.U32 R14, RZ, RZ, R2 ;  /* 0x000000ffff0e7224 */ /* 0x000fe200078e0002 */
[----:B------:R-:W-:Y:S01]  /*4750*/  IABS R12, R12 ;  /* 0x0000000c000c7213 */ /* 0x000fe20000000000 */
[----:B------:R1:W-:Y:S01]  /*4760*/  STL [R1+0xb8], R9 ;  /* 0x0000b80901007387 */ /* 0x0003e20000100800 */
[----:B------:R-:W-:Y:S01]  /*4770*/  IADD3 R4, R24, 0xd8, RZ ;  /* 0x000000d818047810 */ /* 0x000fe20007ffe0ff */
[----:B------:R-:W-:Y:S01]  /*4780*/  @!P4 IMAD.MOV R14, RZ, RZ, -R14 ;  /* 0x000000ffff0ec224 */ /* 0x000fe200078e0a0e */
[----:B------:R-:W-:Y:S01]  /*4790*/  ISETP.GT.U32.AND P4, PT, R22, R6, PT ;  /* 0x000000061600720c */ /* 0x000fe20003f84070 */
[--C-:B------:R-:W-:Y:S01]  /*47a0*/  @!P5 IMAD.IADD R8, R8, 0x1, -R22.reuse ;  /* 0x000000010808d824 */ /* 0x100fe200078e0a16 */
[----:B0-----:R-:W-:Y:S01]  /*47b0*/  IABS R11, R0 ;  /* 0x00000000000b7213 */ /* 0x001fe20000000000 */
[----:B------:R-:W-:Y:S01]  /*47c0*/  @!P3 IMAD.IADD R13, R13, 0x1, -R22 ;  /* 0x000000010d0db824 */ /* 0x000fe200078e0a16 */
[----:B------:R-:W-:Y:S01]  /*47d0*/  IABS R7, R4 ;  /* 0x0000000400077213 */ /* 0x000fe20000000000 */
[C---:B------:R-:W-:Y:S01]  /*47e0*/  IMAD.HI.U32 R10, R3.reuse, R12, RZ ;  /* 0x0000000c030a7227 */ /* 0x040fe200078e00ff */
[----:B------:R-:W-:Y:S01]  /*47f0*/  ISETP.GT.U32.AND P5, PT, R22, R8, PT ;  /* 0x000000081600720c */ /* 0x000fe20003fa4070 */
[----:B------:R0:W-:Y:S01]  /*4800*/  STL [R1+0xb4], R14 ;  /* 0x0000b40e01007387 */ /* 0x0001e20000100800 */
[----:B-1----:R-:W-:Y:S01]  /*4810*/  IADD3 R9, R24, 0xd4, RZ ;  /* 0x000000d418097810 */ /* 0x002fe20007ffe0ff */
[----:B------:R-:W-:Y:S01]  /*4820*/  IMAD.HI.U32 R2, R3, R11, RZ ;  /* 0x0000000b03027227 */ /* 0x000fe200078e00ff */
[----:B------:R-:W-:-:S02]  /*4830*/  ISETP.GE.AND P3, PT, R0, RZ, PT ;  /* 0x000000ff0000720c */ /* 0x000fc40003f66270 */
[----:B------:R-:W-:Y:S01]  /*4840*/  IABS R5, R9 ;  /* 0x0000000900057213 */ /* 0x000fe20000000000 */
[----:B------:R-:W-:Y:S02]  /*4850*/  IMAD.MOV R2, RZ, RZ, -R2 ;  /* 0x000000ffff027224 */ /* 0x000fe400078e0a02 */
[----:B------:R-:W-:Y:S02]  /*4860*/  IMAD.MOV.U32 R15, RZ, RZ, R13 ;  /* 0x000000ffff0f7224 */ /* 0x000fe400078e000d */
[----:B------:R-:W-:Y:S02]  /*4870*/  IMAD R11, R22, R2, R11 ;  /* 0x00000002160b7224 */ /* 0x000fe400078e020b */
[----:B------:R-:W-:Y:S02]  /*4880*/  @!P4 IMAD.IADD R6, R6, 0x1, -R22 ;  /* 0x000000010606c824 */ /* 0x000fe400078e0a16 */
[----:B------:R-:W-:Y:S01]  /*4890*/  @!P2 IMAD.MOV R15, RZ, RZ, -R15 ;  /* 0x000000ffff0fa224 */ /* 0x000fe200078e0a0f */
[C---:B------:R-:W-:Y:S01]  /*48a0*/  ISETP.GT.U32.AND P2, PT, R22.reuse, R11, PT ;  /* 0x0000000b1600720c */ /* 0x040fe20003f44070 */
[----:B------:R-:W-:Y:S01]  /*48b0*/  IMAD.MOV R10, RZ, RZ, -R10 ;  /* 0x000000ffff0a7224 */ /* 0x000fe200078e0a0a */
[----:B------:R-:W-:Y:S01]  /*48c0*/  ISETP.GT.U32.AND P4, PT, R22, R6, PT ;  /* 0x000000061600720c */ /* 0x000fe20003f84070 */
[----:B------:R-:W-:Y:S01]  /*48d0*/  @!P5 IMAD.IADD R8, R8, 0x1, -R22 ;  /* 0x000000010808d824 */ /* 0x000fe200078e0a16 */
[----:B------:R-:W-:Y:S01]  /*48e0*/  STL [R1+0xb0], R15 ;  /* 0x0000b00f01007387 */ /* 0x000fe20000100800 */
[----:B------:R-:W-:Y:S01]  /*48f0*/  IMAD R12, R22, R10, R12 ;  /* 0x0000000a160c7224 */ /* 0x000fe200078e020c */
[----:B------:R-:W-:Y:S01]  /*4900*/  IADD3 R10, R24, 0xd0, RZ ;  /* 0x000000d0180a7810 */ /* 0x000fe20007ffe0ff */
[----:B------:R-:W-:-:S02]  /*4910*/  IMAD.MOV.U32 R0, RZ, RZ, R5 ;  /* 0x000000ffff007224 */ /* 0x000fc400078e0005 */
[----:B------:R-:W-:Y:S01]  /*4920*/  IMAD.HI.U32 R5, R3, R7, RZ ;  /* 0x0000000703057227 */ /* 0x000fe200078e00ff */
[----:B------:R-:W-:-:S03]  /*4930*/  ISETP.GT.U32.AND P5, PT, R22, R12, PT ;  /* 0x0000000c1600720c */ /* 0x000fc60003fa4070 */
[----:B0-----:R-:W-:Y:S02]  /*4940*/  IMAD.MOV.U32 R14, RZ, RZ, R8 ;  /* 0x000000ffff0e7224 */ /* 0x001fe400078e0008 */
[----:B------:R-:W-:Y:S02]  /*4950*/  IMAD.MOV R5, RZ, RZ, -R5 ;  /* 0x000000ffff057224 */ /* 0x000fe400078e0a05 */
[----:B------:R-:W-:Y:S01]  /*4960*/  @!P6 IMAD.MOV R14, RZ, RZ, -R14 ;  /* 0x000000ffff0ee224 */ /* 0x000fe200078e0a0e */
[----:B------:R-:W-:Y:S01]  /*4970*/  ISETP.GE.AND P6, PT, R4, RZ, PT ;  /* 0x000000ff0400720c */ /* 0x000fe20003fc6270 */
[----:B------:R-:W-:Y:S01]  /*4980*/  IMAD.HI.U32 R2, R3, R0, RZ ;  /* 0x0000000003027227 */ /* 0x000fe200078e00ff */
[----:B------:R-:W-:Y:S02]  /*4990*/  IABS R4, R10 ;  /* 0x0000000a00047213 */ /* 0x000fe40000000000 */
[----:B------:R0:W-:Y:S01]  /*49a0*/  STL [R1+0xac], R14 ;  /* 0x0000ac0e01007387 */ /* 0x0001e20000100800 */
[----:B------:R-:W-:-:S02]  /*49b0*/  @!P2 IMAD.IADD R11, R11, 0x1, -R22 ;  /* 0x000000010b0ba824 */ /* 0x000fc400078e0a16 */
[----:B------:R-:W-:Y:S01]  /*49c0*/  IMAD R7, R22, R5, R7 ;  /* 0x0000000516077224 */ /* 0x000fe200078e0207 */
[----:B------:R-:W-:Y:S01]  /*49d0*/  IADD3 R5, R24, 0xc8, RZ ;  /* 0x000000c818057810 */ /* 0x000fe20007ffe0ff */
[----:B------:R-:W-:Y:S01]  /*49e0*/  IMAD.MOV R2, RZ, RZ, -R2 ;  /* 0x000000ffff027224 */ /* 0x000fe200078e0a02 */
[----:B------:R-:W-:Y:S01]  /*49f0*/  ISETP.GT.U32.AND P2, PT, R22, R11, PT ;  /* 0x0000000b1600720c */ /* 0x000fe20003f44070 */
[----:B------:R-:W-:Y:S01]  /*4a00*/  @!P4 IMAD.IADD R6, R6, 0x1, -R22 ;  /* 0x000000010606c824 */ /* 0x000fe200078e0a16 */
[----:B------:R-:W-:Y:S01]  /*4a10*/  ISETP.GT.U32.AND P4, PT, R22, R7, PT ;  /* 0x000000071600720c */ /* 0x000fe20003f84070 */
[----:B------:R-:W-:-:S04]  /*4a20*/  IMAD.HI.U32 R13, R3, R4, RZ ;  /* 0x00000004030d7227 */ /* 0x000fc800078e00ff */
[----:B------:R-:W-:Y:S01]  /*4a30*/  IMAD R0, R22, R2, R0 ;  /* 0x0000000216007224 */ /* 0x000fe200078e0200 */
[----:B------:R-:W-:Y:S01]  /*4a40*/  IADD3 R2, R24, 0xcc, RZ ;  /* 0x000000cc18027810 */ /* 0x000fe20007ffe0ff */
[----:B0-----:R-:W-:Y:S01]  /*4a50*/  IMAD.MOV.U32 R14, RZ, RZ, R6 ;  /* 0x000000ffff0e7224 */ /* 0x001fe200078e0006 */
[----:B------:R-:W-:Y:S01]  /*4a60*/  IABS R6, R5 ;  /* 0x0000000500067213 */ /* 0x000fe20000000000 */
[----:B------:R-:W-:Y:S01]  /*4a70*/  @!P5 IMAD.IADD R12, R12, 0x1, -R22 ;  /* 0x000000010c0cd824 */ /* 0x000fe200078e0a16 */
[----:B------:R-:W-:Y:S01]  /*4a80*/  IABS R8, R2 ;  /* 0x0000000200087213 */ /* 0x000fe20000000000 */
[----:B------:R-:W-:Y:S02]  /*4a90*/  IMAD.MOV R13, RZ, RZ, -R13 ;  /* 0x000000ffff0d7224 */ /* 0x000fe400078e0a0d */
[----:B------:R-:W-:Y:S01]  /*4aa0*/  @!P1 IMAD.MOV R14, RZ, RZ, -R14 ;  /* 0x000000ffff0e9224 */ /* 0x000fe200078e0a0e */
[C---:B------:R-:W-:Y:S01]  /*4ab0*/  ISETP.GT.U32.AND P1, PT, R22.reuse, R0, PT ;  /* 0x000000001600720c */ /* 0x040fe20003f24070 */
[C---:B------:R-:W-:Y:S01]  /*4ac0*/  IMAD R4, R22.reuse, R13, R4 ;  /* 0x0000000d16047224 */ /* 0x040fe200078e0204 */
[C---:B------:R-:W-:Y:S01]  /*4ad0*/  ISETP.GT.U32.AND P5, PT, R22.reuse, R12, PT ;  /* 0x0000000c1600720c */ /* 0x040fe20003fa4070 */
[--C-:B------:R-:W-:Y:S01]  /*4ae0*/  @!P2 IMAD.IADD R11, R11, 0x1, -R22.reuse ;  /* 0x000000010b0ba824 */ /* 0x100fe200078e0a16 */
[----:B------:R0:W-:Y:S01]  /*4af0*/  STL [R1+0xa8], R14 ;  /* 0x0000a80e01007387 */ /* 0x0001e20000100800 */
[----:B------:R-:W-:Y:S01]  /*4b00*/  @!P4 IMAD.IADD R7, R7, 0x1, -R22 ;  /* 0x000000010707c824 */ /* 0x000fe200078e0a16 */
[----:B------:R-:W-:Y:S01]  /*4b10*/  ISETP.GT.U32.AND P2, PT, R22, R4, PT ;  /* 0x000000041600720c */ /* 0x000fe20003f44070 */
[----:B------:R-:W-:Y:S01]  /*4b20*/  @!P3 IMAD.MOV R11, RZ, RZ, -R11 ;  /* 0x000000ffff0bb224 */ /* 0x000fe200078e0a0b */
[----:B------:R-:W-:-:S02]  /*4b30*/  ISETP.GE.AND P3, PT, R2, RZ, PT ;  /* 0x000000ff0200720c */ /* 0x000fc40003f66270 */
[----:B------:R-:W-:-:S03]  /*4b40*/  ISETP.GT.U32.AND P4, PT, R22, R7, PT ;  /* 0x000000071600720c */ /* 0x000fc60003f84070 */
[--C-:B------:R-:W-:Y:S02]  /*4b50*/  @!P1 IMAD.IADD R0, R0, 0x1, -R22.reuse ;  /* 0x0000000100009824 */ /* 0x100fe400078e0a16 */
[----:B------:R-:W-:Y:S01]  /*4b60*/  @!P5 IMAD.IADD R12, R12, 0x1, -R22 ;  /* 0x000000010c0cd824 */ /* 0x000fe200078e0a16 */
[----:B------:R-:W-:Y:S01]  /*4b70*/  ISETP.GE.AND P5, PT, R9, RZ, PT ;  /* 0x000000ff0900720c */ /* 0x000fe20003fa6270 */
[----:B------:R-:W-:Y:S01]  /*4b80*/  IMAD.HI.U32 R9, R3, R8, RZ ;  /* 0x0000000803097227 */ /* 0x000fe200078e00ff */
[----:B------:R-:W-:-:S03]  /*4b90*/  ISETP.GT.U32.AND P1, PT, R22, R0, PT ;  /* 0x000000001600720c */ /* 0x000fc60003f24070 */
[----:B0-----:R-:W-:Y:S02]  /*4ba0*/  IMAD.MOV.U32 R14, RZ, RZ, R12 ;  /* 0x000000ffff0e7224 */ /* 0x001fe400078e000c */
[----:B------:R-:W-:Y:S02]  /*4bb0*/  @!P2 IMAD.IADD R4, R4, 0x1, -R22 ;  /* 0x000000010404a824 */ /* 0x000fe400078e0a16 */
[----:B------:R-:W-:Y:S01]  /*4bc0*/  @!P0 IMAD.MOV R14, RZ, RZ, -R14 ;  /* 0x000000ffff0e8224 */ /* 0x000fe200078e0a0e */
[----:B------:R-:W-:Y:S01]  /*4bd0*/  ISETP.GE.AND P0, PT, R10, RZ, PT ;  /* 0x000000ff0a00720c */ /* 0x000fe20003f06270 */
[----:B------:R-:W-:Y:S01]  /*4be0*/  IMAD.MOV R9, RZ, RZ, -R9 ;  /* 0x000000ffff097224 */ /* 0x000fe200078e0a09 */
[C---:B------:R-:W-:Y:S01]  /*4bf0*/  ISETP.GT.U32.AND P2, PT, R22.reuse, R4, PT ;  /* 0x000000041600720c */ /* 0x040fe20003f44070 */
[----:B------:R-:W-:Y:S01]  /*4c00*/  @!P4 IMAD.IADD R7, R7, 0x1, -R22 ;  /* 0x000000010707c824 */ /* 0x000fe200078e0a16 */
[----:B------:R0:W-:Y:S01]  /*4c10*/  STL [R1+0xa4], R14 ;  /* 0x0000a40e01007387 */ /* 0x0001e20000100800 */
[----:B------:R-:W-:Y:S01]  /*4c20*/  IMAD R2, R22, R9, R8 ;  /* 0x0000000916027224 */ /* 0x000fe200078e0208 */
[----:B------:R-:W-:Y:S01]  /*4c30*/  IADD3 R8, R24, 0xc4, RZ ;  /* 0x000000c418087810 */ /* 0x000fe20007ffe0ff */
[----:B------:R-:W-:Y:S01]  /*4c40*/  @!P1 IMAD.IADD R0, R0, 0x1, -R22 ;  /* 0x0000000100009824 */ /* 0x000fe200078e0a16 */
[----:B------:R1:W-:Y:S01]  /*4c50*/  STL [R1+0xa0], R11 ;  /* 0x0000a00b01007387 */ /* 0x0003e20000100800 */
[----:B------:R-:W-:Y:S01]  /*4c60*/  IMAD.HI.U32 R10, R3, R6, RZ ;  /* 0x00000006030a7227 */ /* 0x000fe200078e00ff */
[----:B------:R-:W-:-:S02]  /*4c70*/  ISETP.GT.U32.AND P1, PT, R22, R2, PT ;  /* 0x000000021600720c */ /* 0x000fc40003f24070 */
[----:B------:R-:W-:Y:S01]  /*4c80*/  ISETP.GE.AND P4, PT, R5, RZ, PT ;  /* 0x000000ff0500720c */ /* 0x000fe20003f86270 */
[----:B------:R-:W-:Y:S01]  /*4c90*/  IMAD.MOV R10, RZ, RZ, -R10 ;  /* 0x000000ffff0a7224 */ /* 0x000fe200078e0a0a */
[----:B------:R-:W-:Y:S01]  /*4ca0*/  IADD3 R5, R24, 0xc0, RZ ;  /* 0x000000c018057810 */ /* 0x000fe20007ffe0ff */
[----:B------:R-:W-:Y:S01]  /*4cb0*/  @!P2 IMAD.IADD R4, R4, 0x1, -R22 ;  /* 0x000000010404a824 */ /* 0x000fe200078e0a16 */
[----:B0-----:R-:W-:Y:S01]  /*4cc0*/  IADD3 R14, R24, 0xbc, RZ ;  /* 0x000000bc180e7810 */ /* 0x001fe20007ffe0ff */
[----:B------:R-:W-:Y:S02]  /*4cd0*/  IMAD R6, R22, R10, R6 ;  /* 0x0000000a16067224 */ /* 0x000fe400078e0206 */
[----:B-1----:R-:W-:Y:S01]  /*4ce0*/  IMAD.MOV.U32 R11, RZ, RZ, R7 ;  /* 0x000000ffff0b7224 */ /* 0x002fe200078e0007 */
[----:B------:R-:W-:Y:S01]  /*4cf0*/  ISETP.GE.AND P2, PT, R14, RZ, PT ;  /* 0x000000ff0e00720c */ /* 0x000fe20003f46270 */
[----:B------:R-:W-:Y:S01]  /*4d00*/  IMAD.MOV.U32 R12, RZ, RZ, R0 ;  /* 0x000000ffff0c7224 */ /* 0x000fe200078e0000 */
[----:B------:R-:W-:Y:S01]  /*4d10*/  IADD3 R0, R24, 0xb8, RZ ;  /* 0x000000b818007810 */ /* 0x000fe20007ffe0ff */
[----:B------:R-:W-:Y:S01]  /*4d20*/  @!P6 IMAD.MOV R11, RZ, RZ, -R11 ;  /* 0x000000ffff0be224 */ /* 0x000fe200078e0a0b */
[----:B------:R-:W-:Y:S01]  /*4d30*/  ISETP.GE.AND P6, PT, R8, RZ, PT ;  /* 0x000000ff0800720c */ /* 0x000fe20003fc6270 */
[----:B------:R-:W-:Y:S01]  /*4d40*/  @!P1 IMAD.IADD R2, R2, 0x1, -R22 ;  /* 0x0000000102029824 */ /* 0x000fe200078e0a16 */
[----:B------:R-:W-:Y:S01]  /*4d50*/  IABS R14, R14 ;  /* 0x0000000e000e7213 */ /* 0x000fe20000000000 */
[----:B------:R-:W-:Y:S01]  /*4d60*/  @!P5 IMAD.MOV R12, RZ, RZ, -R12 ;  /* 0x000000ffff0cd224 */ /* 0x000fe200078e0a0c */
[----:B------:R0:W-:Y:S01]  /*4d70*/  STL [R1+0x9c], R11 ;  /* 0x00009c0b01007387 */ /* 0x0001e20000100800 */
[----:B------:R-:W-:-:S02]  /*4d80*/  ISETP.GE.AND P5, PT, R5, RZ, PT ;  /* 0x000000ff0500720c */ /* 0x000fc40003fa6270 */
[----:B------:R-:W-:Y:S01]  /*4d90*/  ISETP.GT.U32.AND P1, PT, R22, R2, PT ;  /* 0x000000021600720c */ /* 0x000fe20003f24070 */
[C---:B------:R-:W-:Y:S01]  /*4da0*/  IMAD.HI.U32 R9, R3.reuse, R14, RZ ;  /* 0x0000000e03097227 */ /* 0x040fe200078e00ff */
[----:B------:R-:W-:Y:S01]  /*4db0*/  IABS R5, R5 ;  /* 0x0000000500057213 */ /* 0x000fe20000000000 */
[----:B------:R1:W-:Y:S01]  /*4dc0*/  STL [R1+0x94], R12 ;  /* 0x0000940c01007387 */ /* 0x0003e20000100800 */
[----:B------:R-:W-:Y:S01]  /*4dd0*/  IABS R13, R0 ;  /* 0x00000000000d7213 */ /* 0x000fe20000000000 */
[----:B------:R-:W-:Y:S01]  /*4de0*/  IMAD.MOV R9, RZ, RZ, -R9 ;  /* 0x000000ffff097224 */ /* 0x000fe200078e0a09 */
[----:B0-----:R-:W-:Y:S01]  /*4df0*/  IABS R11, R8 ;  /* 0x00000008000b7213 */ /* 0x001fe20000000000 */
[----:B------:R-:W-:Y:S01]  /*4e00*/  IMAD.MOV.U32 R8, RZ, RZ, R4 ;  /* 0x000000ffff087224 */ /* 0x000fe200078e0004 */
[----:B------:R-:W-:Y:S01]  /*4e10*/  IADD3 R4, R24, 0xb4, RZ ;  /* 0x000000b418047810 */ /* 0x000fe20007ffe0ff */
[----:B------:R-:W-:-:S03]  /*4e20*/  IMAD.HI.U32 R10, R3, R13, RZ ;  /* 0x0000000d030a7227 */ /* 0x000fc600078e00ff */
[----:B-1----:R-:W-:Y:S01]  /*4e30*/  IABS R12, R4 ;  /* 0x00000004000c7213 */ /* 0x002fe20000000000 */
[----:B------:R-:W-:Y:S01]  /*4e40*/  @!P0 IMAD.MOV R8, RZ, RZ, -R8 ;  /* 0x000000ffff088224 */ /* 0x000fe200078e0a08 */
[----:B------:R-:W-:Y:S01]  /*4e50*/  ISETP.GT.U32.AND P0, PT, R22, R6, PT ;  /* 0x000000061600720c */ /* 0x000fe20003f04070 */
[----:B------:R-:W-:-:S03]  /*4e60*/  IMAD.HI.U32 R7, R3, R11, RZ ;  /* 0x0000000b03077227 */ /* 0x000fc600078e00ff */
[----:B------:R0:W-:Y:S01]  /*4e70*/  STL [R1+0x90], R8 ;  /* 0x0000900801007387 */ /* 0x0001e20000100800 */
[----:B------:R-:W-:Y:S02]  /*4e80*/  IMAD.MOV R7, RZ, RZ, -R7 ;  /* 0x000000ffff077224 */ /* 0x000fe400078e0a07 */
[----:B------:R-:W-:Y:S02]  /*4e90*/  @!P1 IMAD.IADD R2, R2, 0x1, -R22 ;  /* 0x0000000102029824 */ /* 0x000fe400078e0a16 */
[----:B------:R-:W-:Y:S02]  /*4ea0*/  IMAD R11, R22, R7, R11 ;  /* 0x00000007160b7224 */ /* 0x000fe400078e020b */
[----:B------:R-:W-:-:S03]  /*4eb0*/  IMAD.HI.U32 R7, R3, R5, RZ ;  /* 0x0000000503077227 */ /* 0x000fc600078e00ff */
[----:B------:R-:W-:Y:S01]  /*4ec0*/  ISETP.GT.U32.AND P1, PT, R22, R11, PT ;  /* 0x0000000b1600720c */ /* 0x000fe20003f24070 */
[----:B------:R-:W-:Y:S01]  /*4ed0*/  @!P0 IMAD.IADD R6, R6, 0x1, -R22 ;  /* 0x0000000106068824 */ /* 0x000fe200078e0a16 */
[----:B0-----:R-:W-:Y:S01]  /*4ee0*/  IADD3 R8, R24, 0xb0, RZ ;  /* 0x000000b018087810 */ /* 0x001fe20007ffe0ff */
[----:B------:R-:W-:Y:S02]  /*4ef0*/  IMAD.MOV R7, RZ, RZ, -R7 ;  /* 0x000000ffff077224 */ /* 0x000fe400078e0a07 */
[----:B------:R-:W-:Y:S01]  /*4f00*/  IMAD.MOV R10, RZ, RZ, -R10 ;  /* 0x000000ffff0a7224 */ /* 0x000fe200078e0a0a */
[C---:B------:R-:W-:Y:S01]  /*4f10*/  ISETP.GT.U32.AND P0, PT, R22.reuse, R6, PT ;  /* 0x000000061600720c */ /* 0x040fe20003f04070 */
[C---:B------:R-:W-:Y:S02]  /*4f20*/  IMAD R5, R22.reuse, R7, R5 ;  /* 0x0000000716057224 */ /* 0x040fe400078e0205 */
[----:B------:R-:W-:Y:S01]  /*4f30*/  IMAD R14, R22, R9, R14 ;  /* 0x00000009160e7224 */ /* 0x000fe200078e020e */
[----:B------:R-:W-:Y:S01]  /*4f40*/  IABS R9, R8 ;  /* 0x0000000800097213 */ /* 0x000fe20000000000 */
[----:B------:R-:W-:-:S02]  /*4f50*/  IMAD.MOV.U32 R16, RZ, RZ, R2 ;  /* 0x000000ffff107224 */ /* 0x000fc400078e0002 */
[----:B------:R-:W-:Y:S02]  /*4f60*/  @!P1 IMAD.IADD R11, R11, 0x1, -R22 ;  /* 0x000000010b0b9824 */ /* 0x000fe400078e0a16 */
[----:B------:R-:W-:Y:S01]  /*4f70*/  IMAD R13, R22, R10, R13 ;  /* 0x0000000a160d7224 */ /* 0x000fe200078e020d */
[----:B------:R-:W-:Y:S01]  /*4f80*/  IADD3 R10, R24, 0xa4, RZ ;  /* 0x000000a4180a7810 */ /* 0x000fe20007ffe0ff */
[----:B------:R-:W-:Y:S01]  /*4f90*/  @!P3 IMAD.MOV R16, RZ, RZ, -R16 ;  /* 0x000000ffff10b224 */ /* 0x000fe200078e0a10 */
[----:B------:R-:W-:Y:S01]  /*4fa0*/  ISETP.GT.U32.AND P1, PT, R22, R11, PT ;  /* 0x0000000b1600720c */ /* 0x000fe20003f24070 */
[----:B------:R-:W-:Y:S01]  /*4fb0*/  @!P0 IMAD.IADD R6, R6, 0x1, -R22 ;  /* 0x0000000106068824 */ /* 0x000fe200078e0a16 */
[C---:B------:R-:W-:Y:S01]  /*4fc0*/  ISETP.GT.U32.AND P0, PT, R22.reuse, R5, PT ;  /* 0x000000051600720c */ /* 0x040fe20003f04070 */
[----:B------:R-:W-:Y:S01]  /*4fd0*/  IMAD.HI.U32 R7, R3, R12, RZ ;  /* 0x0000000c03077227 */ /* 0x000fe200078e00ff */
[----:B------:R-:W-:Y:S01]  /*4fe0*/  ISETP.GT.U32.AND P3, PT, R22, R14, PT ;  /* 0x0000000e1600720c */ /* 0x000fe20003f64070 */
[----:B------:R0:W-:Y:S02]  /*4ff0*/  STL [R1+0x8c], R16 ;  /* 0x00008c1001007387 */ /* 0x0001e40000100800 */
[----:B------:R-:W-:-:S02]  /*5000*/  IMAD.MOV.U32 R15, RZ, RZ, R6 ;  /* 0x000000ffff0f7224 */ /* 0x000fc400078e0006 */
[----:B------:R-:W-:Y:S02]  /*5010*/  IMAD.MOV R7, RZ, RZ, -R7 ;  /* 0x000000ffff077224 */ /* 0x000fe400078e0a07 */
[----:B------:R-:W-:Y:S01]  /*5020*/  @!P4 IMAD.MOV R15, RZ, RZ, -R15 ;  /* 0x000000ffff0fc224 */ /* 0x000fe200078e0a0f */
[C---:B------:R-:W-:Y:S01]  /*5030*/  ISETP.GT.U32.AND P4, PT, R22.reuse, R13, PT ;  /* 0x0000000d1600720c */ /* 0x040fe20003f84070 */
[----:B------:R-:W-:Y:S01]  /*5040*/  IMAD R12, R22, R7, R12 ;  /* 0x00000007160c7224 */ /* 0x000fe200078e020c */
[----:B------:R-:W-:Y:S01]  /*5050*/  IADD3 R7, R24, 0xac, RZ ;  /* 0x000000ac18077810 */ /* 0x000fe20007ffe0ff */
[--C-:B------:R-:W-:Y:S01]  /*5060*/  @!P0 IMAD.IADD R5, R5, 0x1, -R22.reuse ;  /* 0x0000000105058824 */ /* 0x100fe200078e0a16 */
[----:B------:R1:W-:Y:S01]  /*5070*/  STL [R1+0x88], R15 ;  /* 0x0000880f01007387 */ /* 0x0003e20000100800 */
[--C-:B------:R-:W-:Y:S01]  /*5080*/  @!P1 IMAD.IADD R11, R11, 0x1, -R22.reuse ;  /* 0x000000010b0b9824 */ /* 0x100fe200078e0a16 */
[----:B------:R-:W-:Y:S01]  /*5090*/  ISETP.GE.AND P1, PT, R0, RZ, PT ;  /* 0x000000ff0000720c */ /* 0x000fe20003f26270 */
[----:B------:R-:W-:Y:S01]  /*50a0*/  @!P3 IMAD.IADD R14, R14, 0x1, -R22 ;  /* 0x000000010e0eb824 */ /* 0x000fe200078e0a16 */
[----:B------:R-:W-:Y:S01]  /*50b0*/  ISETP.GT.U32.AND P3, PT, R22, R5, PT ;  /* 0x000000051600720c */ /* 0x000fe20003f64070 */
[----:B------:R-:W-:Y:S01]  /*50c0*/  IMAD.HI.U32 R2, R3, R9, RZ ;  /* 0x0000000903027227 */ /* 0x000fe200078e00ff */
[----:B------:R-:W-:-:S02]  /*50d0*/  IABS R0, R7 ;  /* 0x0000000700007213 */ /* 0x000fc40000000000 */
[C---:B------:R-:W-:Y:S01]  /*50e0*/  ISETP.GT.U32.AND P0, PT, R22.reuse, R12, PT ;  /* 0x0000000c1600720c */ /* 0x040fe20003f04070 */
[----:B------:R-:W-:Y:S01]  /*50f0*/  @!P4 IMAD.IADD R13, R13, 0x1, -R22 ;  /* 0x000000010d0dc824 */ /* 0x000fe200078e0a16 */
[C---:B------:R-:W-:Y:S01]  /*5100*/  ISETP.GT.U32.AND P4, PT, R22.reuse, R14, PT ;  /* 0x0000000e1600720c */ /* 0x040fe20003f84070 */
[----:B0-----:R-:W-:Y:S01]  /*5110*/  IMAD.MOV.U32 R16, RZ, RZ, R11 ;  /* 0x000000ffff107224 */ /* 0x001fe200078e000b */
[----:B------:R-:W-:Y:S01]  /*5120*/  IABS R11, R10 ;  /* 0x0000000a000b7213 */ /* 0x000fe20000000000 */
[----:B------:R-:W-:Y:S02]  /*5130*/  IMAD.MOV R2, RZ, RZ, -R2 ;  /* 0x000000ffff027224 */ /* 0x000fe400078e0a02 */
[----:B------:R-:W-:Y:S01]  /*5140*/  @!P6 IMAD.MOV R16, RZ, RZ, -R16 ;  /* 0x000000ffff10e224 */ /* 0x000fe200078e0a10 */
[----:B------:R-:W-:Y:S01]  /*5150*/  ISETP.GT.U32.AND P6, PT, R22, R13, PT ;  /* 0x0000000d1600720c */ /* 0x000fe20003fc4070 */
[----:B-1----:R-:W-:-:S03]  /*5160*/  IMAD.HI.U32 R15, R3, R0, RZ ;  /* 0x00000000030f7227 */ /* 0x002fc600078e00ff */
[----:B------:R0:W-:Y:S01]  /*5170*/  STL [R1+0x84], R16 ;  /* 0x0000841001007387 */ /* 0x0001e20000100800 */
[----:B------:R-:W-:Y:S01]  /*5180*/  IMAD R9, R22, R2, R9 ;  /* 0x0000000216097224 */ /* 0x000fe200078e0209 */
[----:B------:R-:W-:Y:S01]  /*5190*/  IADD3 R2, R24, 0xa8, RZ ;  /* 0x000000a818027810 */ /* 0x000fe20007ffe0ff */
[----:B------:R-:W-:Y:S02]  /*51a0*/  IMAD.MOV R15, RZ, RZ, -R15 ;  /* 0x000000ffff0f7224 */ /* 0x000fe400078e0a0f */
[----:B------:R-:W-:Y:S01]  /*51b0*/  @!P3 IMAD.IADD R5, R5, 0x1, -R22 ;  /* 0x000000010505b824 */ /* 0x000fe200078e0a16 */
[C---:B------:R-:W-:Y:S01]  /*51c0*/  ISETP.GT.U32.AND P3, PT, R22.reuse, R9, PT ;  /* 0x000000091600720c */ /* 0x040fe20003f64070 */
[----:B------:R-:W-:Y:S01]  /*51d0*/  IMAD R0, R22, R15, R0 ;  /* 0x0000000f16007224 */ /* 0x000fe200078e0200 */
[----:B------:R-:W-:Y:S01]  /*51e0*/  IABS R6, R2 ;  /* 0x0000000200067213 */ /* 0x000fe20000000000 */
[--C-:B------:R-:W-:Y:S02]  /*51f0*/  @!P0 IMAD.IADD R12, R12, 0x1, -R22.reuse ;  /* 0x000000010c0c8824 */ /* 0x100fe400078e0a16 */
[----:B------:R-:W-:Y:S01]  /*5200*/  @!P6 IMAD.IADD R13, R13, 0x1, -R22 ;  /* 0x000000010d0de824 */ /* 0x000fe200078e0a16 */
[C---:B------:R-:W-:Y:S01]  /*5210*/  ISETP.GT.U32.AND P6, PT, R22.reuse, R0, PT ;  /* 0x000000001600720c */ /* 0x040fe20003fc4070 */
[----:B------:R-:W-:Y:S01]  /*5220*/  IMAD.HI.U32 R15, R3, R6, RZ ;  /* 0x00000006030f7227 */ /* 0x000fe200078e00ff */
[----:B------:R-:W-:-:S03]  /*5230*/  ISETP.GT.U32.AND P0, PT, R22, R12, PT ;  /* 0x0000000c1600720c */ /* 0x000fc60003f04070 */
[----:B------:R-:W-:Y:S02]  /*5240*/  IMAD.MOV R15, RZ, RZ, -R15 ;  /* 0x000000ffff0f7224 */ /* 0x000fe400078e0a0f */
[--C-:B------:R-:W-:Y:S01]  /*5250*/  @!P3 IMAD.IADD R9, R9, 0x1, -R22.reuse ;  /* 0x000000010909b824 */ /* 0x100fe200078e0a16 */
[----:B------:R-:W-:Y:S01]  /*5260*/  ISETP.GE.AND P3, PT, R7, RZ, PT ;  /* 0x000000ff0700720c */ /* 0x000fe20003f66270 */
[----:B------:R-:W-:Y:S01]  /*5270*/  IMAD.MOV.U32 R17, RZ, RZ, R5 ;  /* 0x000000ffff117224 */ /* 0x000fe200078e0005 */
[----:B------:R-:W-:Y:S01]  /*5280*/  IADD3 R7, R24, 0x9c, RZ ;  /* 0x0000009c18077810 */ /* 0x000fe20007ffe0ff */
[----:B------:R-:W-:Y:S01]  /*5290*/  @!P4 IMAD.IADD R14, R14, 0x1, -R22 ;  /* 0x000000010e0ec824 */ /* 0x000fe200078e0a16 */
[----:B------:R-:W-:Y:S01]  /*52a0*/  ISETP.GE.AND P4, PT, R4, RZ, PT ;  /* 0x000000ff0400720c */ /* 0x000fe20003f86270 */
[C---:B------:R-:W-:Y:S01]  /*52b0*/  IMAD R6, R22.reuse, R15, R6 ;  /* 0x0000000f16067224 */ /* 0x040fe200078e0206 */
[----:B------:R-:W-:Y:S01]  /*52c0*/  IABS R5, R7 ;  /* 0x0000000700057213 */ /* 0x000fe20000000000 */
[----:B------:R-:W-:Y:S01]  /*52d0*/  @!P5 IMAD.MOV R17, RZ, RZ, -R17 ;  /* 0x000000ffff11d224 */ /* 0x000fe200078e0a11 */
[----:B------:R-:W-:Y:S01]  /*52e0*/  ISETP.GT.U32.AND P5, PT, R22, R9, PT ;  /* 0x000000091600720c */ /* 0x000fe20003fa4070 */
[----:B------:R-:W-:-:S03]  /*52f0*/  IMAD.HI.U32 R4, R3, R11, RZ ;  /* 0x0000000b03047227 */ /* 0x000fc600078e00ff */
[----:B------:R-:W-:Y:S01]  /*5300*/  STL [R1+0x80], R17 ;  /* 0x0000801101007387 */ /* 0x000fe20000100800 */
[----:B------:R-:W-:Y:S01]  /*5310*/  @!P6 IMAD.IADD R0, R0, 0x1, -R22 ;  /* 0x000000010000e824 */ /* 0x000fe200078e0a16 */
[----:B------:R-:W-:Y:S01]  /*5320*/  ISETP.GT.U32.AND P6, PT, R22, R6, PT ;  /* 0x000000061600720c */ /* 0x000fe20003fc4070 */
[----:B0-----:R-:W-:Y:S02]  /*5330*/  IMAD.MOV.U32 R16, RZ, RZ, R14 ;  /* 0x000000ffff107224 */ /* 0x001fe400078e000e */
[----:B------:R-:W-:Y:S01]  /*5340*/  @!P0 IMAD.IADD R12, R12, 0x1, -R22 ;  /* 0x000000010c0c8824 */ /* 0x000fe200078e0a16 */
[----:B------:R-:W-:Y:S01]  /*5350*/  ISETP.GE.AND P0, PT, R8, RZ, PT ;  /* 0x000000ff0800720c */ /* 0x000fe20003f06270 */
[----:B------:R-:W-:Y:S01]  /*5360*/  IMAD.MOV R4, RZ, RZ, -R4 ;  /* 0x000000ffff047224 */ /* 0x000fe200078e0a04 */
[----:B------:R-:W-:Y:S01]  /*5370*/  IADD3 R8, R24, 0xa0, RZ ;  /* 0x000000a018087810 */ /* 0x000fe20007ffe0ff */
[----:B------:R-:W-:Y:S01]  /*5380*/  @!P2 IMAD.MOV R16, RZ, RZ, -R16 ;  /* 0x000000ffff10a224 */ /* 0x000fe200078e0a10 */
[C---:B------:R-:W-:Y:S01]  /*5390*/  ISETP.GT.U32.AND P2, PT, R22.reuse, R0, PT ;  /* 0x000000001600720c */ /* 0x040fe20003f44070 */
[----:B------:R-:W-:Y:S01]  /*53a0*/  IMAD R11, R22, R4, R11 ;  /* 0x00000004160b7224 */ /* 0x000fe200078e020b */
[----:B------:R-:W-:Y:S01]  /*53b0*/  IABS R4, R8 ;  /* 0x0000000800047213 */ /* 0x000fe20000000000 */
[----:B------:R-:W-:Y:S01]  /*53c0*/  @!P1 IMAD.MOV R13, RZ, RZ, -R13 ;  /* 0x000000ffff0d9224 */ /* 0x000fe200078e0a0d */
[----:B------:R-:W-:Y:S01]  /*53d0*/  ISETP.GE.AND P1, PT, R2, RZ, PT ;  /* 0x000000ff0200720c */ /* 0x000fe20003f26270 */
[----:B------:R-:W-:Y:S01]  /*53e0*/  IMAD.MOV.U32 R2, RZ, RZ, R5 ;  /* 0x000000ffff027224 */ /* 0x000fe200078e0005 */
[----:B------:R-:W-:Y:S01]  /*53f0*/  STL [R1+0x7c], R16 ;  /* 0x00007c1001007387 */ /* 0x000fe20000100800 */
[----:B------:R-:W-:Y:S01]  /*5400*/  @!P4 IMAD.MOV R12, RZ, RZ, -R12 ;  /* 0x000000ffff0cc224 */ /* 0x000fe200078e0a0c */
[----:B------:R-:W-:Y:S01]  /*5410*/  ISETP.GT.U32.AND P4, PT, R22, R11, PT ;  /* 0x0000000b1600720c */ /* 0x000fe20003f84070 */
[--C-:B------:R-:W-:Y:S01]  /*5420*/  @!P5 IMAD.IADD R9, R9, 0x1, -R22.reuse ;  /* 0x000000010909d824 */ /* 0x100fe200078e0a16 */
[----:B------:R-:W-:Y:S01]  /*5430*/  ISETP.GE.AND P5, PT, R10, RZ, PT ;  /* 0x000000ff0a00720c */ /* 0x000fe20003fa6270 */
[C---:B------:R-:W-:Y:S01]  /*5440*/  IMAD.HI.U32 R10, R3.reuse, R2, RZ ;  /* 0x00000002030a7227 */ /* 0x040fe200078e00ff */
[----:B------:R-:W-:Y:S03]  /*5450*/  STL [R1+0x78], R13 ;  /* 0x0000780d01007387 */ /* 0x000fe60000100800 */
[----:B------:R-:W-:Y:S01]  /*5460*/  IMAD.HI.U32 R5, R3, R4, RZ ;  /* 0x0000000403057227 */ /* 0x000fe200078e00ff */
[----:B------:R0:W-:Y:S03]  /*5470*/  STL [R1+0x74], R12 ;  /* 0x0000740c01007387 */ /* 0x0001e60000100800 */
[----:B------:R-:W-:-:S02]  /*5480*/  @!P6 IMAD.IADD R6, R6, 0x1, -R22 ;  /* 0x000000010606e824 */ /* 0x000fc400078e0a16 */
[----:B------:R-:W-:Y:S01]  /*5490*/  @!P2 IMAD.IADD R0, R0, 0x1, -R22 ;  /* 0x000000010000a824 */ /* 0x000fe200078e0a16 */
[----:B------:R-:W-:Y:S01]  /*54a0*/  ISETP.GE.AND P2, PT, R8, RZ, PT ;  /* 0x000000ff0800720c */ /* 0x000fe20003f46270 */
[----:B------:R-:W-:Y:S01]  /*54b0*/  IMAD.MOV R10, RZ, RZ, -R10 ;  /* 0x000000ffff0a7224 */ /* 0x000fe200078e0a0a */
[----:B------:R-:W-:Y:S01]  /*54c0*/  IADD3 R8, R24, 0x98, RZ ;  /* 0x0000009818087810 */ /* 0x000fe20007ffe0ff */
[----:B------:R-:W-:Y:S01]  /*54d0*/  IMAD.MOV R5, RZ, RZ, -R5 ;  /* 0x000000ffff057224 */ /* 0x000fe200078e0a05 */
[C---:B------:R-:W-:Y:S01]  /*54e0*/  ISETP.GT.U32.AND P6, PT, R22.reuse, R6, PT ;  /* 0x000000061600720c */ /* 0x040fe20003fc4070 */
[----:B------:R-:W-:Y:S02]  /*54f0*/  IMAD R2, R22, R10, R2 ;  /* 0x0000000a16027224 */ /* 0x000fe400078e0202 */
[----:B0-----:R-:W-:Y:S01]  /*5500*/  IMAD.MOV.U32 R12, RZ, RZ, R0 ;  /* 0x000000ffff0c7224 */ /* 0x001fe200078e0000 */
[----:B------:R-:W-:Y:S01]  /*5510*/  IADD3 R0, R24, 0x94, RZ ;  /* 0x0000009418007810 */ /* 0x000fe20007ffe0ff */
[----:B------:R-:W-:Y:S01]  /*5520*/  IMAD R4, R22, R5, R4 ;  /* 0x0000000516047224 */ /* 0x000fe200078e0204 */
[----:B------:R-:W-:Y:S01]  /*5530*/  IABS R5, R8 ;  /* 0x0000000800057213 */ /* 0x000fe20000000000 */
[----:B------:R-:W-:-:S02]  /*5540*/  @!P4 IMAD.IADD R11, R11, 0x1, -R22 ;  /* 0x000000010b0bc824 */ /* 0x000fc400078e0a16 */
[----:B------:R-:W-:Y:S01]  /*5550*/  @!P3 IMAD.MOV R12, RZ, RZ, -R12 ;  /* 0x000000ffff0cb224 */ /* 0x000fe200078e0a0c */
[C---:B------:R-:W-:Y:S01]  /*5560*/  ISETP.GT.U32.AND P3, PT, R22.reuse, R2, PT ;  /* 0x000000021600720c */ /* 0x040fe20003f64070 */
[----:B------:R-:W-:Y:S01]  /*5570*/  IMAD.MOV.U32 R13, RZ, RZ, R9 ;  /* 0x000000ffff0d7224 */ /* 0x000fe200078e0009 */
[----:B------:R-:W-:Y:S01]  /*5580*/  ISETP.GT.U32.AND P4, PT, R22, R11, PT ;  /* 0x0000000b1600720c */ /* 0x000fe20003f84070 */
[----:B------:R-:W-:Y:S01]  /*5590*/  IMAD.HI.U32 R10, R3, R5, RZ ;  /* 0x00000005030a7227 */ /* 0x000fe200078e00ff */
[----:B------:R-:W-:-:S03]  /*55a0*/  IADD3 R9, R24, 0x90, RZ ;  /* 0x0000009018097810 */ /* 0x000fc60007ffe0ff */
[----:B------:R-:W-:Y:S01]  /*55b0*/  @!P0 IMAD.MOV R13, RZ, RZ, -R13 ;  /* 0x000000ffff0d8224 */ /* 0x000fe200078e0a0d */
[----:B------:R-:W-:Y:S01]  /*55c0*/  ISETP.GT.U32.AND P0, PT, R22, R4, PT ;  /* 0x000000041600720c */ /* 0x000fe20003f04070 */
[----:B------:R-:W-:Y:S01]  /*55d0*/  @!P6 IMAD.IADD R6, R6, 0x1, -R22 ;  /* 0x000000010606e824 */ /* 0x000fe200078e0a16 */
[----:B------:R-:W-:Y:S01]  /*55e0*/  ISETP.GE.AND P6, PT, R7, RZ, PT ;  /* 0x000000ff0700720c */ /* 0x000fe20003fc6270 */
[----:B------:R-:W-:Y:S01]  /*55f0*/  IMAD.MOV R10, RZ, RZ, -R10 ;  /* 0x000000ffff0a7224 */ /* 0x000fe200078e0a0a */
[----:B------:R0:W-:Y:S01]  /*5600*/  STL [R1+0x60], R13 ;  /* 0x0000600d01007387 */ /* 0x0001e20000100800 */
[--C-:B------:R-:W-:Y:S01]  /*5610*/  @!P3 IMAD.IADD R2, R2, 0x1, -R22.reuse ;  /* 0x000000010202b824 */ /* 0x100fe200078e0a16 */
[----:B------:R-:W-:Y:S01]  /*5620*/  IABS R7, R0 ;  /* 0x0000000000077213 */ /* 0x000fe20000000000 */
[C---:B------:R-:W-:Y:S01]  /*5630*/  IMAD R5, R22.reuse, R10, R5 ;  /* 0x0000000a16057224 */ /* 0x040fe200078e0205 */
[----:B------:R1:W-:Y:S01]  /*5640*/  STL [R1+0x5c], R12 ;  /* 0x00005c0c01007387 */ /* 0x0003e20000100800 */
[----:B------:R-:W-:Y:S01]  /*5650*/  @!P4 IMAD.IADD R11, R11, 0x1, -R22 ;  /* 0x000000010b0bc824 */ /* 0x000fe200078e0a16 */
[----:B------:R-:W-:Y:S01]  /*5660*/  ISETP.GT.U32.AND P3, PT, R22, R2, PT ;  /* 0x000000021600720c */ /* 0x000fe20003f64070 */
[----:B------:R-:W-:Y:S01]  /*5670*/  IMAD.HI.U32 R10, R3, R7, RZ ;  /* 0x00000007030a7227 */ /* 0x000fe200078e00ff */
[----:B------:R-:W-:-:S02]  /*5680*/  ISETP.GE.AND P4, PT, R8, RZ, PT ;  /* 0x000000ff0800720c */ /* 0x000fc40003f86270 */
[----:B------:R-:W-:Y:S01]  /*5690*/  IABS R8, R9 ;  /* 0x0000000900087213 */ /* 0x000fe20000000000 */
[----:B0-----:R-:W-:Y:S02]  /*56a0*/  IMAD.MOV.U32 R13, RZ, RZ, R6 ;  /* 0x000000ffff0d7224 */ /* 0x001fe400078e0006 */
[----:B------:R-:W-:Y:S02]  /*56b0*/  @!P0 IMAD.IADD R4, R4, 0x1, -R22 ;  /* 0x0000000104048824 */ /* 0x000fe400078e0a16 */
[----:B------:R-:W-:Y:S01]  /*56c0*/  @!P1 IMAD.MOV R13, RZ, RZ, -R13 ;  /* 0x000000ffff0d9224 */ /* 0x000fe200078e0a0d */
[C---:B------:R-:W-:Y:S01]  /*56d0*/  ISETP.GT.U32.AND P1, PT, R22.reuse, R5, PT ;  /* 0x000000051600720c */ /* 0x040fe20003f24070 */
[----:B-1----:R-:W-:Y:S01]  /*56e0*/  IMAD.MOV.U32 R12, RZ, RZ, R11 ;  /* 0x000000ffff0c7224 */ /* 0x002fe200078e000b */
[----:B------:R-:W-:Y:S01]  /*56f0*/  ISETP.GT.U32.AND P0, PT, R22, R4, PT ;  /* 0x000000041600720c */ /* 0x000fe20003f04070 */
[----:B------:R-:W-:Y:S01]  /*5700*/  IMAD.MOV R10, RZ, RZ, -R10 ;  /* 0x000000ffff0a7224 */ /* 0x000fe200078e0a0a */
[----:B------:R-:W-:Y:S01]  /*5710*/  STL [R1+0x58], R13 ;  /* 0x0000580d01007387 */ /* 0x000fe20000100800 */
[----:B------:R-:W-:Y:S01]  /*5720*/  @!P5 IMAD.MOV R12, RZ, RZ, -R12 ;  /* 0x000000ffff0cd224 */ /* 0x000fe200078e0a0c */
[----:B------:R-:W-:Y:S01]  /*5730*/  ISETP.GE.AND P5, PT, R0, RZ, PT ;  /* 0x000000ff0000720c */ /* 0x000fe20003fa6270 */
[----:B------:R-:W-:Y:S01]  /*5740*/  IMAD R0, R22, R10, R7 ;  /* 0x0000000a16007224 */ /* 0x000fe200078e0207 */
[----:B------:R-:W-:Y:S01]  /*5750*/  IADD3 R7, R24, 0x8c, RZ ;  /* 0x0000008c18077810 */ /* 0x000fe20007ffe0ff */
[----:B------:R-:W-:Y:S01]  /*5760*/  @!P3 IMAD.IADD R2, R2, 0x1, -R22 ;  /* 0x000000010202b824 */ /* 0x000fe200078e0a16 */
[----:B------:R-:W-:Y:S01]  /*5770*/  STL [R1+0x54], R12 ;  /* 0x0000540c01007387 */ /* 0x000fe20000100800 */
[----:B------:R-:W-:Y:S01]  /*5780*/  IMAD.HI.U32 R6, R3, R8, RZ ;  /* 0x0000000803067227 */ /* 0x000fe200078e00ff */
[----:B------:R-:W-:-:S03]  /*5790*/  ISETP.GT.U32.AND P3, PT, R22, R0, PT ;  /* 0x000000001600720c */ /* 0x000fc60003f64070 */
[--C-:B------:R-:W-:Y:S02]  /*57a0*/  @!P1 IMAD.IADD R5, R5, 0x1, -R22.reuse ;  /* 0x0000000105059824 */ /* 0x100fe400078e0a16 */
[----:B------:R-:W-:Y:S01]  /*57b0*/  @!P0 IMAD.IADD R4, R4, 0x1, -R22 ;  /* 0x0000000104048824 */ /* 0x000fe200078e0a16 */
[----:B------:R-:W-:Y:S01]  /*57c0*/  ISETP.GE.AND P0, PT, R9, RZ, PT ;  /* 0x000000ff0900720c */ /* 0x000fe20003f06270 */
[----:B------:R-:W-:Y:S01]  /*57d0*/  IMAD.MOV R6, RZ, RZ, -R6 ;  /* 0x000000ffff067224 */ /* 0x000fe200078e0a06 */
[C---:B------:R-:W-:Y:S01]  /*57e0*/  ISETP.GT.U32.AND P1, PT, R22.reuse, R5, PT ;  /* 0x000000051600720c */ /* 0x040fe20003f24070 */
[----:B------:R-:W-:Y:S02]  /*57f0*/  IMAD.MOV.U32 R11, RZ, RZ, R4 ;  /* 0x000000ffff0b7224 */ /* 0x000fe400078e0004 */
[----:B------:R-:W-:Y:S01]  /*5800*/  IMAD R8, R22, R6, R8 ;  /* 0x0000000616087224 */ /* 0x000fe200078e0208 */
[----:B------:R-:W-:Y:S01]  /*5810*/  IADD3 R6, R24, 0x88, RZ ;  /* 0x0000008818067810 */ /* 0x000fe20007ffe0ff */
[----:B------:R-:W-:Y:S01]  /*5820*/  @!P2 IMAD.MOV R11, RZ, RZ, -R11 ;  /* 0x000000ffff0ba224 */ /* 0x000fe200078e0a0b */
[----:B------:R-:W-:Y:S01]  /*5830*/  ISETP.GE.AND P2, PT, R7, RZ, PT ;  /* 0x000000ff0700720c */ /* 0x000fe20003f46270 */
[----:B------:R-:W-:Y:S01]  /*5840*/  @!P3 IMAD.IADD R0, R0, 0x1, -R22 ;  /* 0x000000010000b824 */ /* 0x000fe200078e0a16 */
[----:B------:R-:W-:Y:S01]  /*5850*/  IABS R7, R7 ;  /* 0x0000000700077213 */ /* 0x000fe20000000000 */
[----:B------:R-:W-:Y:S01]  /*5860*/  IMAD.MOV.U32 R4, RZ, RZ, R2 ;  /* 0x000000ffff047224 */ /* 0x000fe200078e0002 */
[----:B------:R-:W-:Y:S01]  /*5870*/  IADD3 R2, R24, 0x84, RZ ;  /* 0x0000008418027810 */ /* 0x000fe20007ffe0ff */
[----:B------:R0:W-:Y:S01]  /*5880*/  STL [R1+0x50], R11 ;  /* 0x0000500b01007387 */ /* 0x0001e20000100800 */
[C---:B------:R-:W-:Y:S01]  /*5890*/  ISETP.GT.U32.AND P3, PT, R22.reuse, R0, PT ;  /* 0x000000001600720c */ /* 0x040fe20003f64070 */
[----:B------:R-:W-:Y:S01]  /*58a0*/  @!P1 IMAD.IADD R5, R5, 0x1, -R22 ;  /* 0x0000000105059824 */ /* 0x000fe200078e0a16 */
[----:B------:R-:W-:Y:S01]  /*58b0*/  ISETP.GT.U32.AND P1, PT, R22, R8, PT ;  /* 0x000000081600720c */ /* 0x000fe20003f24070 */
[----:B------:R-:W-:-:S04]  /*58c0*/  IMAD.HI.U32 R10, R3, R7, RZ ;  /* 0x00000007030a7227 */ /* 0x000fc800078e00ff */
[----:B------:R-:W-:Y:S01]  /*58d0*/  @!P6 IMAD.MOV R4, RZ, RZ, -R4 ;  /* 0x000000ffff04e224 */ /* 0x000fe200078e0a04 */
[----:B------:R-:W-:Y:S01]  /*58e0*/  ISETP.GE.AND P6, PT, R6, RZ, PT ;  /* 0x000000ff0600720c */ /* 0x000fe20003fc6270 */
[----:B------:R-:W-:Y:S01]  /*58f0*/  IMAD.MOV R10, RZ, RZ, -R10 ;  /* 0x000000ffff0a7224 */ /* 0x000fe200078e0a0a */
[----:B------:R-:W-:Y:S01]  /*5900*/  IABS R6, R6 ;  /* 0x0000000600067213 */ /* 0x000fe20000000000 */
[----:B0-----:R-:W-:Y:S01]  /*5910*/  IMAD.MOV.U32 R11, RZ, RZ, R5 ;  /* 0x000000ffff0b7224 */ /* 0x001fe200078e0005 */
[----:B------:R0:W-:Y:S01]  /*5920*/  STL [R1+0x4c], R4 ;  /* 0x00004c0401007387 */ /* 0x0001e20000100800 */
[----:B------:R-:W-:Y:S02]  /*5930*/  IMAD R7, R22, R10, R7 ;  /* 0x0000000a16077224 */ /* 0x000fe400078e0207 */
[--C-:B------:R-:W-:Y:S02]  /*5940*/  @!P1 IMAD.IADD R8, R8, 0x1, -R22.reuse ;  /* 0x0000000108089824 */ /* 0x100fe400078e0a16 */
[----:B------:R-:W-:Y:S01]  /*5950*/  @!P3 IMAD.IADD R0, R0, 0x1, -R22 ;  /* 0x000000010000b824 */ /* 0x000fe200078e0a16 */
[C---:B------:R-:W-:Y:S01]  /*5960*/  ISETP.GT.U32.AND P3, PT, R22.reuse, R7, PT ;  /* 0x000000071600720c */ /* 0x040fe20003f64070 */
[----:B------:R-:W-:Y:S01]  /*5970*/  IMAD.HI.U32 R5, R3, R6, RZ ;  /* 0x0000000603057227 */ /* 0x000fe200078e00ff */
[----:B------:R-:W-:-:S02]  /*5980*/  ISETP.GT.U32.AND P1, PT, R22, R8, PT ;  /* 0x000000081600720c */ /* 0x000fc40003f24070 */
[----:B0-----:R-:W-:Y:S01]  /*5990*/  IABS R4, R2 ;  /* 0x0000000200047213 */ /* 0x001fe20000000000 */
[----:B------:R-:W-:Y:S01]  /*59a0*/  @!P4 IMAD.MOV R11, RZ, RZ, -R11 ;  /* 0x000000ffff0bc224 */ /* 0x000fe200078e0a0b */
[----:B------:R-:W-:Y:S01]  /*59b0*/  ISETP.GE.AND P4, PT, R2, RZ, PT ;  /* 0x000000ff0200720c */ /* 0x000fe20003f86270 */
[----:B------:R-:W-:Y:S02]  /*59c0*/  IMAD.MOV R5, RZ, RZ, -R5 ;  /* 0x000000ffff057224 */ /* 0x000fe400078e0a05 */
[----:B------:R-:W-:Y:S01]  /*59d0*/  IMAD.HI.U32 R9, R3, R4, RZ ;  /* 0x0000000403097227 */ /* 0x000fe200078e00ff */
[----:B------:R0:W-:Y:S03]  /*59e0*/  STL [R1+0x3c], R11 ;  /* 0x00003c0b01007387 */ /* 0x0001e60000100800 */
[----:B------:R-:W-:Y:S01]  /*59f0*/  IMAD.MOV R2, RZ, RZ, -R9 ;  /* 0x000000ffff027224 */ /* 0x000fe200078e0a09 */
[----:B------:R-:W-:Y:S01]  /*5a00*/  IADD3 R9, R24, 0x80, RZ ;  /* 0x0000008018097810 */ /* 0x000fe20007ffe0ff */
[----:B------:R-:W-:Y:S01]  /*5a10*/  IMAD R6, R22, R5, R6 ;  /* 0x0000000516067224 */ /* 0x000fe200078e0206 */
[----:B------:R-:W-:Y:S01]  /*5a20*/  IADD3 R5, R24, 0x78, RZ ;  /* 0x0000007818057810 */ /* 0x000fe20007ffe0ff */
[----:B------:R-:W-:Y:S01]  /*5a30*/  IMAD R4, R22, R2, R4 ;  /* 0x0000000216047224 */ /* 0x000fe200078e0204 */
[----:B------:R-:W-:Y:S01]  /*5a40*/  IABS R14, R9 ;  /* 0x00000009000e7213 */ /* 0x000fe20000000000 */
[----:B------:R-:W-:Y:S01]  /*5a50*/  IMAD.MOV.U32 R10, RZ, RZ, R0 ;  /* 0x000000ffff0a7224 */ /* 0x000fe200078e0000 */
[----:B------:R-:W-:Y:S01]  /*5a60*/  IADD3 R2, R24, 0x7c, RZ ;  /* 0x0000007c18027810 */ /* 0x000fe20007ffe0ff */
[----:B------:R-:W-:Y:S01]  /*5a70*/  @!P3 IMAD.IADD R7, R7, 0x1, -R22 ;  /* 0x000000010707b824 */ /* 0x000fe200078e0a16 */
[----:B------:R-:W-:Y:S01]  /*5a80*/  IABS R12, R5 ;  /* 0x00000005000c7213 */ /* 0x000fe20000000000 */
[----:B------:R-:W-:Y:S01]  /*5a90*/  @!P5 IMAD.MOV R10, RZ, RZ, -R10 ;  /* 0x000000ffff0ad224 */ /* 0x000fe200078e0a0a */
[----:B------:R-:W-:Y:S01]  /*5aa0*/  ISETP.GT.U32.AND P5, PT, R22, R6, PT ;  /* 0x000000061600720c */ /* 0x000fe20003fa4070 */
[----:B------:R-:W-:Y:S01]  /*5ab0*/  @!P1 IMAD.IADD R8, R8, 0x1, -R22 ;  /* 0x0000000108089824 */ /* 0x000fe200078e0a16 */
[C---:B------:R-:W-:Y:S01]  /*5ac0*/  ISETP.GT.U32.AND P1, PT, R22.reuse, R4, PT ;  /* 0x000000041600720c */ /* 0x040fe20003f24070 */
[----:B0-----:R-:W-:Y:S01]  /*5ad0*/  IMAD.HI.U32 R11, R3, R14, RZ ;  /* 0x0000000e030b7227 */ /* 0x001fe200078e00ff */
[----:B------:R-:W-:Y:S01]  /*5ae0*/  ISETP.GT.U32.AND P3, PT, R22, R7, PT ;  /* 0x000000071600720c */ /* 0x000fe20003f64070 */
[----:B------:R0:W-:Y:S01]  /*5af0*/  STL [R1+0x38], R10 ;  /* 0x0000380a01007387 */ /* 0x0001e20000100800 */
[----:B------:R-:W-:Y:S01]  /*5b00*/  IABS R13, R2 ;  /* 0x00000002000d7213 */ /* 0x000fe20000000000 */
[----:B------:R-:W-:Y:S01]  /*5b10*/  IMAD.MOV R11, RZ, RZ, -R11 ;  /* 0x000000ffff0b7224 */ /* 0x000fe200078e0a0b */
[----:B------:R-:W-:Y:S01]  /*5b20*/  IADD3 R0, R24, 0x74, RZ ;  /* 0x0000007418007810 */ /* 0x000fe20007ffe0ff */
[----:B------:R-:W-:-:S02]  /*5b30*/  IMAD.MOV.U32 R15, RZ, RZ, R8 ;  /* 0x000000ffff0f7224 */ /* 0x000fc400078e0008 */
[----:B------:R-:W-:Y:S01]  /*5b40*/  IMAD R14, R22, R11, R14 ;  /* 0x0000000b160e7224 */ /* 0x000fe200078e020e */
[----:B------:R-:W-:Y:S01]  /*5b50*/  IABS R11, R0 ;  /* 0x00000000000b7213 */ /* 0x000fe20000000000 */
[--C-:B------:R-:W-:Y:S02]  /*5b60*/  @!P5 IMAD.IADD R6, R6, 0x1, -R22.reuse ;  /* 0x000000010606d824 */ /* 0x100fe400078e0a16 */
[--C-:B------:R-:W-:Y:S01]  /*5b70*/  @!P1 IMAD.IADD R4, R4, 0x1, -R22.reuse ;  /* 0x0000000104049824 */ /* 0x100fe200078e0a16 */
[----:B------:R-:W-:Y:S01]  /*5b80*/  ISETP.GE.AND P1, PT, R9, RZ, PT ;  /* 0x000000ff0900720c */ /* 0x000fe20003f26270 */
[----:B------:R-:W-:Y:S01]  /*5b90*/  @!P3 IMAD.IADD R7, R7, 0x1, -R22 ;  /* 0x000000010707b824 */ /* 0x000fe200078e0a16 */
[C---:B------:R-:W-:Y:S01]  /*5ba0*/  ISETP.GT.U32.AND P3, PT, R22.reuse, R14, PT ;  /* 0x0000000e1600720c */ /* 0x040fe20003f64070 */
[----:B------:R-:W-:Y:S01]  /*5bb0*/  @!P0 IMAD.MOV R15, RZ, RZ, -R15 ;  /* 0x000000ffff0f8224 */ /* 0x000fe200078e0a0f */
[C---:B------:R-:W-:Y:S01]  /*5bc0*/  ISETP.GT.U32.AND P5, PT, R22.reuse, R6, PT ;  /* 0x000000061600720c */ /* 0x040fe20003fa4070 */
[----:B0-----:R-:W-:Y:S01]  /*5bd0*/  IMAD.HI.U32 R10, R3, R13, RZ ;  /* 0x0000000d030a7227 */ /* 0x001fe200078e00ff */
[----:B------:R-:W-:-:S02]  /*5be0*/  ISETP.GT.U32.AND P0, PT, R22, R4, PT ;  /* 0x000000041600720c */ /* 0x000fc40003f04070 */
[----:B------:R0:W-:Y:S01]  /*5bf0*/  STL [R1+0x2c], R15 ;  /* 0x00002c0f01007387 */ /* 0x0001e20000100800 */
[----:B------:R-:W-:-:S04]  /*5c00*/  IMAD.HI.U32 R8, R3, R12, RZ ;  /* 0x0000000c03087227 */ /* 0x000fc800078e00ff */
[----:B------:R-:W-:Y:S02]  /*5c10*/  IMAD.MOV R10, RZ, RZ, -R10 ;  /* 0x000000ffff0a7224 */ /* 0x000fe400078e0a0a */
[----:B------:R-:W-:Y:S02]  /*5c20*/  IMAD.MOV R8, RZ, RZ, -R8 ;  /* 0x000000ffff087224 */ /* 0x000fe400078e0a08 */
[C---:B------:R-:W-:Y:S02]  /*5c30*/  IMAD R13, R22.reuse, R10, R13 ;  /* 0x0000000a160d7224 */ /* 0x040fe400078e020d */
[----:B------:R-:W-:Y:S01]  /*5c40*/  IMAD R12, R22, R8, R12 ;  /* 0x00000008160c7224 */ /* 0x000fe200078e020c */
[----:B------:R-:W-:Y:S01]  /*5c50*/  IADD3 R8, R24, 0x6c, RZ ;  /* 0x0000006c18087810 */ /* 0x000fe20007ffe0ff */
[--C-:B------:R-:W-:Y:S02]  /*5c60*/  @!P3 IMAD.IADD R14, R14, 0x1, -R22.reuse ;  /* 0x000000010e0eb824 */ /* 0x100fe400078e0a16 */
[--C-:B------:R-:W-:Y:S01]  /*5c70*/  @!P5 IMAD.IADD R6, R6, 0x1, -R22.reuse ;  /* 0x000000010606d824 */ /* 0x100fe200078e0a16 */
[----:B------:R-:W-:Y:S01]  /*5c80*/  ISETP.GT.U32.AND P5, PT, R22, R13, PT ;  /* 0x0000000d1600720c */ /* 0x000fe20003fa4070 */
[----:B------:R-:W-:Y:S01]  /*5c90*/  @!P0 IMAD.IADD R4, R4, 0x1, -R22 ;  /* 0x0000000104048824 */ /* 0x000fe200078e0a16 */
[C---:B------:R-:W-:Y:S01]  /*5ca0*/  ISETP.GT.U32.AND P0, PT, R22.reuse, R12, PT ;  /* 0x0000000c1600720c */ /* 0x040fe20003f04070 */
[----:B0-----:R-:W-:Y:S01]  /*5cb0*/  IMAD.MOV.U32 R15, RZ, RZ, R7 ;  /* 0x000000ffff0f7224 */ /* 0x001fe200078e0007 */
[----:B------:R-:W-:Y:S01]  /*5cc0*/  ISETP.GT.U32.AND P3, PT, R22, R14, PT ;  /* 0x0000000e1600720c */ /* 0x000fe20003f64070 */
[----:B------:R-:W-:-:S04]  /*5cd0*/  IMAD.HI.U32 R7, R3, R11, RZ ;  /* 0x0000000b03077227 */ /* 0x000fc800078e00ff */
[----:B------:R-:W-:Y:S01]  /*5ce0*/  @!P2 IMAD.MOV R15, RZ, RZ, -R15 ;  /* 0x000000ffff0fa224 */ /* 0x000fe200078e0a0f */
[----:B------:R-:W-:Y:S01]  /*5cf0*/  ISETP.GE.AND P2, PT, R2, RZ, PT ;  /* 0x000000ff0200720c */ /* 0x000fe20003f46270 */
[----:B------:R-:W-:Y:S01]  /*5d00*/  IMAD.MOV R7, RZ, RZ, -R7 ;  /* 0x000000ffff077224 */ /* 0x000fe200078e0a07 */
[----:B------:R-:W-:Y:S01]  /*5d10*/  IADD3 R2, R24, 0x70, RZ ;  /* 0x0000007018027810 */ /* 0x000fe20007ffe0ff */
[----:B------:R-:W-:Y:S01]  /*5d20*/  IMAD.MOV.U32 R9, RZ, RZ, R6 ;  /* 0x000000ffff097224 */ /* 0x000fe200078e0006 */
[----:B------:R-:W-:Y:S01]  /*5d30*/  STL [R1+0x28], R15 ;  /* 0x0000280f01007387 */ /* 0x000fe20000100800 */
[----:B------:R-:W-:Y:S01]  /*5d40*/  IMAD R11, R22, R7, R11 ;  /* 0x00000007160b7224 */ /* 0x000fe200078e020b */
[----:B------:R-:W-:Y:S01]  /*5d50*/  IABS R6, R2 ;  /* 0x0000000200067213 */ /* 0x000fe20000000000 */
[----:B------:R-:W-:Y:S02]  /*5d60*/  @!P6 IMAD.MOV R9, RZ, RZ, -R9 ;  /* 0x000000ffff09e224 */ /* 0x000fe400078e0a09 */
[--C-:B------:R-:W-:Y:S01]  /*5d70*/  @!P5 IMAD.IADD R13, R13, 0x1, -R22.reuse ;  /* 0x000000010d0dd824 */ /* 0x100fe200078e0a16 */
[----:B------:R-:W-:Y:S01]  /*5d80*/  ISETP.GE.AND P5, PT, R5, RZ, PT ;  /* 0x000000ff0500720c */ /* 0x000fe20003fa6270 */
[----:B------:R-:W-:Y:S01]  /*5d90*/  @!P0 IMAD.IADD R12, R12, 0x1, -R22 ;  /* 0x000000010c0c8824 */ /* 0x000fe200078e0a16 */
[----:B------:R0:W-:Y:S01]  /*5da0*/  STL [R1+0x24], R9 ;  /* 0x0000240901007387 */ /* 0x0001e20000100800 */
[----:B------:R-:W-:Y:S01]  /*5db0*/  IMAD.MOV.U32 R5, RZ, RZ, R6 ;  /* 0x000000ffff057224 */ /* 0x000fe200078e0006 */
[----:B------:R-:W-:Y:S01]  /*5dc0*/  ISETP.GT.U32.AND P6, PT, R22, R13, PT ;  /* 0x0000000d1600720c */ /* 0x000fe20003fc4070 */
[----:B------:R-:W-:Y:S01]  /*5dd0*/  @!P3 IMAD.IADD R14, R14, 0x1, -R22 ;  /* 0x000000010e0eb824 */ /* 0x000fe200078e0a16 */
[----:B------:R-:W-:-:S02]  /*5de0*/  ISETP.GT.U32.AND P3, PT, R22, R11, PT ;  /* 0x0000000b1600720c */ /* 0x000fc40003f64070 */
[----:B------:R-:W-:Y:S01]  /*5df0*/  ISETP.GT.U32.AND P0, PT, R22, R12, PT ;  /* 0x0000000c1600720c */ /* 0x000fe20003f04070 */
[----:B------:R-:W-:Y:S01]  /*5e00*/  @!P1 IMAD.MOV R14, RZ, RZ, -R14 ;  /* 0x000000ffff0e9224 */ /* 0x000fe200078e0a0e */
[----:B------:R-:W-:Y:S01]  /*5e10*/  IADD3 R6, R24, 0x60, RZ ;  /* 0x0000006018067810 */ /* 0x000fe20007ffe0ff */
[----:B0-----:R-:W-:Y:S02]  /*5e20*/  IMAD.MOV.U32 R9, RZ, RZ, R4 ;  /* 0x000000ffff097224 */ /* 0x001fe400078e0004 */
[----:B------:R-:W-:Y:S01]  /*5e30*/  IMAD.HI.U32 R4, R3, R5, RZ ;  /* 0x0000000503047227 */ /* 0x000fe200078e00ff */
[----:B------:R-:W-:-:S03]  /*5e40*/  IABS R7, R6 ;  /* 0x0000000600077213 */ /* 0x000fc60000000000 */
        /* <DEDUP_REMOVED lines=8> */
[C---:B------:R-:W-:Y:S01]  /*5ed0*/  ISETP.GT.U32.AND P0, PT, R22.reuse, R5, PT ;  /* 0x000000051600720c */ /* 0x040fe20003f04070 */
[----:B------:R-:W-:Y:S01]  /*5ee0*/  @!P6 IMAD.IADD R13, R13, 0x1, -R22 ;  /* 0x000000010d0de824 */ /* 0x000fe200078e0a16 */
[----:B------:R-:W-:Y:S01]  /*5ef0*/  ISETP.GT.U32.AND P3, PT, R22, R11, PT ;  /* 0x0000000b1600720c */ /* 0x000fe20003f64070 */
[C---:B------:R-:W-:Y:S01]  /*5f00*/  IMAD.HI.U32 R10, R3.reuse, R7, RZ ;  /* 0x00000007030a7227 */ /* 0x040fe200078e00ff */
[----:B------:R-:W-:Y:S01]  /*5f10*/  ISETP.GE.AND P6, PT, R2, RZ, PT ;  /* 0x000000ff0200720c */ /* 0x000fe20003fc6270 */
[----:B------:R-:W-:Y:S01]  /*5f20*/  STL [R1+0x18], R14 ;  /* 0x0000180e01007387 */ /* 0x000fe20000100800 */
[----:B------:R-:W-:Y:S01]  /*5f30*/  IADD3 R2, R24, 0x68, RZ ;  /* 0x0000006818027810 */ /* 0x000fe20007ffe0ff */
[----:B------:R-:W-:Y:S01]  /*5f40*/  IMAD.MOV R10, RZ, RZ, -R10 ;  /* 0x000000ffff0a7224 */ /* 0x000fe200078e0a0a */
[----:B0-----:R-:W-:Y:S01]  /*5f50*/  IABS R9, R8 ;  /* 0x0000000800097213 */ /* 0x001fe20000000000 */
[----:B------:R-:W-:Y:S01]  /*5f60*/  IMAD.MOV.U32 R17, RZ, RZ, R13 ;  /* 0x000000ffff117224 */ /* 0x000fe200078e000d */
[----:B------:R-:W-:Y:S01]  /*5f70*/  IABS R29, R2 ;  /* 0x00000002001d7213 */ /* 0x000fe20000000000 */
[----:B------:R-:W-:Y:S01]  /*5f80*/  IMAD R7, R22, R10, R7 ;  /* 0x0000000a16077224 */ /* 0x000fe200078e0207 */
[----:B------:R-:W-:Y:S01]  /*5f90*/  IABS R28, R0 ;  /* 0x00000000001c7213 */ /* 0x000fe20000000000 */
[----:B------:R-:W-:-:S04]  /*5fa0*/  IMAD.HI.U32 R4, R3, R9, RZ ;  /* 0x0000000903047227 */ /* 0x000fc800078e00ff */
[----:B------:R-:W-:Y:S02]  /*5fb0*/  IMAD.MOV R4, RZ, RZ, -R4 ;  /* 0x000000ffff047224 */ /* 0x000fe400078e0a04 */
[--C-:B------:R-:W-:Y:S01]  /*5fc0*/  @!P0 IMAD.IADD R5, R5, 0x1, -R22.reuse ;  /* 0x0000000105058824 */ /* 0x100fe200078e0a16 */
[----:B------:R-:W-:Y:S01]  /*5fd0*/  ISETP.GE.AND P0, PT, R8, RZ, PT ;  /* 0x000000ff0800720c */ /* 0x000fe20003f06270 */
[----:B------:R-:W-:Y:S01]  /*5fe0*/  IMAD R9, R22, R4, R9 ;  /* 0x0000000416097224 */ /* 0x000fe200078e0209 */
[----:B------:R-:W-:Y:S01]  /*5ff0*/  IADD3 R4, R24, 0x5c, RZ ;  /* 0x0000005c18047810 */ /* 0x000fe20007ffe0ff */
[----:B------:R-:W-:Y:S01]  /*6000*/  @!P3 IMAD.IADD R11, R11, 0x1, -R22 ;  /* 0x000000010b0bb824 */ /* 0x000fe200078e0a16 */
[C---:B------:R-:W-:Y:S01]  /*6010*/  ISETP.GT.U32.AND P1, PT, R22.reuse, R5, PT ;  /* 0x000000051600720c */ /* 0x040fe20003f24070 */
[C---:B------:R-:W-:Y:S01]  /*6020*/  IMAD.HI.U32 R16, R3.reuse, R29, RZ ;  /* 0x0000001d03107227 */ /* 0x040fe200078e00ff */
[----:B------:R-:W-:Y:S02]  /*6030*/  ISETP.GT.U32.AND P3, PT, R22, R9, PT ;  /* 0x000000091600720c */ /* 0x000fe40003f64070 */
[----:B------:R-:W-:Y:S01]  /*6040*/  IABS R8, R4 ;  /* 0x0000000400087213 */ /* 0x000fe20000000000 */
[----:B------:R-:W-:-:S04]  /*6050*/  IMAD.HI.U32 R15, R3, R28, RZ ;  /* 0x0000001c030f7227 */ /* 0x000fc800078e00ff */
[----:B------:R-:W-:Y:S02]  /*6060*/  IMAD.MOV R16, RZ, RZ, -R16 ;  /* 0x000000ffff107224 */ /* 0x000fe400078e0a10 */
[----:B------:R-:W-:Y:S02]  /*6070*/  IMAD.MOV R15, RZ, RZ, -R15 ;  /* 0x000000ffff0f7224 */ /* 0x000fe400078e0a0f */
[C---:B------:R-:W-:Y:S02]  /*6080*/  IMAD R29, R22.reuse, R16, R29 ;  /* 0x00000010161d7224 */ /* 0x040fe400078e021d */
[----:B------:R-:W-:Y:S02]  /*6090*/  @!P3 IMAD.IADD R9, R9, 0x1, -R22 ;  /* 0x000000010909b824 */ /* 0x000fe400078e0a16 */
[----:B------:R-:W-:Y:S02]  /*60a0*/  IMAD.MOV.U32 R13, RZ, RZ, R12 ;  /* 0x000000ffff0d7224 */ /* 0x000fe400078e000c */
[C---:B------:R-:W-:Y:S01]  /*60b0*/  IMAD R28, R22.reuse, R15, R28 ;  /* 0x0000000f161c7224 */ /* 0x040fe200078e021c */
[----:B------:R-:W-:Y:S01]  /*60c0*/  ISETP.GT.U32.AND P3, PT, R22, R9, PT ;  /* 0x000000091600720c */ /* 0x000fe20003f64070 */
[----:B------:R-:W-:-:S02]  /*60d0*/  IMAD.MOV.U32 R12, RZ, RZ, R11 ;  /* 0x000000ffff0c7224 */ /* 0x000fc400078e000b */
[----:B------:R-:W-:Y:S01]  /*60e0*/  @!P1 IMAD.IADD R5, R5, 0x1, -R22 ;  /* 0x0000000105059824 */ /* 0x000fe200078e0a16 */
[C---:B------:R-:W-:Y:S01]  /*60f0*/  ISETP.GT.U32.AND P1, PT, R22.reuse, R7, PT ;  /* 0x000000071600720c */ /* 0x040fe20003f24070 */
[----:B------:R-:W-:Y:S01]  /*6100*/  @!P2 IMAD.MOV R17, RZ, RZ, -R17 ;  /* 0x000000ffff11a224 */ /* 0x000fe200078e0a11 */
[C---:B------:R-:W-:Y:S01]  /*6110*/  ISETP.GT.U32.AND P2, PT, R22.reuse, R29, PT ;  /* 0x0000001d1600720c */ /* 0x040fe20003f44070 */
[----:B------:R-:W-:Y:S01]  /*6120*/  @!P4 IMAD.MOV R12, RZ, RZ, -R12 ;  /* 0x000000ffff0cc224 */ /* 0x000fe200078e0a0c */
[----:B------:R-:W-:Y:S01]  /*6130*/  ISETP.GT.U32.AND P4, PT, R22, R28, PT ;  /* 0x0000001c1600720c */ /* 0x000fe20003f84070 */
[----:B------:R-:W-:Y:S01]  /*6140*/  @!P5 IMAD.MOV R13, RZ, RZ, -R13 ;  /* 0x000000ffff0dd224 */ /* 0x000fe200078e0a0d */
[----:B------:R-:W-:Y:S01]  /*6150*/  ISETP.GE.AND P5, PT, R2, RZ, PT ;  /* 0x000000ff0200720c */ /* 0x000fe20003fa6270 */
[----:B------:R-:W-:Y:S01]  /*6160*/  IMAD.HI.U32 R11, R3, R8, RZ ;  /* 0x00000008030b7227 */ /* 0x000fe200078e00ff */
[----:B------:R-:W-:Y:S01]  /*6170*/  IADD3 R2, R24, 0x58, RZ ;  /* 0x0000005818027810 */ /* 0x000fe20007ffe0ff */
[----:B------:R-:W-:Y:S02]  /*6180*/  STL [R1+0x14], R17 ;  /* 0x0000141101007387 */ /* 0x000fe40000100800 */
[--C-:B------:R-:W-:Y:S01]  /*6190*/  @!P3 IMAD.IADD R9, R9, 0x1, -R22.reuse ;  /* 0x000000010909b824 */ /* 0x100fe200078e0a16 */
[----:B------:R-:W-:Y:S01]  /*61a0*/  IABS R10, R2 ;  /* 0x00000002000a7213 */ /* 0x000fe20000000000 */
[--C-:B------:R-:W-:Y:S01]  /*61b0*/  @!P1 IMAD.IADD R7, R7, 0x1, -R22.reuse ;  /* 0x0000000107079824 */ /* 0x100fe200078e0a16 */
[----:B------:R-:W-:Y:S01]  /*61c0*/  STL [R1+0x10], R13 ;  /* 0x0000100d01007387 */ /* 0x000fe20000100800 */
[--C-:B------:R-:W-:Y:S01]  /*61d0*/  @!P2 IMAD.IADD R29, R29, 0x1, -R22.reuse ;  /* 0x000000011d1da824 */ /* 0x100fe200078e0a16 */
[----:B------:R-:W-:Y:S01]  /*61e0*/  ISETP.GE.AND P3, PT, R0, RZ, PT ;  /* 0x000000ff0000720c */ /* 0x000fe20003f66270 */
[----:B------:R-:W-:Y:S01]  /*61f0*/  IMAD.MOV R11, RZ, RZ, -R11 ;  /* 0x000000ffff0b7224 */ /* 0x000fe200078e0a0b */
[----:B------:R0:W-:Y:S01]  /*6200*/  STL [R1+0xc], R12 ;  /* 0x00000c0c01007387 */ /* 0x0001e20000100800 */
[----:B------:R-:W-:Y:S01]  /*6210*/  ISETP.GE.AND P2, PT, R6, RZ, PT ;  /* 0x000000ff0600720c */ /* 0x000fe20003f46270 */
[----:B------:R-:W-:Y:S01]  /*6220*/  @!P4 IMAD.IADD R28, R28, 0x1, -R22 ;  /* 0x000000011c1cc824 */ /* 0x000fe200078e0a16 */
[----:B------:R-:W-:Y:S01]  /*6230*/  IADD3 R0, R24, 0x54, RZ ;  /* 0x0000005418007810 */ /* 0x000fe20007ffe0ff */
[----:B------:R-:W-:Y:S01]  /*6240*/  IMAD.HI.U32 R6, R3, R10, RZ ;  /* 0x0000000a03067227 */ /* 0x000fe200078e00ff */
[----:B------:R-:W-:-:S02]  /*6250*/  ISETP.GT.U32.AND P1, PT, R22, R7, PT ;  /* 0x000000071600720c */ /* 0x000fc40003f24070 */
[C---:B------:R-:W-:Y:S01]  /*6260*/  ISETP.GT.U32.AND P4, PT, R22.reuse, R29, PT ;  /* 0x0000001d1600720c */ /* 0x040fe20003f84070 */
[----:B------:R-:W-:Y:S01]  /*6270*/  IMAD R8, R22, R11, R8 ;  /* 0x0000000b16087224 */ /* 0x000fe200078e0208 */
[----:B------:R-:W-:Y:S01]  /*6280*/  IABS R11, R0 ;  /* 0x00000000000b7213 */ /* 0x000fe20000000000 */
[----:B0-----:R-:W-:Y:S01]  /*6290*/  IMAD.MOV.U32 R12, RZ, RZ, R5 ;  /* 0x000000ffff0c7224 */ /* 0x001fe200078e0005 */
[----:B------:R-:W-:Y:S01]  /*62a0*/  IADD3 R5, R24, 0x50, RZ ;  /* 0x0000005018057810 */ /* 0x000fe20007ffe0ff */
[----:B------:R-:W-:Y:S02]  /*62b0*/  IMAD.MOV R6, RZ, RZ, -R6 ;  /* 0x000000ffff067224 */ /* 0x000fe400078e0a06 */
[----:B------:R-:W-:Y:S01]  /*62c0*/  @!P6 IMAD.MOV R12, RZ, RZ, -R12 ;  /* 0x000000ffff0ce224 */ /* 0x000fe200078e0a0c */
[C---:B------:R-:W-:Y:S01]  /*62d0*/  ISETP.GT.U32.AND P6, PT, R22.reuse, R28, PT ;  /* 0x0000001c1600720c */ /* 0x040fe20003fc4070 */
[----:B------:R-:W-:Y:S01]  /*62e0*/  @!P0 IMAD.MOV R9, RZ, RZ, -R9 ;  /* 0x000000ffff098224 */ /* 0x000fe200078e0a09 */
[C---:B------:R-:W-:Y:S01]  /*62f0*/  ISETP.GT.U32.AND P0, PT, R22.reuse, R8, PT ;  /* 0x000000081600720c */ /* 0x040fe20003f04070 */
[C---:B------:R-:W-:Y:S01]  /*6300*/  IMAD R10, R22.reuse, R6, R10 ;  /* 0x00000006160a7224 */ /* 0x040fe200078e020a */
[----:B------:R-:W-:Y:S01]  /*6310*/  IABS R13, R5 ;  /* 0x00000005000d7213 */ /* 0x000fe20000000000 */
[----:B------:R-:W-:Y:S01]  /*6320*/  IMAD.HI.U32 R6, R3, R11, RZ ;  /* 0x0000000b03067227 */ /* 0x000fe200078e00ff */
[----:B------:R-:W-:Y:S03]  /*6330*/  STL [R1+0x4], R12 ;  /* 0x0000040c01007387 */ /* 0x000fe60000100800 */
[----:B------:R-:W-:Y:S01]  /*6340*/  @!P1 IMAD.IADD R7, R7, 0x1, -R22 ;  /* 0x0000000107079824 */ /* 0x000fe200078e0a16 */
[----:B------:R-:W-:Y:S01]  /*6350*/  ISETP.GT.U32.AND P1, PT, R22, R10, PT ;  /* 0x0000000a1600720c */ /* 0x000fe20003f24070 */
[----:B------:R-:W-:Y:S01]  /*6360*/  IMAD.MOV R6, RZ, RZ, -R6 ;  /* 0x000000ffff067224 */ /* 0x000fe200078e0a06 */
[----:B------:R-:W-:Y:S01]  /*6370*/  STL [R1], R9 ;  /* 0x0000000901007387 */ /* 0x000fe20000100800 */
[----:B------:R-:W-:Y:S01]  /*6380*/  @!P6 IMAD.IADD R28, R28, 0x1, -R22 ;  /* 0x000000011c1ce824 */ /* 0x000fe200078e0a16 */
[----:B------:R-:W-:Y:S01]  /*6390*/  ISETP.GE.AND P6, PT, R2, RZ, PT ;  /* 0x000000ff0200720c */ /* 0x000fe20003fc6270 */
[----:B------:R-:W-:Y:S01]  /*63a0*/  IMAD R11, R22, R6, R11 ;  /* 0x00000006160b7224 */ /* 0x000fe200078e020b */
[----:B------:R-:W-:Y:S01]  /*63b0*/  IADD3 R2, R24, 0x48, RZ ;  /* 0x0000004818027810 */ /* 0x000fe20007ffe0ff */
[----:B------:R-:W-:-:S02]  /*63c0*/  @!P3 IMAD.MOV R28, RZ, RZ, -R28 ;  /* 0x000000ffff1cb224 */ /* 0x000fc400078e0a1c */
[--C-:B------:R-:W-:Y:S01]  /*63d0*/  @!P4 IMAD.IADD R29, R29, 0x1, -R22.reuse ;  /* 0x000000011d1dc824 */ /* 0x100fe200078e0a16 */
[----:B------:R-:W-:Y:S01]  /*63e0*/  ISETP.GT.U32.AND P3, PT, R22, R11, PT ;  /* 0x0000000b1600720c */ /* 0x000fe20003f64070 */
[--C-:B------:R-:W-:Y:S01]  /*63f0*/  @!P0 IMAD.IADD R8, R8, 0x1, -R22.reuse ;  /* 0x0000000108088824 */ /* 0x100fe200078e0a16 */
[----:B------:R-:W-:Y:S01]  /*6400*/  ISETP.GE.AND P4, PT, R4, RZ, PT ;  /* 0x000000ff0400720c */ /* 0x000fe20003f86270 */
[----:B------:R-:W-:Y:S01]  /*6410*/  @!P1 IMAD.IADD R10, R10, 0x1, -R22 ;  /* 0x000000010a0a9824 */ /* 0x000fe200078e0a16 */
[----:B------:R-:W-:Y:S01]  /*6420*/  ISETP.GE.AND P0, PT, R0, RZ, PT ;  /* 0x000000ff0000720c */ /* 0x000fe20003f06270 */
[C---:B------:R-:W-:Y:S01]  /*6430*/  IMAD.HI.U32 R0, R3.reuse, R13, RZ ;  /* 0x0000000d03007227 */ /* 0x040fe200078e00ff */
[----:B------:R-:W-:Y:S02]  /*6440*/  IADD3 R4, R24, 0x4c, RZ ;  /* 0x0000004c18047810 */ /* 0x000fe40007ffe0ff */
[C---:B------:R-:W-:Y:S01]  /*6450*/  ISETP.GT.U32.AND P1, PT, R22.reuse, R8, PT ;  /* 0x000000081600720c */ /* 0x040fe20003f24070 */
[----:B------:R-:W-:Y:S01]  /*6460*/  IMAD.MOV R0, RZ, RZ, -R0 ;  /* 0x000000ffff007224 */ /* 0x000fe200078e0a00 */
[----:B------:R-:W-:Y:S01]  /*6470*/  IABS R14, R4 ;  /* 0x00000004000e7213 */ /* 0x000fe20000000000 */
[----:B------:R-:W-:Y:S01]  /*6480*/  @!P5 IMAD.MOV R29, RZ, RZ, -R29 ;  /* 0x000000ffff1dd224 */ /* 0x000fe200078e0a1d */
[----:B------:R-:W-:Y:S01]  /*6490*/  IABS R16, R2 ;  /* 0x0000000200107213 */ /* 0x000fe20000000000 */
[C---:B------:R-:W-:Y:S01]  /*64a0*/  IMAD R13, R22.reuse, R0, R13 ;  /* 0x00000000160d7224 */ /* 0x040fe200078e020d */
[----:B------:R-:W-:Y:S01]  /*64b0*/  ISETP.GT.U32.AND P5, PT, R22, R10, PT ;  /* 0x0000000a1600720c */ /* 0x000fe20003fa4070 */
[----:B------:R-:W-:Y:S01]  /*64c0*/  IMAD.HI.U32 R0, R3, R14, RZ ;  /* 0x0000000e03007227 */ /* 0x000fe200078e00ff */
[----:B------:R-:W-:Y:S03]  /*64d0*/  STL [R1+0xa64], R29 ;  /* 0x000a641d01007387 */ /* 0x000fe60000100800 */
[----:B------:R-:W-:Y:S01]  /*64e0*/  @!P3 IMAD.IADD R11, R11, 0x1, -R22 ;  /* 0x000000010b0bb824 */ /* 0x000fe200078e0a16 */
[----:B------:R0:W-:Y:S01]  /*64f0*/  STL [R1+0xa68], R28 ;  /* 0x000a681c01007387 */ /* 0x0001e20000100800 */
[----:B------:R-:W-:-:S02]  /*6500*/  IMAD.MOV R0, RZ, RZ, -R0 ;  /* 0x000000ffff007224 */ /* 0x000fc400078e0a00 */
[----:B------:R-:W-:Y:S01]  /*6510*/  @!P2 IMAD.MOV R7, RZ, RZ, -R7 ;  /* 0x000000ffff07a224 */ /* 0x000fe200078e0a07 */
[C---:B------:R-:W-:Y:S01]  /*6520*/  ISETP.GT.U32.AND P2, PT, R22.reuse, R13, PT ;  /* 0x0000000d1600720c */ /* 0x040fe20003f44070 */
[----:B------:R-:W-:Y:S01]  /*6530*/  IMAD.HI.U32 R6, R3, R16, RZ ;  /* 0x0000001003067227 */ /* 0x000fe200078e00ff */
[----:B------:R-:W-:Y:S02]  /*6540*/  ISETP.GT.U32.AND P3, PT, R22, R11, PT ;  /* 0x0000000b1600720c */ /* 0x000fe40003f64070 */
[----:B------:R1:W-:Y:S01]  /*6550*/  STL [R1+0xa6c], R7 ;  /* 0x000a6c0701007387 */ /* 0x0003e20000100800 */
[----:B------:R-:W-:Y:S01]  /*6560*/  @!P1 IMAD.IADD R8, R8, 0x1, -R22 ;  /* 0x0000000108089824 */ /* 0x000fe200078e0a16 */
[----:B------:R-:W-:Y:S01]  /*6570*/  ISETP.GE.AND P1, PT, R5, RZ, PT ;  /* 0x000000ff0500720c */ /* 0x000fe20003f26270 */
[----:B------:R-:W-:Y:S01]  /*6580*/  IMAD R14, R22, R0, R14 ;  /* 0x00000000160e7224 */ /* 0x000fe200078e020e */
[C---:B------:R-:W-:Y:S01]  /*6590*/  IADD3 R0, R24.reuse, 0x40, RZ ;  /* 0x0000004018007810 */ /* 0x040fe20007ffe0ff */
[----:B------:R-:W-:Y:S01]  /*65a0*/  IMAD.MOV R5, RZ, RZ, -R6 ;  /* 0x000000ffff057224 */ /* 0x000fe200078e0a06 */
[----:B0-----:R-:W-:Y:S01]  /*65b0*/  IADD3 R28, R24, 0x14, RZ ;  /* 0x00000014181c7810 */ /* 0x001fe20007ffe0ff */
[----:B------:R-:W-:Y:S01]  /*65c0*/  @!P4 IMAD.MOV R8, RZ, RZ, -R8 ;  /* 0x000000ffff08c224 */ /* 0x000fe200078e0a08 */
[C---:B------:R-:W-:Y:S01]  /*65d0*/  ISETP.GT.U32.AND P4, PT, R22.reuse, R14, PT ;  /* 0x0000000e1600720c */ /* 0x040fe20003f84070 */
[----:B------:R-:W-:Y:S01]  /*65e0*/  IMAD R16, R22, R5, R16 ;  /* 0x0000000516107224 */ /* 0x000fe200078e0210 */
[----:B------:R-:W-:Y:S01]  /*65f0*/  IABS R19, R0 ;  /* 0x0000000000137213 */ /* 0x000fe20000000000 */
[--C-:B------:R-:W-:Y:S01]  /*6600*/  @!P5 IMAD.IADD R10, R10, 0x1, -R22.reuse ;  /* 0x000000010a0ad824 */ /* 0x100fe200078e0a16 */
[----:B------:R-:W-:Y:S01]  /*6610*/  ISETP.GE.AND P5, PT, R4, RZ, PT ;  /* 0x000000ff0400720c */ /* 0x000fe20003fa6270 */
[--C-:B------:R-:W-:Y:S01]  /*6620*/  @!P2 IMAD.IADD R13, R13, 0x1, -R22.reuse ;  /* 0x000000010d0da824 */ /* 0x100fe200078e0a16 */
[----:B------:R-:W-:Y:S01]  /*6630*/  IADD3 R4, R24, 0x44, RZ ;  /* 0x0000004418047810 */ /* 0x000fe20007ffe0ff */
[----:B------:R-:W-:Y:S01]  /*6640*/  @!P3 IMAD.IADD R11, R11, 0x1, -R22 ;  /* 0x000000010b0bb824 */ /* 0x000fe200078e0a16 */
[C---:B------:R-:W-:Y:S01]  /*6650*/  ISETP.GT.U32.AND P3, PT, R22.reuse, R16, PT ;  /* 0x000000101600720c */ /* 0x040fe20003f64070 */
[----:B------:R-:W-:Y:S01]  /*6660*/  @!P6 IMAD.MOV R10, RZ, RZ, -R10 ;  /* 0x000000ffff0ae224 */ /* 0x000fe200078e0a0a */
[----:B------:R-:W-:Y:S01]  /*6670*/  ISETP.GT.U32.AND P2, PT, R22, R13, PT ;  /* 0x0000000d1600720c */ /* 0x000fe20003f44070 */
[----:B------:R-:W-:Y:S01]  /*6680*/  @!P0 IMAD.MOV R11, RZ, RZ, -R11 ;  /* 0x000000ffff0b8224 */ /* 0x000fe200078e0a0b */
[----:B------:R-:W-:Y:S01]  /*6690*/  IABS R17, R4 ;  /* 0x0000000400117213 */ /* 0x000fe20000000000 */
[--C-:B------:R-:W-:Y:S01]  /*66a0*/  @!P4 IMAD.IADD R14, R14, 0x1, -R22.reuse ;  /* 0x000000010e0ec824 */ /* 0x100fe200078e0a16 */
[----:B------:R-:W-:Y:S01]  /*66b0*/  ISETP.GE.AND P6, PT, R2, RZ, PT ;  /* 0x000000ff0200720c */ /* 0x000fe20003fc6270 */
[C---:B------:R-:W-:Y:S01]  /*66c0*/  IMAD.HI.U32 R2, R3.reuse, R19, RZ ;  /* 0x0000001303027227 */ /* 0x040fe200078e00ff */
[----:B------:R-:W-:Y:S01]  /*66d0*/  IADD3 R5, R24, 0x3c, RZ ;  /* 0x0000003c18057810 */ /* 0x000fe20007ffe0ff */
[----:B------:R-:W-:Y:S01]  /*66e0*/  STL [R1+0xa70], R8 ;  /* 0x000a700801007387 */ /* 0x000fe20000100800 */
[----:B------:R-:W-:Y:S01]  /*66f0*/  ISETP.GT.U32.AND P4, PT, R22, R14, PT ;  /* 0x0000000e1600720c */ /* 0x000fe20003f84070 */
[----:B------:R-:W-:Y:S01]  /*6700*/  IMAD.HI.U32 R6, R3, R17, RZ ;  /* 0x0000001103067227 */ /* 0x000fe200078e00ff */
[----:B------:R-:W-:Y:S01]  /*6710*/  IABS R20, R5 ;  /* 0x0000000500147213 */ /* 0x000fe20000000000 */
[----:B------:R0:W-:Y:S01]  /*6720*/  STL [R1+0xa74], R10 ;  /* 0x000a740a01007387 */ /* 0x0001e20000100800 */
[----:B------:R-:W-:Y:S01]  /*6730*/  IABS R25, R28 ;  /* 0x0000001c00197213 */ /* 0x000fe20000000000 */
[----:B------:R-:W-:Y:S01]  /*6740*/  @!P3 IMAD.IADD R16, R16, 0x1, -R22 ;  /* 0x000000011010b824 */ /* 0x000fe200078e0a16 */
[----:B-1----:R-:W-:Y:S01]  /*6750*/  IADD3 R7, R24, 0x8, RZ ;  /* 0x0000000818077810 */ /* 0x002fe20007ffe0ff */
[----:B------:R-:W-:Y:S01]  /*6760*/  IMAD.MOV R6, RZ, RZ, -R6 ;  /* 0x000000ffff067224 */ /* 0x000fe200078e0a06 */
[----:B------:R1:W-:Y:S01]  /*6770*/  STL [R1+0xa78], R11 ;  /* 0x000a780b01007387 */ /* 0x0003e20000100800 */
[----:B------:R-:W-:Y:S01]  /*6780*/  IMAD.MOV R2, RZ, RZ, -R2 ;  /* 0x000000ffff027224 */ /* 0x000fe200078e0a02 */
[----:B------:R-:W-:Y:S01]  /*6790*/  ISETP.GT.U32.AND P3, PT, R22, R16, PT ;  /* 0x000000101600720c */ /* 0x000fe20003f64070 */
[----:B------:R-:W-:Y:S01]  /*67a0*/  @!P2 IMAD.IADD R13, R13, 0x1, -R22 ;  /* 0x000000010d0da824 */ /* 0x000fe200078e0a16 */
[----:B------:R-:W-:Y:S01]  /*67b0*/  ISETP.GE.AND P2, PT, R4, RZ, PT ;  /* 0x000000ff0400720c */ /* 0x000fe20003f46270 */
[----:B------:R-:W-:Y:S01]  /*67c0*/  IMAD R17, R22, R6, R17 ;  /* 0x0000000616117224 */ /* 0x000fe200078e0211 */
[----:B0-----:R-:W-:Y:S01]  /*67d0*/  IADD3 R10, R24, 0x10, RZ ;  /* 0x00000010180a7810 */ /* 0x001fe20007ffe0ff */
[----:B------:R-:W-:Y:S01]  /*67e0*/  IMAD R19, R22, R2, R19 ;  /* 0x0000000216137224 */ /* 0x000fe200078e0213 */
[----:B------:R-:W-:Y:S01]  /*67f0*/  IADD3 R2, R24, 0x38, RZ ;  /* 0x0000003818027810 */ /* 0x000fe20007ffe0ff */
[----:B------:R-:W-:Y:S01]  /*6800*/  IMAD.HI.U32 R4, R3, R20, RZ ;  /* 0x0000001403047227 */ /* 0x000fe200078e00ff */
[----:B------:R-:W-:-:S02]  /*6810*/  ISETP.GT.U32.AND P0, PT, R22, R17, PT ;  /* 0x000000111600720c */ /* 0x000fc40003f04070 */
[----:B------:R-:W-:Y:S01]  /*6820*/  IABS R6, R2 ;  /* 0x0000000200067213 */ /* 0x000fe20000000000 */
[----:B------:R-:W-:Y:S01]  /*6830*/  IMAD.MOV R4, RZ, RZ, -R4 ;  /* 0x000000ffff047224 */ /* 0x000fe200078e0a04 */
[----:B-1----:R-:W-:Y:S01]  /*6840*/  IADD3 R11, R24, 0x18, RZ ;  /* 0x00000018180b7810 */ /* 0x002fe20007ffe0ff */
[----:B------:R-:W-:Y:S01]  /*6850*/  @!P4 IMAD.IADD R14, R14, 0x1, -R22 ;  /* 0x000000010e0ec824 */ /* 0x000fe200078e0a16 */
[C---:B------:R-:W-:Y:S01]  /*6860*/  ISETP.GT.U32.AND P4, PT, R22.reuse, R19, PT ;  /* 0x000000131600720c */ /* 0x040fe20003f84070 */
[----:B------:R-:W-:Y:S01]  /*6870*/  IMAD R20, R22, R4, R20 ;  /* 0x0000000416147224 */ /* 0x000fe200078e0214 */
[----:B------:R-:W-:Y:S01]  /*6880*/  IADD3 R4, R24, 0x34, RZ ;  /* 0x0000003418047810 */ /* 0x000fe20007ffe0ff */
[----:B------:R-:W-:Y:S01]  /*6890*/  @!P1 IMAD.MOV R13, RZ, RZ, -R13 ;  /* 0x000000ffff0d9224 */ /* 0x000fe200078e0a0d */
[----:B------:R-:W-:Y:S01]  /*68a0*/  ISETP.GE.AND P1, PT, R0, RZ, PT ;  /* 0x000000ff0000720c */ /* 0x000fe20003f26270 */
[----:B------:R-:W-:Y:S01]  /*68b0*/  @!P3 IMAD.IADD R16, R16, 0x1, -R22 ;  /* 0x000000011010b824 */ /* 0x000fe200078e0a16 */
[----:B------:R-:W-:Y:S01]  /*68c0*/  ISETP.GT.U32.AND P3, PT, R22, R20, PT ;  /* 0x000000141600720c */ /* 0x000fe20003f64070 */
[----:B------:R-:W-:Y:S01]  /*68d0*/  IMAD.MOV.U32 R0, RZ, RZ, R6 ;  /* 0x000000ffff007224 */ /* 0x000fe200078e0006 */
[----:B------:R-:W-:Y:S01]  /*68e0*/  IADD3 R6, R24, 0x30, RZ ;  /* 0x0000003018067810 */ /* 0x000fe20007ffe0ff */
[----:B------:R-:W-:Y:S01]  /*68f0*/  @!P0 IMAD.IADD R17, R17, 0x1, -R22 ;  /* 0x0000000111118824 */ /* 0x000fe200078e0a16 */
[----:B------:R-:W-:Y:S01]  /*6900*/  IABS R12, R4 ;  /* 0x00000004000c7213 */ /* 0x000fe20000000000 */
[----:B------:R-:W-:Y:S01]  /*6910*/  @!P5 IMAD.MOV R14, RZ, RZ, -R14 ;  /* 0x000000ffff0ed224 */ /* 0x000fe200078e0a0e */
[----:B------:R-:W-:Y:S01]  /*6920*/  IABS R15, R6 ;  /* 0x00000006000f7213 */ /* 0x000fe20000000000 */
[----:B------:R-:W-:Y:S01]  /*6930*/  @!P4 IMAD.IADD R19, R19, 0x1, -R22 ;  /* 0x000000011313c824 */ /* 0x000fe200078e0a16 */
[C---:B------:R-:W-:Y:S01]  /*6940*/  ISETP.GT.U32.AND P0, PT, R22.reuse, R17, PT ;  /* 0x000000111600720c */ /* 0x040fe20003f04070 */
[----:B------:R-:W-:Y:S01]  /*6950*/  IMAD.HI.U32 R9, R3, R0, RZ ;  /* 0x0000000003097227 */ /* 0x000fe200078e00ff */
[----:B------:R-:W-:Y:S01]  /*6960*/  ISETP.GE.AND P4, PT, R5, RZ, PT ;  /* 0x000000ff0500720c */ /* 0x000fe20003f86270 */
[----:B------:R0:W-:Y:S01]  /*6970*/  STL [R1+0xa7c], R13 ;  /* 0x000a7c0d01007387 */ /* 0x0001e20000100800 */
[----:B------:R-:W-:Y:S01]  /*6980*/  ISETP.GT.U32.AND P5, PT, R22, R19, PT ;  /* 0x000000131600720c */ /* 0x000fe20003fa4070 */
[----:B------:R-:W-:Y:S01]  /*6990*/  IMAD.MOV.U32 R5, RZ, RZ, R15 ;  /* 0x000000ffff057224 */ /* 0x000fe200078e000f */
[----:B------:R-:W-:Y:S01]  /*69a0*/  IABS R26, R11 ;  /* 0x0000000b001a7213 */ /* 0x000fe20000000000 */
[----:B------:R-:W-:Y:S01]  /*69b0*/  IMAD.HI.U32 R15, R3, R12, RZ ;  /* 0x0000000c030f7227 */ /* 0x000fe200078e00ff */
[----:B------:R1:W-:Y:S01]  /*69c0*/  STL [R1+0xa80], R14 ;  /* 0x000a800e01007387 */ /* 0x0003e20000100800 */
[----:B------:R-:W-:-:S02]  /*69d0*/  IABS R27, R10 ;  /* 0x0000000a001b7213 */ /* 0x000fc40000000000 */
[----:B------:R-:W-:Y:S01]  /*69e0*/  @!P3 IMAD.IADD R20, R20, 0x1, -R22 ;  /* 0x000000011414b824 */ /* 0x000fe200078e0a16 */
[C---:B------:R-:W-:Y:S01]  /*69f0*/  IADD3 R8, R24.reuse, 0xc, RZ ;  /* 0x0000000c18087810 */ /* 0x040fe20007ffe0ff */
[----:B------:R-:W-:Y:S01]  /*6a00*/  IMAD.MOV R9, RZ, RZ, -R9 ;  /* 0x000000ffff097224 */ /* 0x000fe200078e0a09 */
[----:B0-----:R-:W-:Y:S01]  /*6a10*/  IADD3 R13, R24, 0x1c, RZ ;  /* 0x0000001c180d7810 */ /* 0x001fe20007ffe0ff */
[----:B------:R-:W-:Y:S01]  /*6a20*/  IMAD.MOV R15, RZ, RZ, -R15 ;  /* 0x000000ffff0f7224 */ /* 0x000fe200078e0a0f */
[----:B------:R-:W-:Y:S01]  /*6a30*/  ISETP.GT.U32.AND P3, PT, R22, R20, PT ;  /* 0x000000141600720c */ /* 0x000fe20003f64070 */
[----:B------:R-:W-:Y:S01]  /*6a40*/  @!P6 IMAD.MOV R16, RZ, RZ, -R16 ;  /* 0x000000ffff10e224 */ /* 0x000fe200078e0a10 */
[----:B------:R-:W-:Y:S01]  /*6a50*/  ISETP.GE.AND P6, PT, R2, RZ, PT ;  /* 0x000000ff0200720c */ /* 0x000fe20003fc6270 */
[----:B------:R-:W-:Y:S01]  /*6a60*/  IMAD R0, R22, R9, R0 ;  /* 0x0000000916007224 */ /* 0x000fe200078e0200 */
[----:B------:R-:W-:Y:S01]  /*6a70*/  IADD3 R29, R24, 0x4, RZ ;  /* 0x00000004181d7810 */ /* 0x000fe20007ffe0ff */
[C---:B------:R-:W-:Y:S01]  /*6a80*/  IMAD R2, R22.reuse, R15, R12 ;  /* 0x0000000f16027224 */ /* 0x040fe200078e020c */
[----:B------:R0:W-:Y:S01]  /*6a90*/  STL [R1+0xa84], R16 ;  /* 0x000a841001007387 */ /* 0x0001e20000100800 */
[--C-:B------:R-:W-:Y:S01]  /*6aa0*/  @!P0 IMAD.IADD R17, R17, 0x1, -R22.reuse ;  /* 0x0000000111118824 */ /* 0x100fe200078e0a16 */
[C---:B------:R-:W-:Y:S01]  /*6ab0*/  ISETP.GT.U32.AND P0, PT, R22.reuse, R0, PT ;  /* 0x000000001600720c */ /* 0x040fe20003f04070 */
[----:B------:R-:W-:Y:S01]  /*6ac0*/  @!P5 IMAD.IADD R19, R19, 0x1, -R22 ;  /* 0x000000011313d824 */ /* 0x000fe200078e0a16 */
[----:B------:R-:W-:Y:S01]  /*6ad0*/  ISETP.GT.U32.AND P5, PT, R22, R2, PT ;  /* 0x000000021600720c */ /* 0x000fe20003fa4070 */
[----:B------:R-:W-:Y:S01]  /*6ae0*/  IMAD.HI.U32 R9, R3, R5, RZ ;  /* 0x0000000503097227 */ /* 0x000fe200078e00ff */
[----:B-1----:R-:W-:-:S03]  /*6af0*/  IABS R14, R7 ;  /* 0x00000007000e7213 */ /* 0x002fc60000000000 */
[----:B------:R-:W-:Y:S01]  /*6b00*/  IMAD.MOV R9, RZ, RZ, -R9 ;  /* 0x000000ffff097224 */ /* 0x000fe200078e0a09 */
[----:B0-----:R-:W-:Y:S01]  /*6b10*/  IADD3 R16, R24, 0x20, RZ ;  /* 0x0000002018107810 */ /* 0x001fe20007ffe0ff */
[--C-:B------:R-:W-:Y:S01]  /*6b20*/  @!P3 IMAD.IADD R20, R20, 0x1, -R22.reuse ;  /* 0x000000011414b824 */ /* 0x100fe200078e0a16 */
[----:B------:R-:W-:Y:S01]  /*6b30*/  ISETP.GE.AND P3, PT, R6, RZ, PT ;  /* 0x000000ff0600720c */ /* 0x000fe20003f66270 */
[----:B------:R-:W-:Y:S01]  /*6b40*/  IMAD R5, R22, R9, R5 ;  /* 0x0000000916057224 */ /* 0x000fe200078e0205 */
[----:B------:R-:W-:Y:S01]  /*6b50*/  IADD3 R6, R24, 0x2c, RZ ;  /* 0x0000002c18067810 */ /* 0x000fe20007ffe0ff */
[--C-:B------:R-:W-:Y:S02]  /*6b60*/  @!P0 IMAD.IADD R0, R0, 0x1, -R22.reuse ;  /* 0x0000000100008824 */ /* 0x100fe400078e0a16 */
[----:B------:R-:W-:Y:S01]  /*6b70*/  @!P5 IMAD.IADD R2, R2, 0x1, -R22 ;  /* 0x000000010202d824 */ /* 0x000fe200078e0a16 */
[----:B------:R-:W-:Y:S01]  /*6b80*/  ISETP.GE.AND P0, PT, R6, RZ, PT ;  /* 0x000000ff0600720c */ /* 0x000fe20003f06270 */
[----:B------:R-:W-:Y:S01]  /*6b90*/  @!P4 IMAD.MOV R20, RZ, RZ, -R20 ;  /* 0x000000ffff14c224 */ /* 0x000fe200078e0a14 */
[----:B------:R-:W-:Y:S01]  /*6ba0*/  IABS R6, R6 ;  /* 0x0000000600067213 */ /* 0x000fe20000000000 */
[----:B------:R-:W-:Y:S01]  /*6bb0*/  @!P1 IMAD.MOV R19, RZ, RZ, -R19 ;  /* 0x000000ffff139224 */ /* 0x000fe200078e0a13 */
[C---:B------:R-:W-:Y:S01]  /*6bc0*/  ISETP.GT.U32.AND P4, PT, R22.reuse, R5, PT ;  /* 0x000000051600720c */ /* 0x040fe20003f84070 */
[----:B------:R-:W-:Y:S01]  /*6bd0*/  @!P2 IMAD.MOV R17, RZ, RZ, -R17 ;  /* 0x000000ffff11a224 */ /* 0x000fe200078e0a11 */
[----:B------:R-:W-:Y:S01]  /*6be0*/  ISETP.GT.U32.AND P1, PT, R22, R2, PT ;  /* 0x000000021600720c */ /* 0x000fe20003f24070 */
[----:B------:R-:W-:Y:S01]  /*6bf0*/  IMAD.HI.U32 R21, R3, R6, RZ ;  /* 0x0000000603157227 */ /* 0x000fe200078e00ff */
[----:B------:R-:W-:-:S02]  /*6c00*/  ISETP.GE.AND P2, PT, R4, RZ, PT ;  /* 0x000000ff0400720c */ /* 0x000fc40003f46270 */
[----:B------:R-:W-:Y:S01]  /*6c10*/  IADD3 R4, R24, 0x28, RZ ;  /* 0x0000002818047810 */ /* 0x000fe20007ffe0ff */
[----:B------:R-:W-:Y:S01]  /*6c20*/  IMAD.MOV R21, RZ, RZ, -R21 ;  /* 0x000000ffff157224 */ /* 0x000fe200078e0a15 */
[----:B------:R0:W-:Y:S01]  /*6c30*/  STL [R1+0xa88], R17 ;  /* 0x000a881101007387 */ /* 0x0001e20000100800 */
[C---:B------:R-:W-:Y:S02]  /*6c40*/  ISETP.GT.U32.AND P5, PT, R22.reuse, R0, PT ;  /* 0x000000001600720c */ /* 0x040fe40003fa4070 */
[----:B------:R-:W-:Y:S01]  /*6c50*/  IMAD R6, R22, R21, R6 ;  /* 0x0000001516067224 */ /* 0x000fe200078e0206 */
[----:B------:R-:W-:Y:S01]  /*6c60*/  IABS R9, R4 ;  /* 0x0000000400097213 */ /* 0x000fe20000000000 */
[--C-:B------:R-:W-:Y:S01]  /*6c70*/  @!P4 IMAD.IADD R5, R5, 0x1, -R22.reuse ;  /* 0x000000010505c824 */ /* 0x100fe200078e0a16 */
[----:B------:R-:W-:Y:S01]  /*6c80*/  IABS R21, R16 ;  /* 0x0000001000157213 */ /* 0x000fe20000000000 */
[----:B------:R-:W-:Y:S01]  /*6c90*/  @!P1 IMAD.IADD R2, R2, 0x1, -R22 ;  /* 0x0000000102029824 */ /* 0x000fe200078e0a16 */
[C---:B------:R-:W-:Y:S01]  /*6ca0*/  ISETP.GT.U32.AND P1, PT, R22.reuse, R6, PT ;  /* 0x000000061600720c */ /* 0x040fe20003f24070 */
[----:B------:R-:W-:Y:S01]  /*6cb0*/  IMAD.HI.U32 R15, R3, R9, RZ ;  /* 0x00000009030f7227 */ /* 0x000fe200078e00ff */
[----:B------:R-:W-:Y:S01]  /*6cc0*/  ISETP.GT.U32.AND P4, PT, R22, R5, PT ;  /* 0x000000051600720c */ /* 0x000fe20003f84070 */
[----:B------:R1:W-:Y:S01]  /*6cd0*/  STL [R1+0xa8c], R19 ;  /* 0x000a8c1301007387 */ /* 0x0003e20000100800 */
[----:B0-----:R-:W-:Y:S01]  /*6ce0*/  IADD3 R17, R24, 0x24, RZ ;  /* 0x0000002418117810 */ /* 0x001fe20007ffe0ff */
[----:B------:R-:W-:-:S02]  /*6cf0*/  IMAD.MOV R15, RZ, RZ, -R15 ;  /* 0x000000ffff0f7224 */ /* 0x000fc400078e0a0f */
[----:B------:R-:W-:Y:S01]  /*6d00*/  @!P5 IMAD.IADD R0, R0, 0x1, -R22 ;  /* 0x000000010000d824 */ /* 0x000fe200078e0a16 */
[----:B------:R-:W-:Y:S01]  /*6d10*/  IABS R12, R17 ;  /* 0x00000011000c7213 */ /* 0x000fe20000000000 */
[----:B------:R-:W-:Y:S01]  /*6d20*/  IMAD R9, R22, R15, R9 ;  /* 0x0000000f16097224 */ /* 0x000fe200078e0209 */
[----:B------:R-:W-:Y:S01]  /*6d30*/  ISETP.GE.AND P5, PT, R4, RZ, PT ;  /* 0x000000ff0400720c */ /* 0x000fe20003fa6270 */
[C---:B------:R-:W-:Y:S01]  /*6d40*/  IMAD.HI.U32 R15, R3.reuse, R21, RZ ;  /* 0x00000015030f7227 */ /* 0x040fe200078e00ff */
[----:B------:R-:W-:Y:S01]  /*6d50*/  STL [R1+0xa90], R20 ;  /* 0x000a901401007387 */ /* 0x000fe20000100800 */
[----:B-1----:R-:W-:Y:S02]  /*6d60*/  IABS R19, R29 ;  /* 0x0000001d00137213 */ /* 0x002fe40000000000 */
[----:B------:R-:W-:-:S04]  /*6d70*/  IMAD.HI.U32 R18, R3, R12, RZ ;  /* 0x0000000c03127227 */ /* 0x000fc800078e00ff */
[--C-:B------:R-:W-:Y:S02]  /*6d80*/  @!P1 IMAD.IADD R6, R6, 0x1, -R22.reuse ;  /* 0x0000000106069824 */ /* 0x100fe400078e0a16 */
[----:B------:R-:W-:Y:S01]  /*6d90*/  @!P4 IMAD.IADD R5, R5, 0x1, -R22 ;  /* 0x000000010505c824 */ /* 0x000fe200078e0a16 */
[C---:B------:R-:W-:Y:S01]  /*6da0*/  ISETP.GT.U32.AND P4, PT, R22.reuse, R9, PT ;  /* 0x000000091600720c */ /* 0x040fe20003f84070 */
[----:B------:R-:W-:Y:S01]  /*6db0*/  IMAD.MOV R18, RZ, RZ, -R18 ;  /* 0x000000ffff127224 */ /* 0x000fe200078e0a12 */
[C---:B------:R-:W-:Y:S01]  /*6dc0*/  ISETP.GT.U32.AND P1, PT, R22.reuse, R6, PT ;  /* 0x000000061600720c */ /* 0x040fe20003f24070 */
[----:B------:R-:W-:Y:S02]  /*6dd0*/  IMAD.MOV R15, RZ, RZ, -R15 ;  /* 0x000000ffff0f7224 */ /* 0x000fe400078e0a0f */
[C---:B------:R-:W-:Y:S01]  /*6de0*/  IMAD R12, R22.reuse, R18, R12 ;  /* 0x00000012160c7224 */ /* 0x040fe200078e020c */
[----:B------:R-:W-:Y:S01]  /*6df0*/  IABS R18, R13 ;  /* 0x0000000d00127213 */ /* 0x000fe20000000000 */
[----:B------:R-:W-:-:S02]  /*6e00*/  IMAD R15, R22, R15, R21 ;  /* 0x0000000f160f7224 */ /* 0x000fc400078e0215 */
[----:B------:R-:W-:-:S04]  /*6e10*/  IMAD.HI.U32 R21, R3, R26, RZ ;  /* 0x0000001a03157227 */ /* 0x000fc800078e00ff */
[----:B------:R-:W-:-:S04]  /*6e20*/  IMAD.HI.U32 R4, R3, R18, RZ ;  /* 0x0000001203047227 */ /* 0x000fc800078e00ff */
[----:B------:R-:W-:Y:S01]  /*6e30*/  @!P4 IMAD.IADD R9, R9, 0x1, -R22 ;  /* 0x000000010909c824 */ /* 0x000fe200078e0a16 */
[----:B------:R-:W-:Y:S01]  /*6e40*/  ISETP.GT.U32.AND P4, PT, R22, R15, PT ;  /* 0x0000000f1600720c */ /* 0x000fe20003f84070 */
[----:B------:R-:W-:Y:S02]  /*6e50*/  IMAD.MOV R4, RZ, RZ, -R4 ;  /* 0x000000ffff047224 */ /* 0x000fe400078e0a04 */
[----:B------:R-:W-:Y:S01]  /*6e60*/  @!P1 IMAD.IADD R6, R6, 0x1, -R22 ;  /* 0x0000000106069824 */ /* 0x000fe200078e0a16 */
[C---:B------:R-:W-:Y:S01]  /*6e70*/  ISETP.GT.U32.AND P1, PT, R22.reuse, R12, PT ;  /* 0x0000000c1600720c */ /* 0x040fe20003f24070 */
[----:B------:R-:W-:Y:S02]  /*6e80*/  IMAD R18, R22, R4, R18 ;  /* 0x0000000416127224 */ /* 0x000fe400078e0212 */
[----:B------:R-:W-:-:S04]  /*6e90*/  IMAD.HI.U32 R4, R3, R25, RZ ;  /* 0x0000001903047227 */ /* 0x000fc800078e00ff */
[----:B------:R-:W-:Y:S02]  /*6ea0*/  IMAD.MOV R21, RZ, RZ, -R21 ;  /* 0x000000ffff157224 */ /* 0x000fe400078e0a15 */
[----:B------:R-:W-:Y:S02]  /*6eb0*/  IMAD.MOV R4, RZ, RZ, -R4 ;  /* 0x000000ffff047224 */ /* 0x000fe400078e0a04 */
[C---:B------:R-:W-:Y:S01]  /*6ec0*/  IMAD R21, R22.reuse, R21, R26 ;  /* 0x0000001516157224 */ /* 0x040fe200078e021a */
[----:B------:R-:W-:Y:S01]  /*6ed0*/  IABS R26, R8 ;  /* 0x00000008001a7213 */ /* 0x000fe20000000000 */
[C---:B------:R-:W-:Y:S02]  /*6ee0*/  IMAD R4, R22.reuse, R4, R25 ;  /* 0x0000000416047224 */ /* 0x040fe400078e0219 */
[----:B------:R-:W-:Y:S01]  /*6ef0*/  @!P4 IMAD.IADD R15, R15, 0x1, -R22 ;  /* 0x000000010f0fc824 */ /* 0x000fe200078e0a16 */
[----:B------:R-:W-:Y:S01]  /*6f00*/  ISETP.GT.U32.AND P4, PT, R22, R21, PT ;  /* 0x000000151600720c */ /* 0x000fe20003f84070 */
[----:B------:R-:W-:-:S04]  /*6f10*/  IMAD.HI.U32 R25, R3, R27, RZ ;  /* 0x0000001b03197227 */ /* 0x000fc800078e00ff */
[----:B------:R-:W-:Y:S01]  /*6f20*/  @!P1 IMAD.IADD R12, R12, 0x1, -R22 ;  /* 0x000000010c0c9824 */ /* 0x000fe200078e0a16 */
[C---:B------:R-:W-:Y:S01]  /*6f30*/  ISETP.GT.U32.AND P1, PT, R22.reuse, R18, PT ;  /* 0x000000121600720c */ /* 0x040fe20003f24070 */
[----:B------:R-:W-:Y:S01]  /*6f40*/  @!P6 IMAD.MOV R0, RZ, RZ, -R0 ;  /* 0x000000ffff00e224 */ /* 0x000fe200078e0a00 */
[C---:B------:R-:W-:Y:S01]  /*6f50*/  ISETP.GT.U32.AND P6, PT, R22.reuse, R9, PT ;  /* 0x000000091600720c */ /* 0x040fe20003fc4070 */
[----:B------:R-:W-:Y:S01]  /*6f60*/  @!P2 IMAD.MOV R2, RZ, RZ, -R2 ;  /* 0x000000ffff02a224 */ /* 0x000fe200078e0a02 */
[----:B------:R-:W-:Y:S01]  /*6f70*/  ISETP.GT.U32.AND P2, PT, R22, R15, PT ;  /* 0x0000000f1600720c */ /* 0x000fe20003f44070 */
[----:B------:R-:W-:Y:S01]  /*6f80*/  IMAD.MOV R24, RZ, RZ, -R25 ;  /* 0x000000ffff187224 */ /* 0x000fe200078e0a19 */
[----:B------:R-:W-:Y:S01]  /*6f90*/  STL [R1+0xa94], R0 ;  /* 0x000a940001007387 */ /* 0x000fe20000100800 */
[----:B------:R-:W-:-:S03]  /*6fa0*/  IMAD.HI.U32 R25, R3, R26, RZ ;  /* 0x0000001a03197227 */ /* 0x000fc600078e00ff */
[----:B------:R0:W-:Y:S01]  /*6fb0*/  STL [R1+0xa98], R2 ;  /* 0x000a980201007387 */ /* 0x0001e20000100800 */
[----:B------:R-:W-:Y:S02]  /*6fc0*/  IMAD R27, R22, R24, R27 ;  /* 0x00000018161b7224 */ /* 0x000fe400078e021b */
[----:B------:R-:W-:Y:S02]  /*6fd0*/  IMAD.MOV R24, RZ, RZ, -R25 ;  /* 0x000000ffff187224 */ /* 0x000fe400078e0a19 */
[----:B------:R-:W-:Y:S01]  /*6fe0*/  @!P1 IMAD.IADD R18, R18, 0x1, -R22 ;  /* 0x0000000112129824 */ /* 0x000fe200078e0a16 */
[C---:B------:R-:W-:Y:S01]  /*6ff0*/  ISETP.GT.U32.AND P1, PT, R22.reuse, R12, PT ;  /* 0x0000000c1600720c */ /* 0x040fe20003f24070 */
[C---:B------:R-:W-:Y:S02]  /*7000*/  IMAD R26, R22.reuse, R24, R26 ;  /* 0x00000018161a7224 */ /* 0x040fe400078e021a */
[--C-:B------:R-:W-:Y:S01]  /*7010*/  @!P6 IMAD.IADD R9, R9, 0x1, -R22.reuse ;  /* 0x000000010909e824 */ /* 0x100fe200078e0a16 */
[C---:B------:R-:W-:Y:S01]  /*7020*/  ISETP.GT.U32.AND P6, PT, R22.reuse, R4, PT ;  /* 0x000000041600720c */ /* 0x040fe20003fc4070 */
[--C-:B------:R-:W-:Y:S01]  /*7030*/  @!P2 IMAD.IADD R15, R15, 0x1, -R22.reuse ;  /* 0x000000010f0fa824 */ /* 0x100fe200078e0a16 */
[C---:B------:R-:W-:Y:S01]  /*7040*/  ISETP.GT.U32.AND P2, PT, R22.reuse, R26, PT ;  /* 0x0000001a1600720c */ /* 0x040fe20003f44070 */
[----:B------:R-:W-:Y:S01]  /*7050*/  @!P3 IMAD.MOV R5, RZ, RZ, -R5 ;  /* 0x000000ffff05b224 */ /* 0x000fe200078e0a05 */
[----:B------:R-:W-:Y:S01]  /*7060*/  ISETP.GT.U32.AND P3, PT, R22, R18, PT ;  /* 0x000000121600720c */ /* 0x000fe20003f64070 */
[----:B------:R-:W-:-:S02]  /*7070*/  @!P4 IMAD.IADD R21, R21, 0x1, -R22 ;  /* 0x000000011515c824 */ /* 0x000fc400078e0a16 */
[----:B------:R-:W-:Y:S01]  /*7080*/  IMAD.HI.U32 R24, R3, R14, RZ ;  /* 0x0000000e03187227 */ /* 0x000fe200078e00ff */
[----:B------:R1:W-:Y:S02]  /*7090*/  STL [R1+0xa9c], R5 ;  /* 0x000a9c0501007387 */ /* 0x0003e40000100800 */
[----:B------:R-:W-:Y:S01]  /*70a0*/  ISETP.GT.U32.AND P4, PT, R22, R21, PT ;  /* 0x000000151600720c */ /* 0x000fe20003f84070 */
[--C-:B------:R-:W-:Y:S01]  /*70b0*/  @!P1 IMAD.IADD R12, R12, 0x1, -R22.reuse ;  /* 0x000000010c0c9824 */ /* 0x100fe200078e0a16 */
[----:B------:R-:W-:Y:S01]  /*70c0*/  ISETP.GT.U32.AND P1, PT, R22, R27, PT ;  /* 0x0000001b1600720c */ /* 0x000fe20003f24070 */
[--C-:B------:R-:W-:Y:S01]  /*70d0*/  @!P6 IMAD.IADD R4, R4, 0x1, -R22.reuse ;  /* 0x000000010404e824 */ /* 0x100fe200078e0a16 */
[----:B------:R-:W-:Y:S01]  /*70e0*/  ISETP.GE.AND P6, PT, R13, RZ, PT ;  /* 0x000000ff0d00720c */ /* 0x000fe20003fc6270 */
[----:B------:R-:W-:Y:S02]  /*70f0*/  @!P2 IMAD.IADD R26, R26, 0x1, -R22 ;  /* 0x000000011a1aa824 */ /* 0x000fe400078e0a16 */
[----:B------:R-:W-:-:S02]  /*7100*/  @!P5 IMAD.MOV R9, RZ, RZ, -R9 ;  /* 0x000000ffff09d224 */ /* 0x000fc400078e0a09 */
[----:B------:R-:W-:Y:S01]  /*7110*/  IMAD.MOV R24, RZ, RZ, -R24 ;  /* 0x000000ffff187224 */ /* 0x000fe200078e0a18 */
[----:B------:R-:W-:Y:S01]  /*7120*/  ISETP.GT.U32.AND P5, PT, R22, R26, PT ;  /* 0x0000001a1600720c */ /* 0x000fe20003fa4070 */
[----:B------:R-:W-:Y:S01]  /*7130*/  @!P3 IMAD.IADD R18, R18, 0x1, -R22 ;  /* 0x000000011212b824 */ /* 0x000fe200078e0a16 */
[----:B------:R-:W-:Y:S01]  /*7140*/  ISETP.GE.AND P3, PT, R17, RZ, PT ;  /* 0x000000ff1100720c */ /* 0x000fe20003f66270 */
[C---:B------:R-:W-:Y:S02]  /*7150*/  IMAD R24, R22.reuse, R24, R14 ;  /* 0x0000001816187224 */ /* 0x040fe400078e020e */
[----:B------:R-:W-:Y:S02]  /*7160*/  @!P1 IMAD.IADD R27, R27, 0x1, -R22 ;  /* 0x000000011b1b9824 */ /* 0x000fe400078e0a16 */
[----:B------:R-:W-:Y:S01]  /*7170*/  @!P6 IMAD.MOV R18, RZ, RZ, -R18 ;  /* 0x000000ffff12e224 */ /* 0x000fe200078e0a12 */
[----:B------:R-:W-:Y:S01]  /*7180*/  ISETP.GT.U32.AND P1, PT, R22, R24, PT ;  /* 0x000000181600720c */ /* 0x000fe20003f24070 */
[--C-:B------:R-:W-:Y:S01]  /*7190*/  @!P4 IMAD.IADD R21, R21, 0x1, -R22.reuse ;  /* 0x000000011515c824 */ /* 0x100fe200078e0a16 */
[----:B------:R-:W-:Y:S01]  /*71a0*/  ISETP.GE.AND P6, PT, R28, RZ, PT ;  /* 0x000000ff1c00720c */ /* 0x000fe20003fc6270 */
[----:B------:R-:W-:Y:S01]  /*71b0*/  IMAD.MOV.U32 R25, RZ, RZ, R19 ;  /* 0x000000ffff197224 */ /* 0x000fe200078e0013 */
[----:B------:R-:W0:Y:S01]  /*71c0*/  S2R R28, SR_TID.X ;  /* 0x00000000001c7919 */ /* 0x000e220000002100 */
[----:B------:R-:W-:Y:S01]  /*71d0*/  @!P5 IMAD.IADD R26, R26, 0x1, -R22 ;  /* 0x000000011a1ad824 */ /* 0x000fe200078e0a16 */
[----:B------:R-:W-:Y:S01]  /*71e0*/  ISETP.GE.AND P4, PT, R16, RZ, PT ;  /* 0x000000ff1000720c */ /* 0x000fe20003f86270 */
[----:B------:R-:W-:Y:S01]  /*71f0*/  IMAD.HI.U32 R3, R3, R25, RZ ;  /* 0x0000001903037227 */ /* 0x000fe200078e00ff */
[----:B------:R-:W-:-:S02]  /*7200*/  ISETP.GE.AND P5, PT, R7, RZ, PT ;  /* 0x000000ff0700720c */ /* 0x000fc40003fa6270 */
[----:B------:R-:W2:Y:S01]  /*7210*/  S2R R7, SR_TID.X ;  /* 0x0000000000077919 */ /* 0x000ea20000002100 */
[----:B------:R-:W-:Y:S01]  /*7220*/  ISETP.GT.U32.AND P2, PT, R22, R27, PT ;  /* 0x0000001b1600720c */ /* 0x000fe20003f44070 */
[----:B------:R-:W-:Y:S02]  /*7230*/  IMAD.MOV R3, RZ, RZ, -R3 ;  /* 0x000000ffff037224 */ /* 0x000fe400078e0a03 */
[----:B------:R-:W-:Y:S01]  /*7240*/  @!P1 IMAD.IADD R24, R24, 0x1, -R22 ;  /* 0x0000000118189824 */ /* 0x000fe200078e0a16 */
[----:B------:R-:W-:Y:S01]  /*7250*/  ISETP.GE.AND P1, PT, R11, RZ, PT ;  /* 0x000000ff0b00720c */ /* 0x000fe20003f26270 */
[C---:B------:R-:W-:Y:S02]  /*7260*/  IMAD R25, R22.reuse, R3, R25 ;  /* 0x0000000316197224 */ /* 0x040fe400078e0219 */
[----:B------:R-:W-:Y:S01]  /*7270*/  @!P0 IMAD.MOV R6, RZ, RZ, -R6 ;  /* 0x000000ffff068224 */ /* 0x000fe200078e0a06 */
[C---:B------:R-:W-:Y:S01]  /*7280*/  ISETP.GT.U32.AND P0, PT, R22.reuse, R4, PT ;  /* 0x000000041600720c */ /* 0x040fe20003f04070 */
[----:B------:R-:W-:Y:S01]  /*7290*/  @!P4 IMAD.MOV R15, RZ, RZ, -R15 ;  /* 0x000000ffff0fc224 */ /* 0x000fe200078e0a0f */
[----:B------:R-:W-:Y:S01]  /*72a0*/  ISETP.GT.U32.AND P4, PT, R22, R24, PT ;  /* 0x000000181600720c */ /* 0x000fe20003f84070 */
[----:B------:R-:W-:Y:S01]  /*72b0*/  @!P3 IMAD.MOV R12, RZ, RZ, -R12 ;  /* 0x000000ffff0cb224 */ /* 0x000fe200078e0a0c */
[----:B------:R3:W-:Y:S01]  /*72c0*/  STL [R1+0xaa0], R6 ;  /* 0x000aa00601007387 */ /* 0x0007e20000100800 */
[----:B------:R-:W-:Y:S01]  /*72d0*/  @!P2 IMAD.IADD R27, R27, 0x1, -R22 ;  /* 0x000000011b1ba824 */ /* 0x000fe200078e0a16 */
[----:B------:R-:W-:-:S02]  /*72e0*/  ISETP.GE.AND P2, PT, R8, RZ, PT ;  /* 0x000000ff0800720c */ /* 0x000fc40003f46270 */
[----:B------:R-:W-:Y:S01]  /*72f0*/  STL [R1+0xaa4], R9 ;  /* 0x000aa40901007387 */ /* 0x000fe20000100800 */
[C---:B0-----:R-:W-:Y:S01]  /*7300*/  LOP3.LUT R2, R28.reuse, 0x7, RZ, 0xc0, !PT ;  /* 0x000000071c027812 */ /* 0x041fe200078ec0ff */
[----:B-1----:R-:W-:Y:S01]  /*7310*/  IMAD.SHL.U32 R5, R28, 0x2, RZ ;  /* 0x000000021c057824 */ /* 0x002fe200078e00ff */
[----:B------:R-:W-:Y:S01]  /*7320*/  ISETP.GT.U32.AND P3, PT, R22, R25, PT ;  /* 0x000000191600720c */ /* 0x000fe20003f64070 */
[----:B------:R-:W-:Y:S01]  /*7330*/  IMAD.SHL.U32 R3, R28, 0x8, RZ ;  /* 0x000000081c037824 */ /* 0x000fe200078e00ff */
[----:B------:R-:W-:Y:S01]  /*7340*/  STL [R1+0xaa8], R12 ;  /* 0x000aa80c01007387 */ /* 0x000fe20000100800 */
[----:B------:R-:W-:Y:S01]  /*7350*/  IMAD R0, R2, 0x90, RZ ;  /* 0x0000009002007824 */ /* 0x000fe200078e02ff */
[C---:B--2---:R-:W-:Y:S01]  /*7360*/  LOP3.LUT R8, R7.reuse, 0x3f, RZ, 0xc0, !PT ;  /* 0x0000003f07087812 */ /* 0x044fe200078ec0ff */
[--C-:B------:R-:W-:Y:S01]  /*7370*/  @!P4 IMAD.IADD R24, R24, 0x1, -R22.reuse ;  /* 0x000000011818c824 */ /* 0x100fe200078e0a16 */
[----:B------:R-:W-:Y:S01]  /*7380*/  LOP3.LUT R7, R7, 0x60, RZ, 0xc0, !PT ;  /* 0x0000006007077812 */ /* 0x000fe200078ec0ff */
[----:B------:R-:W-:Y:S01]  /*7390*/  STL [R1+0xaac], R15 ;  /* 0x000aac0f01007387 */ /* 0x000fe20000100800 */
[----:B------:R-:W-:Y:S01]  /*73a0*/  LOP3.LUT P4, RZ, R28, 0x40, RZ, 0xc0, !PT ;  /* 0x000000401cff7812 */ /* 0x000fe2000788c0ff */
[----:B---3--:R-:W-:Y:S01]  /*73b0*/  IMAD.SHL.U32 R6, R8, 0x2, RZ ;  /* 0x0000000208067824 */ /* 0x008fe200078e00ff */
[----:B------:R-:W-:Y:S01]  /*73c0*/  LOP3.LUT R3, R3, 0x30, R5, 0x48, !PT ;  /* 0x0000003003037812 */ /* 0x000fe200078e4805 */
[----:B------:R-:W-:Y:S01]  /*73d0*/  IMAD R7, R2, 0x4, R7 ;  /* 0x0000000402077824 */ /* 0x000fe200078e0207 */
[----:B------:R-:W-:Y:S01]  /*73e0*/  LOP3.LUT R0, R0, 0x10, R5, 0x78, !PT ;  /* 0x0000001000007812 */ /* 0x000fe200078e7805 */
[----:B------:R-:W-:Y:S01]  /*73f0*/  STL [R1+0xab0], R18 ;  /* 0x000ab01201007387 */ /* 0x000fe20000100800 */
[----:B------:R-:W-:Y:S01]  /*7400*/  SEL R5, RZ, 0x90, !P4 ;  /* 0x00000090ff057807 */ /* 0x000fe20006000000 */
[----:B------:R-:W-:Y:S01]  /*7410*/  IMAD.U32 R7, R7, 0x10, R3 ;  /* 0x0000001007077824 */ /* 0x000fe200078e0003 */
[----:B------:R-:W-:Y:S01]  /*7420*/  ISETP.GE.AND P4, PT, R29, RZ, PT ;  /* 0x000000ff1d00720c */ /* 0x000fe20003f86270 */
[--C-:B------:R-:W-:Y:S01]  /*7430*/  @!P0 IMAD.IADD R4, R4, 0x1, -R22.reuse ;  /* 0x0000000104048824 */ /* 0x100fe200078e0a16 */
[----:B------:R-:W-:Y:S01]  /*7440*/  LOP3.LUT R3, R5, R6, RZ, 0x3c, !PT ;  /* 0x0000000605037212 */ /* 0x000fe200078e3cff */
[----:B------:R-:W-:Y:S01]  /*7450*/  @!P3 IMAD.IADD R25, R25, 0x1, -R22 ;  /* 0x000000011919b824 */ /* 0x000fe200078e0a16 */
[----:B------:R-:W-:Y:S01]  /*7460*/  ISETP.GE.AND P0, PT, R10, RZ, PT ;  /* 0x000000ff0a00720c */ /* 0x000fe20003f06270 */
[----:B------:R-:W-:-:S02]  /*7470*/  @!P1 IMAD.MOV R21, RZ, RZ, -R21 ;  /* 0x000000ffff159224 */ /* 0x000fc400078e0a15 */
[----:B------:R-:W-:Y:S01]  /*7480*/  STL [R1+0x980], R3 ;  /* 0x0009800301007387 */ /* 0x000fe20000100800 */
[----:B------:R-:W-:Y:S01]  /*7490*/  ISETP.GT.U32.AND P3, PT, R22, R25, PT ;  /* 0x000000191600720c */ /* 0x000fe20003f64070 */
[----:B------:R-:W-:Y:S02]  /*74a0*/  IMAD.SHL.U32 R2, R28, 0x40, RZ ;  /* 0x000000401c027824 */ /* 0x000fe400078e00ff */
[----:B------:R0:W-:Y:S01]  /*74b0*/  STL [R1+0xd0], R7 ;  /* 0x0000d00701007387 */ /* 0x0001e20000100800 */
[----:B------:R-:W-:Y:S02]  /*74c0*/  @!P6 IMAD.MOV R4, RZ, RZ, -R4 ;  /* 0x000000ffff04e224 */ /* 0x000fe400078e0a04 */
[----:B------:R-:W-:Y:S01]  /*74d0*/  @!P2 IMAD.MOV R26, RZ, RZ, -R26 ;  /* 0x000000ffff1aa224 */ /* 0x000fe200078e0a1a */
[----:B------:R-:W2:Y:S01]  /*74e0*/  LDL.LU R14, [R1+0x1d0] ;  /* 0x0001d000010e7983 */ /* 0x000ea20000300800 */
[----:B------:R-:W-:Y:S01]  /*74f0*/  @!P5 IMAD.MOV R24, RZ, RZ, -R24 ;  /* 0x000000ffff18d224 */ /* 0x000fe200078e0a18 */
[----:B------:R-:W-:-:S02]  /*7500*/  LOP3.LUT R0, R0, 0x400, R2, 0xf8, !PT ;  /* 0x0000040000007812 */ /* 0x000fc400078ef802 */
[----:B------:R-:W3:Y:S04]  /*7510*/  LDL.LU R13, [R1+0x1cc] ;  /* 0x0001cc00010d7983 */ /* 0x000ee80000300800 */
[----:B------:R-:W4:Y:S04]  /*7520*/  LDL.LU R11, [R1+0x1c8] ;  /* 0x0001c800010b7983 */ /* 0x000f280000300800 */
[----:B------:R-:W4:Y:S04]  /*7530*/  LDL.LU R10, [R1+0x1c4] ;  /* 0x0001c400010a7983 */ /* 0x000f280000300800 */
[----:B------:R-:W4:Y:S04]  /*7540*/  LDL.LU R8, [R1+0x1c0] ;  /* 0x0001c00001087983 */ /* 0x000f280000300800 */
[----:B0-----:R-:W4:Y:S01]  /*7550*/  LDL.LU R7, [R1+0x1bc] ;  /* 0x0001bc0001077983 */ /* 0x001f220000300800 */
[----:B------:R-:W-:Y:S01]  /*7560*/  @!P3 IMAD.IADD R25, R25, 0x1, -R22 ;  /* 0x000000011919b824 */ /* 0x000fe200078e0a16 */
[----:B------:R-:W-:Y:S01]  /*7570*/  ISETP.NE.AND P3, PT, RZ, c[0x0][0x17c], PT ;  /* 0x00005f00ff007a0c */ /* 0x000fe20003f65270 */
[----:B------:R-:W-:Y:S01]  /*7580*/  @!P0 IMAD.MOV R27, RZ, RZ, -R27 ;  /* 0x000000ffff1b8224 */ /* 0x000fe200078e0a1b */
[----:B------:R-:W-:Y:S01]  /*7590*/  LOP3.LUT R22, RZ, c[0x0][0x17c], RZ, 0x33, !PT ;  /* 0x00005f00ff167a12 */ /* 0x000fe200078e33ff */
[----:B------:R-:W4:Y:S01]  /*75a0*/  LDL.LU R28, [R1+0x1b8] ;  /* 0x0001b800011c7983 */ /* 0x000f220000300800 */
[----:B------:R-:W-:-:S03]  /*75b0*/  @!P4 IMAD.MOV R25, RZ, RZ, -R25 ;  /* 0x000000ffff19c224 */ /* 0x000fc600078e0a19 */
[----:B------:R-:W4:Y:S01]  /*75c0*/  LDL.LU R29, [R1+0x1b4] ;  /* 0x0001b400011d7983 */ /* 0x000f220000300800 */
[----:B------:R-:W-:-:S03]  /*75d0*/  SEL R3, R22, R23, !P3 ;  /* 0x0000001716037207 */ /* 0x000fc60005800000 */
[----:B------:R-:W-:Y:S04]  /*75e0*/  STL [R1+0xab4], R21 ;  /* 0x000ab41501007387 */ /* 0x000fe80000100800 */
[----:B------:R-:W-:Y:S04]  /*75f0*/  STL [R1+0xab8], R4 ;  /* 0x000ab80401007387 */ /* 0x000fe80000100800 */
[----:B------:R-:W-:Y:S04]  /*7600*/  STL [R1+0xabc], R27 ;  /* 0x000abc1b01007387 */ /* 0x000fe80000100800 */
[----:B------:R-:W-:Y:S04]  /*7610*/  STL [R1+0xac0], R26 ;  /* 0x000ac01a01007387 */ /* 0x000fe80000100800 */
[----:B------:R-:W-:Y:S04]  /*7620*/  STL [R1+0xac4], R24 ;  /* 0x000ac41801007387 */ /* 0x000fe80000100800 */
[----:B------:R-:W-:Y:S04]  /*7630*/  STL [R1+0xac8], R25 ;  /* 0x000ac81901007387 */ /* 0x000fe80000100800 */
[----:B------:R4:W-:Y:S01]  /*7640*/  STL [R1+0xacc], R3 ;  /* 0x000acc0301007387 */ /* 0x0009e20000100800 */
[----:B--2---:R-:W-:-:S02]  /*7650*/  SEL R2, R22, R14, !P3 ;  /* 0x0000000e16027207 */ /* 0x004fc40005800000 */
[----:B---3--:R-:W-:-:S03]  /*7660*/  SEL R0, R22, R13, !P3 ;  /* 0x0000000d16007207 */ /* 0x008fc60005800000 */
[----:B------:R0:W-:Y:S01]  /*7670*/  STL [R1+0x5a0], R2 ;  /* 0x0005a00201007387 */ /* 0x0001e20000100800 */
[----:B----4-:R-:W-:-:S03]  /*7680*/  SEL R3, R22, R11, !P3 ;  /* 0x0000000b16037207 */ /* 0x010fc60005800000 */
[----:B------:R1:W-:Y:S04]  /*7690*/  STL [R1+0x59c], R0 ;  /* 0x00059c0001007387 */ /* 0x0003e80000100800 */
[----:B------:R2:W-:Y:S01]  /*76a0*/  STL [R1+0x598], R3 ;  /* 0x0005980301007387 */ /* 0x0005e20000100800 */
[C---:B0-----:R-:W-:Y:S02]  /*76b0*/  SEL R2, R22.reuse, R10, !P3 ;  /* 0x0000000a16027207 */ /* 0x041fe40005800000 */
[----:B-1----:R-:W-:-:S03]  /*76c0*/  SEL R0, R22, R8, !P3 ;  /* 0x0000000816007207 */ /* 0x002fc60005800000 */
[----:B------:R-:W-:Y:S01]  /*76d0*/  STL [R1+0x594], R2 ;  /* 0x0005940201007387 */ /* 0x000fe20000100800 */
[----:B--2---:R-:W-:-:S03]  /*76e0*/  SEL R3, R22, R7, !P3 ;  /* 0x0000000716037207 */ /* 0x004fc60005800000 */
[----:B------:R-:W-:Y:S04]  /*76f0*/  STL [R1+0x590], R0 ;  /* 0x0005900001007387 */ /* 0x000fe80000100800 */
[----:B------:R0:W-:Y:S04]  /*7700*/  STL [R1+0x58c], R3 ;  /* 0x00058c0301007387 */ /* 0x0001e80000100800 */
[----:B0-----:R-:W2:Y:S01]  /*7710*/  LDL.LU R3, [R1+0x1a4] ;  /* 0x0001a40001037983 */ /* 0x001ea20000300800 */
[C---:B------:R-:W-:Y:S02]  /*7720*/  SEL R2, R22.reuse, R28, !P3 ;  /* 0x0000001c16027207 */ /* 0x040fe40005800000 */
[----:B------:R-:W-:-:S03]  /*7730*/  SEL R0, R22, R29, !P3 ;  /* 0x0000001d16007207 */ /* 0x000fc60005800000 */
[----:B------:R-:W-:Y:S04]  /*7740*/  STL [R1+0x588], R2 ;  /* 0x0005880201007387 */ /* 0x000fe80000100800 */
[----:B--2---:R0:W-:Y:S04]  /*7750*/  STL [R1+0xae8], R3 ;  /* 0x000ae80301007387 */ /* 0x0041e80000100800 */
[----:B------:R-:W-:Y:S04]  /*7760*/  STL [R1+0x584], R0 ;  /* 0x0005840001007387 */ /* 0x000fe80000100800 */
[----:B0-----:R-:W2:Y:S04]  /*7770*/  LDL.LU R3, [R1+0x1a8] ;  /* 0x0001a80001037983 */ /* 0x001ea80000300800 */
[----:B--2---:R0:W-:Y:S04]  /*7780*/  STL [R1+0xaec], R3 ;  /* 0x000aec0301007387 */ /* 0x0041e80000100800 */
[----:B0-----:R-:W2:Y:S04]  /*7790*/  LDL.LU R3, [R1+0x1ac] ;  /* 0x0001ac0001037983 */ /* 0x001ea80000300800 */
[----:B--2---:R0:W-:Y:S04]  /*77a0*/  STL [R1+0xaf0], R3 ;  /* 0x000af00301007387 */ /* 0x0041e80000100800 */
[----:B0-----:R-:W2:Y:S04]  /*77b0*/  LDL.LU R3, [R1+0x1b0] ;  /* 0x0001b00001037983 */ /* 0x001ea80000300800 */
[----:B------:R-:W3:Y:S04]  /*77c0*/  LDL.LU R23, [R1+0x1a0] ;  /* 0x0001a00001177983 */ /* 0x000ee80000300800 */
[----:B------:R-:W4:Y:S04]  /*77d0*/  LDL.LU R25, [R1+0x19c] ;  /* 0x00019c0001197983 */ /* 0x000f280000300800 */
[----:B------:R-:W3:Y:S04]  /*77e0*/  LDL.LU R24, [R1+0x198] ;  /* 0x0001980001187983 */ /* 0x000ee80000300800 */
        /* <DEDUP_REMOVED lines=23> */
[----:B------:R-:W3:Y:S01]  /*7960*/  LDL.LU R29, [R1+0x138] ;  /* 0x00013800011d7983 */ /* 0x000ee20000300800 */
[----:B--2---:R-:W-:-:S05]  /*7970*/  SEL R3, R22, R3, !P3 ;  /* 0x0000000316037207 */ /* 0x004fca0005800000 */
[----:B------:R0:W-:Y:S04]  /*7980*/  STL [R1+0x580], R3 ;  /* 0x0005800301007387 */ /* 0x0001e80000100800 */
[----:B0-----:R-:W2:Y:S02]  /*7990*/  LDL.LU R3, [R1+0xaf0] ;  /* 0x000af00001037983 */ /* 0x001ea40000300800 */
[----:B--2---:R-:W-:-:S05]  /*79a0*/  SEL R3, R22, R3, !P3 ;  /* 0x0000000316037207 */ /* 0x004fca0005800000 */
[----:B------:R0:W-:Y:S04]  /*79b0*/  STL [R1+0x57c], R3 ;  /* 0x00057c0301007387 */ /* 0x0001e80000100800 */
[----:B0-----:R-:W2:Y:S02]  /*79c0*/  LDL.LU R3, [R1+0xaec] ;  /* 0x000aec0001037983 */ /* 0x001ea40000300800 */
[----:B--2---:R-:W-:-:S05]  /*79d0*/  SEL R3, R22, R3, !P3 ;  /* 0x0000000316037207 */ /* 0x004fca0005800000 */
[----:B------:R0:W-:Y:S04]  /*79e0*/  STL [R1+0x578], R3 ;  /* 0x0005780301007387 */ /* 0x0001e80000100800 */
[----:B0-----:R-:W2:Y:S01]  /*79f0*/  LDL.LU R3, [R1+0xae8] ;  /* 0x000ae80001037983 */ /* 0x001ea20000300800 */
[C---:B---3--:R-:W-:Y:S02]  /*7a00*/  SEL R24, R22.reuse, R24, !P3 ;  /* 0x0000001816187207 */ /* 0x048fe40005800000 */
[C---:B------:R-:W-:Y:S02]  /*7a10*/  SEL R4, R22.reuse, R4, !P3 ;  /* 0x0000000416047207 */ /* 0x040fe40005800000 */
[C---:B------:R-:W-:Y:S02]  /*7a20*/  SEL R18, R22.reuse, R18, !P3 ;  /* 0x0000001216127207 */ /* 0x040fe40005800000 */
[----:B------:R-:W-:-:S02]  /*7a30*/  SEL R9, R22, R9, !P3 ;  /* 0x0000000916097207 */ /* 0x000fc40005800000 */
[C---:B------:R-:W-:Y:S02]  /*7a40*/  SEL R2, R22.reuse, R2, !P3 ;  /* 0x0000000216027207 */ /* 0x040fe40005800000 */
[C---:B------:R-:W-:Y:S02]  /*7a50*/  SEL R0, R22.reuse, R0, !P3 ;  /* 0x0000000016007207 */ /* 0x040fe40005800000 */
[----:B--2---:R-:W-:-:S05]  /*7a60*/  SEL R3, R22, R3, !P3 ;  /* 0x0000000316037207 */ /* 0x004fca0005800000 */
[----:B------:R0:W-:Y:S02]  /*7a70*/  STL [R1+0x574], R3 ;  /* 0x0005740301007387 */ /* 0x0001e40000100800 */
[C---:B0-----:R-:W-:Y:S02]  /*7a80*/  SEL R3, R22.reuse, R23, !P3 ;  /* 0x0000001716037207 */ /* 0x041fe40005800000 */
[----:B----4-:R-:W-:-:S03]  /*7a90*/  SEL R23, R22, R25, !P3 ;  /* 0x0000001916177207 */ /* 0x010fc60005800000 */
[----:B------:R0:W-:Y:S04]  /*7aa0*/  STL [R1+0x570], R3 ;  /* 0x0005700301007387 */ /* 0x0001e80000100800 */
[----:B------:R1:W-:Y:S01]  /*7ab0*/  STL [R1+0x56c], R23 ;  /* 0x00056c1701007387 */ /* 0x0003e20000100800 */
[----:B0-----:R-:W-:-:S03]  /*7ac0*/  SEL R3, R22, R26, !P3 ;  /* 0x0000001a16037207 */ /* 0x001fc60005800000 */
[----:B------:R-:W-:Y:S01]  /*7ad0*/  STL [R1+0x568], R24 ;  /* 0x0005681801007387 */ /* 0x000fe20000100800 */
[----:B-1----:R-:W-:-:S03]  /*7ae0*/  SEL R23, R22, R27, !P3 ;  /* 0x0000001b16177207 */ /* 0x002fc60005800000 */
[----:B------:R0:W-:Y:S04]  /*7af0*/  STL [R1+0x564], R3 ;  /* 0x0005640301007387 */ /* 0x0001e80000100800 */
[----:B------:R-:W-:Y:S01]  /*7b00*/  STL [R1+0x560], R23 ;  /* 0x0005601701007387 */ /* 0x000fe20000100800 */
[----:B0-----:R-:W-:-:S03]  /*7b10*/  SEL R3, R22, R21, !P3 ;  /* 0x0000001516037207 */ /* 0x001fc60005800000 */
[----:B------:R0:W-:Y:S04]  /*7b20*/  STL [R1+0x55c], R4 ;  /* 0x00055c0401007387 */ /* 0x0001e80000100800 */
[----:B------:R1:W-:Y:S01]  /*7b30*/  STL [R1+0x558], R3 ;  /* 0x0005580301007387 */ /* 0x0003e20000100800 */
[----:B0-----:R-:W-:-:S03]  /*7b40*/  SEL R4, R22, R15, !P3 ;  /* 0x0000000f16047207 */ /* 0x001fc60005800000 */
[----:B------:R-:W-:Y:S01]  /*7b50*/  STL [R1+0x554], R18 ;  /* 0x0005541201007387 */ /* 0x000fe20000100800 */
[----:B-1----:R-:W-:-:S03]  /*7b60*/  SEL R3, R22, R12, !P3 ;  /* 0x0000000c16037207 */ /* 0x002fc60005800000 */
[----:B------:R0:W-:Y:S04]  /*7b70*/  STL [R1+0x550], R4 ;  /* 0x0005500401007387 */ /* 0x0001e80000100800 */
[----:B------:R1:W-:Y:S01]  /*7b80*/  STL [R1+0x54c], R3 ;  /* 0x00054c0301007387 */ /* 0x0003e20000100800 */
[----:B0-----:R-:W-:-:S03]  /*7b90*/  SEL R4, R22, R6, !P3 ;  /* 0x0000000616047207 */ /* 0x001fc60005800000 */
[----:B------:R-:W-:Y:S01]  /*7ba0*/  STL [R1+0x548], R9 ;  /* 0x0005480901007387 */ /* 0x000fe20000100800 */
[----:B-1----:R-:W-:-:S03]  /*7bb0*/  SEL R3, R22, R5, !P3 ;  /* 0x0000000516037207 */ /* 0x002fc60005800000 */
[----:B------:R-:W-:Y:S04]  /*7bc0*/  STL [R1+0x544], R4 ;  /* 0x0005440401007387 */ /* 0x000fe80000100800 */
[----:B------:R0:W-:Y:S04]  /*7bd0*/  STL [R1+0x540], R3 ;  /* 0x0005400301007387 */ /* 0x0001e80000100800 */
[----:B------:R1:W-:Y:S01]  /*7be0*/  STL [R1+0x53c], R2 ;  /* 0x00053c0201007387 */ /* 0x0003e20000100800 */
[----:B0-----:R-:W-:-:S03]  /*7bf0*/  SEL R3, R22, R20, !P3 ;  /* 0x0000001416037207 */ /* 0x001fc60005800000 */
[----:B------:R0:W-:Y:S01]  /*7c00*/  STL [R1+0x538], R0 ;  /* 0x0005380001007387 */ /* 0x0001e20000100800 */
[----:B-1----:R-:W-:-:S03]  /*7c10*/  SEL R2, R22, R19, !P3 ;  /* 0x0000001316027207 */ /* 0x002fc60005800000 */
[----:B------:R1:W-:Y:S01]  /*7c20*/  STL [R1+0x534], R3 ;  /* 0x0005340301007387 */ /* 0x0003e20000100800 */
[----:B0-----:R-:W-:-:S03]  /*7c30*/  SEL R0, R22, R17, !P3 ;  /* 0x0000001116007207 */ /* 0x001fc60005800000 */
[----:B------:R0:W-:Y:S01]  /*7c40*/  STL [R1+0x530], R2 ;  /* 0x0005300201007387 */ /* 0x0001e20000100800 */
[----:B-1----:R-:W-:-:S03]  /*7c50*/  SEL R3, R22, R16, !P3 ;  /* 0x0000001016037207 */ /* 0x002fc60005800000 */
[----:B------:R1:W-:Y:S04]  /*7c60*/  STL [R1+0x52c], R0 ;  /* 0x00052c0001007387 */ /* 0x0003e80000100800 */
[----:B------:R2:W-:Y:S01]  /*7c70*/  STL [R1+0x528], R3 ;  /* 0x0005280301007387 */ /* 0x0005e20000100800 */
[C---:B0-----:R-:W-:Y:S02]  /*7c80*/  SEL R2, R22.reuse, R14, !P3 ;  /* 0x0000000e16027207 */ /* 0x041fe40005800000 */
[----:B-1----:R-:W-:-:S03]  /*7c90*/  SEL R0, R22, R13, !P3 ;  /* 0x0000000d16007207 */ /* 0x002fc60005800000 */
[----:B------:R0:W-:Y:S01]  /*7ca0*/  STL [R1+0x524], R2 ;  /* 0x0005240201007387 */ /* 0x0001e20000100800 */
[----:B--2---:R-:W-:-:S03]  /*7cb0*/  SEL R3, R22, R11, !P3 ;  /* 0x0000000b16037207 */ /* 0x004fc60005800000 */
        /* <DEDUP_REMOVED lines=144> */
[----:B------:R-:W3:Y:S01]  /*85c0*/  LDL.LU R23, [R1] ;  /* 0x0000000001177983 */ /* 0x000ee20000300800 */
        /* <DEDUP_REMOVED lines=10> */
[C---:B----4-:R-:W-:Y:S02]  /*8670*/  SEL R24, R22.reuse, R24, !P3 ;  /* 0x0000001816187207 */ /* 0x050fe40005800000 */
[C---:B------:R-:W-:Y:S02]  /*8680*/  SEL R26, R22.reuse, R26, !P3 ;  /* 0x0000001a161a7207 */ /* 0x040fe40005800000 */
[----:B------:R-:W-:-:S02]  /*8690*/  SEL R27, R22, R27, !P3 ;  /* 0x0000001b161b7207 */ /* 0x000fc40005800000 */
[C---:B------:R-:W-:Y:S02]  /*86a0*/  SEL R4, R22.reuse, R4, !P3 ;  /* 0x0000000416047207 */ /* 0x040fe40005800000 */
[C---:B------:R-:W-:Y:S02]  /*86b0*/  SEL R21, R22.reuse, R21, !P3 ;  /* 0x0000001516157207 */ /* 0x040fe40005800000 */
[C---:B------:R-:W-:Y:S02]  /*86c0*/  SEL R18, R22.reuse, R18, !P3 ;  /* 0x0000001216127207 */ /* 0x040fe40005800000 */
[C---:B------:R-:W-:Y:S02]  /*86d0*/  SEL R15, R22.reuse, R15, !P3 ;  /* 0x0000000f160f7207 */ /* 0x040fe40005800000 */
        /* <DEDUP_REMOVED lines=18> */
[----:B--2---:R-:W-:-:S05]  /*8800*/  SEL R3, R22, R3, !P3 ;  /* 0x0000000316037207 */ /* 0x004fca0005800000 */
[----:B------:R0:W-:Y:S04]  /*8810*/  STL [R1+0x98], R3 ;  /* 0x0000980301007387 */ /* 0x0001e80000100800 */
[----:B0-----:R-:W2:Y:S04]  /*8820*/  LDL.LU R3, [R1+0xacc] ;  /* 0x000acc0001037983 */ /* 0x001ea80000300800 */
[----:B------:R0:W-:Y:S04]  /*8830*/  STL [R1+0x94], R25 ;  /* 0x0000941901007387 */ /* 0x0001e80000100800 */
[----:B0-----:R-:W3:Y:S04]  /*8840*/  LDL.LU R25, [R1+0xac8] ;  /* 0x000ac80001197983 */ /* 0x001ee80000300800 */
[----:B------:R0:W-:Y:S04]  /*8850*/  STL [R1+0x90], R24 ;  /* 0x0000901801007387 */ /* 0x0001e80000100800 */
[----:B0-----:R-:W4:Y:S04]  /*8860*/  LDL.LU R24, [R1+0xac4] ;  /* 0x000ac40001187983 */ /* 0x001f280000300800 */
[----:B------:R0:W-:Y:S04]  /*8870*/  STL [R1+0x8c], R26 ;  /* 0x00008c1a01007387 */ /* 0x0001e80000100800 */
[----:B0-----:R-:W2:Y:S04]  /*8880*/  LDL.LU R26, [R1+0xac0] ;  /* 0x000ac000011a7983 */ /* 0x001ea80000300800 */
[----:B------:R0:W-:Y:S04]  /*8890*/  STL [R1+0x88], R27 ;  /* 0x0000881b01007387 */ /* 0x0001e80000100800 */
[----:B0-----:R-:W2:Y:S04]  /*88a0*/  LDL.LU R27, [R1+0xabc] ;  /* 0x000abc00011b7983 */ /* 0x001ea80000300800 */
[----:B------:R0:W-:Y:S04]  /*88b0*/  STL [R1+0x84], R4 ;  /* 0x0000840401007387 */ /* 0x0001e80000100800 */
[----:B0-----:R-:W2:Y:S04]  /*88c0*/  LDL.LU R4, [R1+0xab8] ;  /* 0x000ab80001047983 */ /* 0x001ea80000300800 */
[----:B------:R0:W-:Y:S04]  /*88d0*/  STL [R1+0x80], R21 ;  /* 0x0000801501007387 */ /* 0x0001e80000100800 */
[----:B0-----:R-:W3:Y:S04]  /*88e0*/  LDL.LU R21, [R1+0xab4] ;  /* 0x000ab40001157983 */ /* 0x001ee80000300800 */
        /* <DEDUP_REMOVED lines=39> */
[----:B0-----:R-:W3:Y:S01]  /*8b60*/  LDL.LU R29, [R1+0xa64] ;  /* 0x000a6400011d7983 */ /* 0x001ee20000300800 */
[----:B------:R-:W-:-:S05]  /*8b70*/  SEL R23, R22, R23, !P3 ;  /* 0x0000001716177207 */ /* 0x000fca0005800000 */
[----:B------:R0:W-:Y:S01]  /*8b80*/  STL [R1+0x8], R23 ;  /* 0x0000081701007387 */ /* 0x0001e20000100800 */
[C---:B--2---:R-:W-:Y:S02]  /*8b90*/  SEL R27, R22.reuse, R27, !P3 ;  /* 0x0000001b161b7207 */ /* 0x044fe40005800000 */
[C---:B------:R-:W-:Y:S02]  /*8ba0*/  SEL R26, R22.reuse, R26, !P3 ;  /* 0x0000001a161a7207 */ /* 0x040fe40005800000 */
[C---:B----4-:R-:W-:Y:S02]  /*8bb0*/  SEL R24, R22.reuse, R24, !P3 ;  /* 0x0000001816187207 */ /* 0x050fe40005800000 */
[C---:B---3--:R-:W-:Y:S02]  /*8bc0*/  SEL R21, R22.reuse, R21, !P3 ;  /* 0x0000001516157207 */ /* 0x048fe40005800000 */
        /* <DEDUP_REMOVED lines=12> */
[C---:B0-----:R-:W-:Y:S02]  /*8c90*/  SEL R23, R22.reuse, R28, !P3 ;  /* 0x0000001c16177207 */ /* 0x041fe40005800000 */
[----:B------:R-:W-:-:S05]  /*8ca0*/  SEL R29, R22, R29, !P3 ;  /* 0x0000001d161d7207 */ /* 0x000fca0005800000 */
[----:B------:R0:W-:Y:S02]  /*8cb0*/  STL [R1+0x4], R29 ;  /* 0x0000041d01007387 */ /* 0x0001e40000100800 */
[----:B0-----:R-:W-:-:S05]  /*8cc0*/  SEL R29, R22, R7, !P3 ;  /* 0x00000007161d7207 */ /* 0x001fca0005800000 */
[----:B------:R0:W-:Y:S04]  /*8cd0*/  STL [R1+0x9e8], R29 ;  /* 0x0009e81d01007387 */ /* 0x0001e80000100800 */
[----:B------:R1:W-:Y:S04]  /*8ce0*/  STL [R1], R23 ;  /* 0x0000001701007387 */ /* 0x0003e80000100800 */
[----:B0-----:R-:W2:Y:S01]  /*8cf0*/  LDL R29, [R1+0x930] ;  /* 0x00093000011d7983 */ /* 0x001ea20000100800 */
[C---:B------:R-:W-:Y:S02]  /*8d00*/  SEL R28, R22.reuse, R8, !P3 ;  /* 0x00000008161c7207 */ /* 0x040fe40005800000 */
[----:B-1----:R-:W-:-:S03]  /*8d10*/  SEL R23, R22, R10, !P3 ;  /* 0x0000000a16177207 */ /* 0x002fc60005800000 */
[----:B------:R0:W-:Y:S01]  /*8d20*/  STL [R1+0x9ec], R28 ;  /* 0x0009ec1c01007387 */ /* 0x0001e20000100800 */
[----:B------:R-:W-:-:S03]  /*8d30*/  SEL R10, R22, R0, !P3 ;  /* 0x00000000160a7207 */ /* 0x000fc60005800000 */
[----:B------:R-:W-:Y:S01]  /*8d40*/  STL [R1+0x9f0], R23 ;  /* 0x0009f01701007387 */ /* 0x000fe20000100800 */
[----:B------:R-:W-:-:S03]  /*8d50*/  SEL R8, R22, R2, !P3 ;  /* 0x0000000216087207 */ /* 0x000fc60005800000 */
[----:B------:R-:W-:Y:S01]  /*8d60*/  STL [R1+0x9f4], R11 ;  /* 0x0009f40b01007387 */ /* 0x000fe20000100800 */
        /* <DEDUP_REMOVED lines=8> */
[----:B------:R-:W-:-:S03]  /*8df0*/  SEL R5, R22, R4, !P3 ;  /* 0x0000000416057207 */ /* 0x000fc60005800000 */
[----:B------:R-:W-:Y:S04]  /*8e00*/  STL [R1+0xa14], R8 ;  /* 0x000a140801007387 */ /* 0x000fe80000100800 */
[----:B------:R-:W-:Y:S04]  /*8e10*/  STL [R1+0xa18], R7 ;  /* 0x000a180701007387 */ /* 0x000fe80000100800 */
[----:B------:R-:W-:Y:S04]  /*8e20*/  STL [R1+0xa1c], R6 ;  /* 0x000a1c0601007387 */ /* 0x000fe80000100800 */
[----:B------:R-:W-:Y:S01]  /*8e30*/  STL [R1+0xa20], R9 ;  /* 0x000a200901007387 */ /* 0x000fe20000100800 */
[----:B------:R-:W-:-:S03]  /*8e40*/  SEL R22, R22, R25, !P3 ;  /* 0x0000001916167207 */ /* 0x000fc60005800000 */
[----:B------:R-:W-:Y:S04]  /*8e50*/  STL [R1+0xa24], R12 ;  /* 0x000a240c01007387 */ /* 0x000fe80000100800 */
[----:B------:R-:W-:Y:S04]  /*8e60*/  STL [R1+0xa28], R15 ;  /* 0x000a280f01007387 */ /* 0x000fe80000100800 */
[----:B------:R-:W-:Y:S04]  /*8e70*/  STL [R1+0xa2c], R18 ;  /* 0x000a2c1201007387 */ /* 0x000fe80000100800 */
[----:B------:R-:W-:Y:S04]  /*8e80*/  STL [R1+0xa30], R21 ;  /* 0x000a301501007387 */ /* 0x000fe80000100800 */
[----:B------:R3:W-:Y:S04]  /*8e90*/  STL [R1+0xa34], R5 ;  /* 0x000a340501007387 */ /* 0x0007e80000100800 */
[----:B------:R-:W-:Y:S04]  /*8ea0*/  STL [R1+0xa38], R27 ;  /* 0x000a381b01007387 */ /* 0x000fe80000100800 */
[----:B------:R-:W-:Y:S04]  /*8eb0*/  STL [R1+0xa3c], R26 ;  /* 0x000a3c1a01007387 */ /* 0x000fe80000100800 */
[----:B------:R-:W-:Y:S04]  /*8ec0*/  STL [R1+0xa40], R24 ;  /* 0x000a401801007387 */ /* 0x000fe80000100800 */
[----:B------:R-:W-:Y:S04]  /*8ed0*/  STL [R1+0xa44], R22 ;  /* 0x000a441601007387 */ /* 0x000fe80000100800 */
[----:B------:R-:W-:Y:S04]  /*8ee0*/  STL [R1+0x4e0], RZ ;  /* 0x0004e0ff01007387 */ /* 0x000fe80000100800 */
        /* <DEDUP_REMOVED lines=207> */
[----:B0-----:R-:W0:Y:S04]  /*9be0*/  S2R R28, SR_TID.X ;  /* 0x00000000001c7919 */ /* 0x001e280000002100 */
        /* <DEDUP_REMOVED lines=19> */
[----:B------:R-:W-:Y:S01]  /*9d20*/  STL [R1+0x17c], RZ ;  /* 0x00017cff01007387 */ /* 0x000fe20000100800 */
[----:B--2---:R-:W-:-:S03]  /*9d30*/  ISETP.GE.AND P1, PT, R29, RZ, PT ;  /* 0x000000ff1d00720c */ /* 0x004fc60003f26270 */
[----:B-1----:R-:W2:Y:S01]  /*9d40*/  LDL.LU R10, [R1+0x5a8] ;  /* 0x0005a800010a7983 */ /* 0x002ea20000300800 */
[----:B0-----:R-:W-:-:S03]  /*9d50*/  SHF.R.U32.HI R29, RZ, 0x6, R28 ;  /* 0x00000006ff1d7819 */ /* 0x001fc6000001161c */
[----:B------:R-:W-:Y:S04]  /*9d60*/  STL [R1+0x160], RZ ;  /* 0x000160ff01007387 */ /* 0x000fe80000100800 */
[----:B------:R-:W-:Y:S04]  /*9d70*/  STL [R1+0x164], RZ ;  /* 0x000164ff01007387 */ /* 0x000fe80000100800 */
[----:B------:R-:W-:Y:S04]  /*9d80*/  STL [R1+0x168], RZ ;  /* 0x000168ff01007387 */ /* 0x000fe80000100800 */
[----:B------:R-:W-:Y:S01]  /*9d90*/  STL [R1+0x16c], RZ ;  /* 0x00016cff01007387 */ /* 0x000fe20000100800 */
[----:B------:R-:W-:-:S03]  /*9da0*/  SGXT.U32 R29, R29, 0x1 ;  /* 0x000000011d1d781a */ /* 0x000fc60000000000 */
[----:B------:R-:W-:Y:S04]  /*9db0*/  STL [R1+0x150], RZ ;  /* 0x000150ff01007387 */ /* 0x000fe80000100800 */
[----:B------:R-:W-:Y:S04]  /*9dc0*/  STL [R1+0x154], RZ ;  /* 0x000154ff01007387 */ /* 0x000fe80000100800 */
[----:B------:R-:W-:Y:S04]  /*9dd0*/  STL [R1+0x158], RZ ;  /* 0x000158ff01007387 */ /* 0x000fe80000100800 */
[----:B------:R-:W-:Y:S01]  /*9de0*/  STL [R1+0x15c], RZ ;  /* 0x00015cff01007387 */ /* 0x000fe20000100800 */
[----:B------:R-:W-:-:S03]  /*9df0*/  LOP3.LUT R0, R29, 0x2, RZ, 0xfc, !PT ;  /* 0x000000021d007812 */ /* 0x000fc600078efcff */
[----:B------:R-:W4:Y:S01]  /*9e00*/  LDL.LU R20, [R1+0x5a0] ;  /* 0x0005a00001147983 */ /* 0x000f220000300800 */
[----:B---3--:R-:W-:-:S03]  /*9e10*/  LOP3.LUT R5, R29, 0x4, RZ, 0xfc, !PT ;  /* 0x000000041d057812 */ /* 0x008fc600078efcff */
[----:B------:R-:W3:Y:S01]  /*9e20*/  LDL.LU R19, [R1+0x59c] ;  /* 0x00059c0001137983 */ /* 0x000ee20000300800 */
[----:B------:R-:W-:-:S03]  /*9e30*/  LOP3.LUT R4, R29, 0x6, RZ, 0xfc, !PT ;  /* 0x000000061d047812 */ /* 0x000fc600078efcff */
[----:B------:R-:W3:Y:S01]  /*9e40*/  LDL.LU R17, [R1+0x598] ;  /* 0x0005980001117983 */ /* 0x000ee20000300800 */
[----:B------:R-:W-:-:S03]  /*9e50*/  LOP3.LUT R0, R29, 0x8, RZ, 0xfc, !PT ;  /* 0x000000081d007812 */ /* 0x000fc600078efcff */
[----:B------:R-:W3:Y:S01]  /*9e60*/  LDL.LU R16, [R1+0x594] ;  /* 0x0005940001107983 */ /* 0x000ee20000300800 */
[C---:B------:R-:W-:Y:S02]  /*9e70*/  LOP3.LUT R5, R29.reuse, 0xa, RZ, 0xfc, !PT ;  /* 0x0000000a1d057812 */ /* 0x040fe400078efcff */
[C---:B------:R-:W-:Y:S01]  /*9e80*/  LOP3.LUT R4, R29.reuse, 0xc, RZ, 0xfc, !PT ;  /* 0x0000000c1d047812 */ /* 0x040fe200078efcff */
[----:B------:R-:W3:Y:S01]  /*9e90*/  LDL.LU R14, [R1+0x590] ;  /* 0x00059000010e7983 */ /* 0x000ee20000300800 */
[C---:B------:R-:W-:Y:S02]  /*9ea0*/  LOP3.LUT R0, R29.reuse, 0xe, RZ, 0xfc, !PT ;  /* 0x0000000e1d007812 */ /* 0x040fe400078efcff */
[C---:B------:R-:W-:Y:S01]  /*9eb0*/  LOP3.LUT R5, R29.reuse, 0x10, RZ, 0xfc, !PT ;  /* 0x000000101d057812 */ /* 0x040fe200078efcff */
[----:B------:R-:W3:Y:S01]  /*9ec0*/  LDL.LU R13, [R1+0x58c] ;  /* 0x00058c00010d7983 */ /* 0x000ee20000300800 */
[C---:B------:R-:W-:Y:S02]  /*9ed0*/  LOP3.LUT R4, R29.reuse, 0x12, RZ, 0xfc, !PT ;  /* 0x000000121d047812 */ /* 0x040fe400078efcff */
[----:B------:R-:W-:Y:S01]  /*9ee0*/  LOP3.LUT R0, R29, 0x14, RZ, 0xfc, !PT ;  /* 0x000000141d007812 */ /* 0x000fe200078efcff */
[----:B------:R-:W3:Y:S01]  /*9ef0*/  LDL.LU R11, [R1+0x588] ;  /* 0x00058800010b7983 */ /* 0x000ee20000300800 */
[----:B------:R-:W-:-:S02]  /*9f00*/  LOP3.LUT R2, R28, 0x1f, RZ, 0xc0, !PT ;  /* 0x0000001f1c027812 */ /* 0x000fc400078ec0ff */
[C---:B------:R-:W-:Y:S01]  /*9f10*/  LOP3.LUT R5, R29.reuse, 0x16, RZ, 0xfc, !PT ;  /* 0x000000161d057812 */ /* 0x040fe200078efcff */
[----:B------:R-:W3:Y:S01]  /*9f20*/  LDL.LU R23, [R1+0x584] ;  /* 0x0005840001177983 */ /* 0x000ee20000300800 */
[C---:B------:R-:W-:Y:S02]  /*9f30*/  LOP3.LUT R4, R29.reuse, 0x18, RZ, 0xfc, !PT ;  /* 0x000000181d047812 */ /* 0x040fe400078efcff */
[C---:B------:R-:W-:Y:S01]  /*9f40*/  LOP3.LUT R0, R29.reuse, 0x1a, RZ, 0xfc, !PT ;  /* 0x0000001a1d007812 */ /* 0x040fe200078efcff */
[C---:B------:R-:W-:Y:S01]  /*9f50*/  IMAD R0, R29.reuse, c[0x0][0x188], RZ ;  /* 0x000062001d007a24 */ /* 0x040fe200078e02ff */
[C---:B------:R-:W-:Y:S01]  /*9f60*/  LOP3.LUT R5, R29.reuse, 0x1c, RZ, 0xfc, !PT ;  /* 0x0000001c1d057812 */ /* 0x040fe200078efcff */
[----:B------:R-:W3:Y:S01]  /*9f70*/  LDL.LU R28, [R1+0x580] ;  /* 0x00058000011c7983 */ /* 0x000ee20000300800 */
[----:B------:R-:W-:-:S03]  /*9f80*/  LOP3.LUT R4, R29, 0x1e, RZ, 0xfc, !PT ;  /* 0x0000001e1d047812 */ /* 0x000fc600078efcff */
[----:B------:R-:W3:Y:S04]  /*9f90*/  LDL.LU R29, [R1+0x57c] ;  /* 0x00057c00011d7983 */ /* 0x000ee80000300800 */
[----:B------:R-:W-:Y:S04]  /*9fa0*/  STL [R1+0x140], RZ ;  /* 0x000140ff01007387 */ /* 0x000fe80000100800 */
[----:B------:R-:W-:Y:S04]  /*9fb0*/  STL [R1+0x144], RZ ;  /* 0x000144ff01007387 */ /* 0x000fe80000100800 */
[----:B------:R-:W-:Y:S04]  /*9fc0*/  STL [R1+0x148], RZ ;  /* 0x000148ff01007387 */ /* 0x000fe80000100800 */
[----:B------:R-:W-:Y:S04]  /*9fd0*/  STL [R1+0x14c], RZ ;  /* 0x00014cff01007387 */ /* 0x000fe80000100800 */
[----:B------:R-:W-:Y:S04]  /*9fe0*/  STL [R1+0x130], RZ ;  /* 0x000130ff01007387 */ /* 0x000fe80000100800 */
[----:B------:R-:W-:Y:S04]  /*9ff0*/  STL [R1+0x134], RZ ;  /* 0x000134ff01007387 */ /* 0x000fe80000100800 */
[----:B------:R-:W3:Y:S01]  /*a000*/  LDL.LU R4, [R1+0x6c] ;  /* 0x00006c0001047983 */ /* 0x000ee20000300800 */
[----:B------:R-:W-:Y:S01]  /*a010*/  ISETP.NE.AND P0, PT, RZ, c[0x0][0x178], PT ;  /* 0x00005e00ff007a0c */ /* 0x000fe20003f05270 */
[----:B------:R-:W-:-:S05]  /*a020*/  IMAD R2, R2, c[0x0][0x18c], RZ ;  /* 0x0000630002027a24 */ /* 0x000fca00078e02ff */
[----:B------:R-:W-:-:S04]  /*a030*/  SHF.R.S32.HI R0, RZ, 0x1f, R2 ;  /* 0x0000001fff007819 */ /* 0x000fc80000011402 */
[C---:B------:R-:W-:Y:S01]  /*a040*/  SHF.L.U64.HI R0, R2.reuse, 0x1, R0 ;  /* 0x0000000102007819 */ /* 0x040fe20000010200 */
[----:B------:R-:W-:Y:S02]  /*a050*/  IMAD.SHL.U32 R2, R2, 0x2, RZ ;  /* 0x0000000202027824 */ /* 0x000fe400078e00ff */
[----:B------:R-:W-:Y:S02]  /*a060*/  IMAD R3, R3, c[0x0][0x190], RZ ;  /* 0x0000640003037a24 */ /* 0x000fe400078e02ff */
[----:B------:R-:W-:Y:S01]  /*a070*/  STL [R1+0x984], R0 ;  /* 0x0009840001007387 */ /* 0x000fe20000100800 */
[----:B--2---:R-:W-:-:S05]  /*a080*/  SHF.R.S32.HI R5, RZ, 0x5, R10 ;  /* 0x00000005ff057819 */ /* 0x004fca000001140a */
[----:B------:R-:W-:Y:S04]  /*a090*/  STL [R1+0xdc], R5 ;  /* 0x0000dc0501007387 */ /* 0x000fe80000100800 */
[----:B------:R3:W-:Y:S01]  /*a0a0*/  STL [R1+0x988], R2 ;  /* 0x0009880201007387 */ /* 0x0007e20000100800 */
[----:B----4-:R-:W-:Y:S02]  /*a0b0*/  IMAD R25, R20, c[0x0][0x190], RZ ;  /* 0x0000640014197a24 */ /* 0x010fe400078e02ff */
[----:B---3--:R-:W-:Y:S02]  /*a0c0*/  IMAD R2, R17, c[0x0][0x190], RZ ;  /* 0x0000640011027a24 */ /* 0x008fe400078e02ff */
[----:B------:R-:W-:Y:S02]  /*a0d0*/  IMAD R0, R16, c[0x0][0x190], RZ ;  /* 0x0000640010007a24 */ /* 0x000fe400078e02ff */
[----:B------:R-:W-:Y:S01]  /*a0e0*/  @!P1 IMAD.MOV R4, RZ, RZ, -R4 ;  /* 0x000000ffff049224 */ /* 0x000fe200078e0a04 */
[----:B------:R-:W-:-:S05]  /*a0f0*/  @!P0 LOP3.LUT R4, RZ, c[0x0][0x178], RZ, 0x33, !PT ;  /* 0x00005e00ff048a12 */ /* 0x000fca00078e33ff */
[----:B------:R-:W-:Y:S04]  /*a100*/  STL [R1+0xa48], R4 ;  /* 0x000a480401007387 */ /* 0x000fe80000100800 */
[----:B------:R0:W-:Y:S04]  /*a110*/  STL [R1+0x98c], R3 ;  /* 0x00098c0301007387 */ /* 0x0001e80000100800 */
[----:B------:R-:W-:Y:S01]  /*a120*/  STL [R1+0xa4c], R25 ;  /* 0x000a4c1901007387 */ /* 0x000fe20000100800 */
[----:B0-----:R-:W-:-:S05]  /*a130*/  IMAD R3, R19, c[0x0][0x190], RZ ;  /* 0x0000640013037a24 */ /* 0x001fca00078e02ff */
[----:B------:R0:W-:Y:S04]  /*a140*/  STL [R1+0x38], R3 ;  /* 0x0000380301007387 */ /* 0x0001e80000100800 */
[----:B------:R1:W-:Y:S01]  /*a150*/  STL [R1+0x3c], R2 ;  /* 0x00003c0201007387 */ /* 0x0003e20000100800 */
[----:B0-----:R-:W-:-:S03]  /*a160*/  IMAD R3, R14, c[0x0][0x190], RZ ;  /* 0x000064000e037a24 */ /* 0x001fc600078e02ff */
[----:B------:R0:W-:Y:S01]  /*a170*/  STL [R1+0x4c], R0 ;  /* 0x00004c0001007387 */ /* 0x0001e20000100800 */
[----:B-1----:R-:W-:-:S03]  /*a180*/  IMAD R2, R13, c[0x0][0x190], RZ ;  /* 0x000064000d027a24 */ /* 0x002fc600078e02ff */
[----:B------:R1:W-:Y:S01]  /*a190*/  STL [R1+0x50], R3 ;  /* 0x0000500301007387 */ /* 0x0003e20000100800 */
[----:B0-----:R-:W-:-:S03]  /*a1a0*/  IMAD R0, R11, c[0x0][0x190], RZ ;  /* 0x000064000b007a24 */ /* 0x001fc600078e02ff */
[----:B------:R0:W-:Y:S01]  /*a1b0*/  STL [R1+0x54], R2 ;  /* 0x0000540201007387 */ /* 0x0001e20000100800 */
[----:B-1----:R-:W-:-:S03]  /*a1c0*/  IMAD R3, R23, c[0x0][0x190], RZ ;  /* 0x0000640017037a24 */ /* 0x002fc600078e02ff */
[----:B------:R1:W-:Y:S04]  /*a1d0*/  STL [R1+0x6c], R0 ;  /* 0x00006c0001007387 */ /* 0x0003e80000100800 */
[----:B------:R-:W-:Y:S04]  /*a1e0*/  STL [R1+0x74], R3 ;  /* 0x0000740301007387 */ /* 0x000fe80000100800 */
[----:B------:R-:W2:Y:S01]  /*a1f0*/  LDL.LU R25, [R1+0x570] ;  /* 0x0005700001197983 */ /* 0x000ea20000300800 */
[----:B0-----:R-:W-:Y:S02]  /*a200*/  IMAD R2, R28, c[0x0][0x190], RZ ;  /* 0x000064001c027a24 */ /* 0x001fe400078e02ff */
[----:B-1----:R-:W-:-:S03]  /*a210*/  IMAD R0, R29, c[0x0][0x190], RZ ;  /* 0x000064001d007a24 */ /* 0x002fc600078e02ff */
[----:B------:R-:W-:Y:S04]  /*a220*/  STL [R1+0x78], R2 ;  /* 0x0000780201007387 */ /* 0x000fe80000100800 */
[----:B--2---:R0:W-:Y:S04]  /*a230*/  STL [R1+0xa5c], R25 ;  /* 0x000a5c1901007387 */ /* 0x0041e80000100800 */
[----:B------:R-:W-:Y:S04]  /*a240*/  STL [R1+0x7c], R0 ;  /* 0x00007c0001007387 */ /* 0x000fe80000100800 */
        /* <DEDUP_REMOVED lines=31> */
[----:B--2---:R-:W-:-:S05]  /*a440*/  IMAD R25, R25, c[0x0][0x190], RZ ;  /* 0x0000640019197a24 */ /* 0x004fca00078e02ff */
[----:B------:R0:W-:Y:S04]  /*a450*/  STL [R1+0x9c], R25 ;  /* 0x00009c1901007387 */ /* 0x0001e80000100800 */
[----:B0-----:R-:W2:Y:S02]  /*a460*/  LDL.LU R25, [R1+0xa60] ;  /* 0x000a600001197983 */ /* 0x001ea40000300800 */
[----:B--2---:R-:W-:-:S05]  /*a470*/  IMAD R25, R25, c[0x0][0x190], RZ ;  /* 0x0000640019197a24 */ /* 0x004fca00078e02ff */
[----:B------:R0:W-:Y:S04]  /*a480*/  STL [R1+0x574], R25 ;  /* 0x0005741901007387 */ /* 0x0001e80000100800 */
[----:B0-----:R-:W2:Y:S01]  /*a490*/  LDL.LU R25, [R1+0xa5c] ;  /* 0x000a5c0001197983 */ /* 0x001ea20000300800 */
[----:B---3--:R-:W-:Y:S02]  /*a4a0*/  IMAD R2, R2, c[0x0][0x190], RZ ;  /* 0x0000640002027a24 */ /* 0x008fe400078e02ff */
[----:B------:R-:W-:Y:S02]  /*a4b0*/  IMAD R0, R0, c[0x0][0x190], RZ ;  /* 0x0000640000007a24 */ /* 0x000fe400078e02ff */
[----:B--2---:R-:W-:-:S05]  /*a4c0*/  IMAD R25, R25, c[0x0][0x190], RZ ;  /* 0x0000640019197a24 */ /* 0x004fca00078e02ff */
[----:B------:R0:W-:Y:S02]  /*a4d0*/  STL [R1+0x570], R25 ;  /* 0x0005701901007387 */ /* 0x0001e40000100800 */
[----:B0-----:R-:W-:Y:S02]  /*a4e0*/  IMAD R25, R3, c[0x0][0x190], RZ ;  /* 0x0000640003197a24 */ /* 0x001fe400078e02ff */
[----:B----4-:R-:W-:-:S03]  /*a4f0*/  IMAD R3, R4, c[0x0][0x190], RZ ;  /* 0x0000640004037a24 */ /* 0x010fc600078e02ff */
[----:B------:R-:W-:Y:S04]  /*a500*/  STL [R1+0x56c], R25 ;  /* 0x00056c1901007387 */ /* 0x000fe80000100800 */
        /* <DEDUP_REMOVED lines=10> */
[----:B------:R2:W-:Y:S01]  /*a5b0*/  STL [R1+0x550], R3 ;  /* 0x0005500301007387 */ /* 0x0005e20000100800 */
[----:B0-----:R-:W-:Y:S02]  /*a5c0*/  IMAD R2, R5, c[0x0][0x190], RZ ;  /* 0x0000640005027a24 */ /* 0x001fe400078e02ff */
[----:B-1----:R-:W-:-:S03]  /*a5d0*/  IMAD R0, R21, c[0x0][0x190], RZ ;  /* 0x0000640015007a24 */ /* 0x002fc600078e02ff */
[----:B------:R0:W-:Y:S01]  /*a5e0*/  STL [R1+0x54c], R2 ;  /* 0x00054c0201007387 */ /* 0x0001e20000100800 */
[----:B--2---:R-:W-:-:S03]  /*a5f0*/  IMAD R3, R18, c[0x0][0x190], RZ ;  /* 0x0000640012037a24 */ /* 0x004fc600078e02ff */
        /* <DEDUP_REMOVED lines=75> */
[----:B----4-:R-:W-:Y:S02]  /*aab0*/  IMAD R4, R4, c[0x0][0x190], RZ ;  /* 0x0000640004047a24 */ /* 0x010fe400078e02ff */
[----:B--2---:R-:W-:-:S05]  /*aac0*/  IMAD R25, R25, c[0x0][0x190], RZ ;  /* 0x0000640019197a24 */ /* 0x004fca00078e02ff */
[----:B------:R3:W-:Y:S02]  /*aad0*/  STL [R1+0x60c], R25 ;  /* 0x00060c1901007387 */ /* 0x0007e40000100800 */
[----:B---3--:R-:W-:Y:S02]  /*aae0*/  IMAD R25, R3, c[0x0][0x190], RZ ;  /* 0x0000640003197a24 */ /* 0x008fe400078e02ff */
[----:B------:R-:W-:Y:S02]  /*aaf0*/  IMAD R3, R2, c[0x0][0x190], RZ ;  /* 0x0000640002037a24 */ /* 0x000fe400078e02ff */
[----:B------:R-:W-:Y:S01]  /*ab00*/  IMAD R2, R0, c[0x0][0x190], RZ ;  /* 0x0000640000027a24 */ /* 0x000fe200078e02ff */
[----:B------:R-:W-:Y:S01]  /*ab10*/  STL [R1+0x614], R25 ;  /* 0x0006141901007387 */ /* 0x000fe20000100800 */
[----:B------:R-:W-:-:S03]  /*ab20*/  IMAD R0, R22, c[0x0][0x190], RZ ;  /* 0x0000640016007a24 */ /* 0x000fc600078e02ff */
        /* <DEDUP_REMOVED lines=44> */
[----:B------:R-:W-:Y:S01]  /*adf0*/  STL [R1+0xb0], R2 ;  /* 0x0000b00201007387 */ /* 0x000fe20000100800 */
[----:B--2---:R-:W-:-:S03]  /*ae00*/  IMAD R3, R28, c[0x0][0x190], RZ ;  /* 0x000064001c037a24 */ /* 0x004fc600078e02ff */
[----:B------:R0:W-:Y:S04]  /*ae10*/  STL [R1+0xac], R0 ;  /* 0x0000ac0001007387 */ /* 0x0001e80000100800 */
[----:B0-----:R-:W2:Y:S04]  /*ae20*/  LDL.LU R0, [R1+0xa0] ;  /* 0x0000a00001007983 */ /* 0x001ea80000300800 */
[----:B------:R-:W-:Y:S04]  /*ae30*/  STL [R1+0xa8], R3 ;  /* 0x0000a80301007387 */ /* 0x000fe80000100800 */
[----:B------:R-:W3:Y:S01]  /*ae40*/  LDL.LU R25, [R1+0x94] ;  /* 0x0000940001197983 */ /* 0x000ee20000300800 */
[----:B------:R-:W-:-:S05]  /*ae50*/  IMAD R2, R29, c[0x0][0x190], RZ ;  /* 0x000064001d027a24 */ /* 0x000fca00078e02ff */
[----:B------:R-:W-:Y:S04]  /*ae60*/  STL [R1+0xa4], R2 ;  /* 0x0000a40201007387 */ /* 0x000fe80000100800 */
[----:B---3--:R0:W-:Y:S04]  /*ae70*/  STL [R1+0xa50], R25 ;  /* 0x000a501901007387 */ /* 0x0081e80000100800 */
[----:B0-----:R-:W3:Y:S04]  /*ae80*/  LDL.LU R25, [R1+0x98] ;  /* 0x0000980001197983 */ /* 0x001ee80000300800 */
[----:B------:R-:W4:Y:S04]  /*ae90*/  LDL.LU R4, [R1+0x90] ;  /* 0x0000900001047983 */ /* 0x000f280000300800 */
        /* <DEDUP_REMOVED lines=17> */
[----:B------:R-:W4:Y:S01]  /*afb0*/  LDL.LU R16, [R1+0x24] ;  /* 0x0000240001107983 */ /* 0x000f220000300800 */
[----:B--2---:R-:W-:-:S03]  /*afc0*/  IMAD R0, R0, c[0x0][0x190], RZ ;  /* 0x0000640000007a24 */ /* 0x004fc600078e02ff */
[----:B------:R-:W2:Y:S04]  /*afd0*/  LDL.LU R14, [R1+0x20] ;  /* 0x00002000010e7983 */ /* 0x000ea80000300800 */
[----:B------:R-:W2:Y:S04]  /*afe0*/  LDL.LU R13, [R1+0x1c] ;  /* 0x00001c00010d7983 */ /* 0x000ea80000300800 */
[----:B------:R-:W2:Y:S04]  /*aff0*/  LDL.LU R11, [R1+0x18] ;  /* 0x00001800010b7983 */ /* 0x000ea80000300800 */
[----:B------:R-:W2:Y:S04]  /*b000*/  LDL.LU R23, [R1+0x14] ;  /* 0x0000140001177983 */ /* 0x000ea80000300800 */
[----:B------:R-:W2:Y:S04]  /*b010*/  LDL.LU R28, [R1+0x10] ;  /* 0x00001000011c7983 */ /* 0x000ea80000300800 */
[----:B------:R-:W2:Y:S04]  /*b020*/  LDL.LU R29, [R1+0xc] ;  /* 0x00000c00011d7983 */ /* 0x000ea80000300800 */
[----:B------:R-:W2:Y:S04]  /*b030*/  LDL.LU R3, [R1+0x8] ;  /* 0x0000080001037983 */ /* 0x000ea80000300800 */
[----:B------:R-:W2:Y:S04]  /*b040*/  LDL.LU R2, [R1+0x4] ;  /* 0x0000040001027983 */ /* 0x000ea80000300800 */
[----:B------:R0:W-:Y:S04]  /*b050*/  STL [R1+0xa0], R0 ;  /* 0x0000a00001007387 */ /* 0x0001e80000100800 */
[----:B0-----:R-:W2:Y:S01]  /*b060*/  LDL.LU R0, [R1] ;  /* 0x0000000001007983 */ /* 0x001ea20000300800 */
[----:B---3--:R-:W-:-:S05]  /*b070*/  IMAD R25, R25, c[0x0][0x190], RZ ;  /* 0x0000640019197a24 */ /* 0x008fca00078e02ff */
[----:B------:R0:W-:Y:S04]  /*b080*/  STL [R1+0x98], R25 ;  /* 0x0000981901007387 */ /* 0x0001e80000100800 */
[----:B0-----:R-:W3:Y:S01]  /*b090*/  LDL.LU R25, [R1+0xa50] ;  /* 0x000a500001197983 */ /* 0x001ee20000300800 */
[----:B----4-:R-:W-:Y:S02]  /*b0a0*/  IMAD R4, R4, c[0x0][0x190], RZ ;  /* 0x0000640004047a24 */ /* 0x010fe400078e02ff */
[----:B------:R-:W-:Y:S02]  /*b0b0*/  IMAD R22, R22, c[0x0][0x190], RZ ;  /* 0x0000640016167a24 */ /* 0x000fe400078e02ff */
[----:B------:R-:W-:Y:S02]  /*b0c0*/  IMAD R24, R24, c[0x0][0x190], RZ ;  /* 0x0000640018187a24 */ /* 0x000fe400078e02ff */
[----:B------:R-:W-:-:S02]  /*b0d0*/  IMAD R26, R26, c[0x0][0x190], RZ ;  /* 0x000064001a1a7a24 */ /* 0x000fc400078e02ff */
[----:B------:R-:W-:Y:S02]  /*b0e0*/  IMAD R27, R27, c[0x0][0x190], RZ ;  /* 0x000064001b1b7a24 */ /* 0x000fe400078e02ff */
[----:B------:R-:W-:Y:S02]  /*b0f0*/  IMAD R5, R5, c[0x0][0x190], RZ ;  /* 0x0000640005057a24 */ /* 0x000fe400078e02ff */
[----:B------:R-:W-:Y:S02]  /*b100*/  IMAD R21, R21, c[0x0][0x190], RZ ;  /* 0x0000640015157a24 */ /* 0x000fe400078e02ff */
        /* <DEDUP_REMOVED lines=12> */
[----:B--2---:R-:W-:Y:S02]  /*b1d0*/  IMAD R14, R14, c[0x0][0x190], RZ ;  /* 0x000064000e0e7a24 */ /* 0x004fe400078e02ff */
[----:B------:R-:W-:Y:S02]  /*b1e0*/  IMAD R13, R13, c[0x0][0x190], RZ ;  /* 0x000064000d0d7a24 */ /* 0x000fe400078e02ff */
[----:B------:R-:W-:-:S02]  /*b1f0*/  IMAD R11, R11, c[0x0][0x190], RZ ;  /* 0x000064000b0b7a24 */ /* 0x000fc400078e02ff */
[----:B------:R-:W-:Y:S02]  /*b200*/  IMAD R23, R23, c[0x0][0x190], RZ ;  /* 0x0000640017177a24 */ /* 0x000fe400078e02ff */
[----:B------:R-:W-:Y:S02]  /*b210*/  IMAD R28, R28, c[0x0][0x190], RZ ;  /* 0x000064001c1c7a24 */ /* 0x000fe400078e02ff */
[----:B------:R-:W-:Y:S02]  /*b220*/  IMAD R29, R29, c[0x0][0x190], RZ ;  /* 0x000064001d1d7a24 */ /* 0x000fe400078e02ff */
[----:B---3--:R-:W-:-:S05]  /*b230*/  IMAD R25, R25, c[0x0][0x190], RZ ;  /* 0x0000640019197a24 */ /* 0x008fca00078e02ff */
        /* <DEDUP_REMOVED lines=27> */
[----:B0-----:R-:W4:Y:S04]  /*b3f0*/  LDL.LU R7, [R1+0xa18] ;  /* 0x000a180001077983 */ /* 0x001f280000300800 */
        /* <DEDUP_REMOVED lines=23> */
[----:B0-----:R-:W4:Y:S01]  /*b570*/  LDL.LU R29, [R1+0x9e8] ;  /* 0x0009e800011d7983 */ /* 0x001f220000300800 */
[----:B------:R-:W-:-:S05]  /*b580*/  IMAD R3, R3, c[0x0][0x190], RZ ;  /* 0x0000640003037a24 */ /* 0x000fca00078e02ff */
[----:B------:R0:W-:Y:S02]  /*b590*/  STL [R1+0x8], R3 ;  /* 0x0000080301007387 */ /* 0x0001e40000100800 */
[----:B0-----:R-:W-:Y:S02]  /*b5a0*/  IMAD R3, R2, c[0x0][0x190], RZ ;  /* 0x0000640002037a24 */ /* 0x001fe400078e02ff */
[----:B------:R-:W-:-:S03]  /*b5b0*/  IMAD R2, R0, c[0x0][0x190], RZ ;  /* 0x0000640000027a24 */ /* 0x000fc600078e02ff */
[----:B------:R0:W-:Y:S04]  /*b5c0*/  STL [R1+0x9a8], R3 ;  /* 0x0009a80301007387 */ /* 0x0001e80000100800 */
[----:B0-----:R-:W4:Y:S04]  /*b5d0*/  LDL.LU R3, [R1+0x50] ;  /* 0x0000500001037983 */ /* 0x001f280000300800 */
[----:B------:R0:W-:Y:S04]  /*b5e0*/  STL [R1+0x9a4], R2 ;  /* 0x0009a40201007387 */ /* 0x0001e80000100800 */
[----:B0-----:R-:W4:Y:S01]  /*b5f0*/  LDL.LU R2, [R1+0x54] ;  /* 0x0000540001027983 */ /* 0x001f220000300800 */
[----:B--2---:R-:W-:-:S02]  /*b600*/  IMAD R9, R9, c[0x0][0x190], RZ ;  /* 0x0000640009097a24 */ /* 0x004fc400078e02ff */
[----:B---3--:R-:W-:Y:S02]  /*b610*/  IMAD R6, R6, c[0x0][0x190], RZ ;  /* 0x0000640006067a24 */ /* 0x008fe400078e02ff */
[----:B----4-:R-:W-:Y:S02]  /*b620*/  IMAD R7, R7, c[0x0][0x190], RZ ;  /* 0x0000640007077a24 */ /* 0x010fe400078e02ff */
        /* <DEDUP_REMOVED lines=10> */
[----:B------:R-:W-:-:S05]  /*b6d0*/  IMAD R29, R29, c[0x0][0x190], RZ ;  /* 0x000064001d1d7a24 */ /* 0x000fca00078e02ff */
[----:B------:R0:W-:Y:S04]  /*b6e0*/  STL [R1+0x9a0], R29 ;  /* 0x0009a01d01007387 */ /* 0x0001e80000100800 */
[----:B0-----:R-:W2:Y:S04]  /*b6f0*/  LDL.LU R29, [R1+0x4c] ;  /* 0x00004c00011d7983 */ /* 0x001ea80000300800 */
[----:B------:R0:W-:Y:S04]  /*b700*/  STL [R1+0x99c], R28 ;  /* 0x00099c1c01007387 */ /* 0x0001e80000100800 */
[----:B0-----:R-:W3:Y:S04]  /*b710*/  LDL.LU R28, [R1+0x74] ;  /* 0x00007400011c7983 */ /* 0x001ee80000300800 */
[----:B------:R0:W-:Y:S04]  /*b720*/  STL [R1+0x998], R23 ;  /* 0x0009981701007387 */ /* 0x0001e80000100800 */
[----:B0-----:R-:W4:Y:S04]  /*b730*/  LDL.LU R23, [R1+0x3c] ;  /* 0x00003c0001177983 */ /* 0x001f280000300800 */
[----:B------:R0:W-:Y:S04]  /*b740*/  STL [R1+0x994], R11 ;  /* 0x0009940b01007387 */ /* 0x0001e80000100800 */
[----:B0-----:R-:W2:Y:S01]  /*b750*/  LDL.LU R11, [R1+0x38] ;  /* 0x00003800010b7983 */ /* 0x001ea20000300800 */
[----:B------:R-:W-:-:S05]  /*b760*/  IMAD R13, R13, c[0x0][0x190], RZ ;  /* 0x000064000d0d7a24 */ /* 0x000fca00078e02ff */
[----:B------:R-:W-:Y:S04]  /*b770*/  STL [R1+0x990], R13 ;  /* 0x0009900d01007387 */ /* 0x000fe80000100800 */
[----:B------:R-:W-:Y:S04]  /*b780*/  STL [R1+0x9ac], R14 ;  /* 0x0009ac0e01007387 */ /* 0x000fe80000100800 */
[----:B------:R-:W-:Y:S04]  /*b790*/  STL [R1+0x9b0], R16 ;  /* 0x0009b01001007387 */ /* 0x000fe80000100800 */
[----:B------:R-:W-:Y:S04]  /*b7a0*/  STL [R1+0x9b4], R17 ;  /* 0x0009b41101007387 */ /* 0x000fe80000100800 */
[----:B------:R-:W-:Y:S04]  /*b7b0*/  STL [R1+0x9b8], R19 ;  /* 0x0009b81301007387 */ /* 0x000fe80000100800 */
        /* <DEDUP_REMOVED lines=12> */
[----:B------:R-:W-:-:S02]  /*b880*/  IMAD R12, R12, c[0x0][0x190], RZ ;  /* 0x000064000c0c7a24 */ /* 0x000fc400078e02ff */
[----:B------:R-:W-:Y:S02]  /*b890*/  IMAD R15, R15, c[0x0][0x190], RZ ;  /* 0x000064000f0f7a24 */ /* 0x000fe400078e02ff */
[----:B------:R-:W-:Y:S02]  /*b8a0*/  IMAD R18, R18, c[0x0][0x190], RZ ;  /* 0x0000640012127a24 */ /* 0x000fe400078e02ff */
[----:B------:R-:W-:Y:S01]  /*b8b0*/  IMAD R0, R21, c[0x0][0x190], RZ ;  /* 0x0000640015007a24 */ /* 0x000fe200078e02ff */
[----:B------:R0:W-:Y:S01]  /*b8c0*/  STL [R1+0x9d4], R12 ;  /* 0x0009d40c01007387 */ /* 0x0001e20000100800 */
[----:B------:R-:W-:-:S03]  /*b8d0*/  IMAD R21, R5, c[0x0][0x190], RZ ;  /* 0x0000640005157a24 */ /* 0x000fc600078e02ff */
[----:B------:R-:W-:Y:S04]  /*b8e0*/  STL [R1+0x9d8], R15 ;  /* 0x0009d80f01007387 */ /* 0x000fe80000100800 */
[----:B------:R-:W-:Y:S04]  /*b8f0*/  STL [R1+0x9dc], R18 ;  /* 0x0009dc1201007387 */ /* 0x000fe80000100800 */
[----:B------:R-:W-:Y:S04]  /*b900*/  STL [R1+0x9e0], R0 ;  /* 0x0009e00001007387 */ /* 0x000fe80000100800 */
[----:B------:R-:W-:Y:S04]  /*b910*/  STL [R1+0x9e4], R21 ;  /* 0x0009e41501007387 */ /* 0x000fe80000100800 */
[----:B------:R-:W3:Y:S01]  /*b920*/  LDL.LU R19, [R1+0x56c] ;  /* 0x00056c0001137983 */ /* 0x000ee20000300800 */
[----:B0-----:R-:W-:-:S05]  /*b930*/  LEA R12, P3, R25, c[0x0][0x168], 0x1 ;  /* 0x00005a00190c7a11 */ /* 0x001fca00078608ff */
[----:B------:R4:W-:Y:S04]  /*b940*/  STL [R1+0x838], R12 ;  /* 0x0008380c01007387 */ /* 0x0009e80000100800 */
[----:B------:R-:W3:Y:S01]  /*b950*/  LDL.LU R17, [R1+0x568] ;  /* 0x0005680001117983 */ /* 0x000ee20000300800 */
[----:B------:R-:W-:-:S05]  /*b960*/  IMAD R5, R4, c[0x0][0x184], RZ ;  /* 0x0000610004057a24 */ /* 0x000fca00078e02ff */
[----:B------:R-:W-:-:S04]  /*b970*/  LEA R4, P2, R5, c[0x0][0x160], 0x1 ;  /* 0x0000580005047a11 */ /* 0x000fc800078408ff */
[----:B------:R-:W-:Y:S02]  /*b980*/  LEA.HI.X.SX32 R5, R5, c[0x0][0x164], 0x1, P2 ;  /* 0x0000590005057a11 */ /* 0x000fe400010f0eff */
[----:B----4-:R-:W-:Y:S02]  /*b990*/  LEA R12, P5, R23, c[0x0][0x168], 0x1 ;  /* 0x00005a00170c7a11 */ /* 0x010fe400078a08ff */
[----:B--2---:R-:W-:-:S05]  /*b9a0*/  LEA R0, P4, R11, c[0x0][0x168], 0x1 ;  /* 0x00005a000b007a11 */ /* 0x004fca00078808ff */
[----:B------:R0:W-:Y:S04]  /*b9b0*/  STL [R1+0x590], R0 ;  /* 0x0005900001007387 */ /* 0x0001e80000100800 */
[----:B------:R1:W-:Y:S04]  /*b9c0*/  STL [R1+0x6e4], R12 ;  /* 0x0006e40c01007387 */ /* 0x0003e80000100800 */
[----:B------:R-:W2:Y:S01]  /*b9d0*/  LDL.LU R16, [R1+0x564] ;  /* 0x0005640001107983 */ /* 0x000ea20000300800 */
[----:B0-----:R-:W-:Y:S02]  /*b9e0*/  LEA R0, P6, R29, c[0x0][0x168], 0x1 ;  /* 0x00005a001d007a11 */ /* 0x001fe400078c08ff */
[----:B-1----:R-:W-:-:S03]  /*b9f0*/  LEA R12, P0, R3, c[0x0][0x168], 0x1 ;  /* 0x00005a00030c7a11 */ /* 0x002fc600078008ff */
[----:B------:R0:W-:Y:S04]  /*ba00*/  STL [R1+0x83c], R0 ;  /* 0x00083c0001007387 */ /* 0x0001e80000100800 */
[----:B------:R1:W-:Y:S04]  /*ba10*/  STL [R1+0x598], R12 ;  /* 0x0005980c01007387 */ /* 0x0003e80000100800 */
[----:B------:R-:W4:Y:S01]  /*ba20*/  LDL.LU R14, [R1+0x560] ;  /* 0x00056000010e7983 */ /* 0x000f220000300800 */
[----:B0-----:R-:W-:-:S05]  /*ba30*/  LEA R0, P1, R2, c[0x0][0x168], 0x1 ;  /* 0x00005a0002007a11 */ /* 0x001fca00078208ff */
[----:B------:R3:W-:Y:S04]  /*ba40*/  STL [R1+0x6ec], R0 ;  /* 0x0006ec0001007387 */ /* 0x0007e80000100800 */
[----:B------:R-:W4:Y:S01]  /*ba50*/  LDL.LU R13, [R1+0x55c] ;  /* 0x00055c00010d7983 */ /* 0x000f220000300800 */
[----:B-1----:R-:W-:Y:S02]  /*ba60*/  LEA.HI.X.SX32 R12, R25, c[0x0][0x16c], 0x1, P3 ;  /* 0x00005b00190c7a11 */ /* 0x002fe400018f0eff */
[----:B---3--:R-:W-:-:S05]  /*ba70*/  LEA R0, P2, R9, c[0x0][0x168], 0x1 ;  /* 0x00005a0009007a11 */ /* 0x008fca00078408ff */
[----:B------:R0:W-:Y:S04]  /*ba80*/  STL [R1+0x840], R0 ;  /* 0x0008400001007387 */ /* 0x0001e80000100800 */
[----:B------:R1:W-:Y:S01]  /*ba90*/  STL [R1+0x6e0], R12 ;  /* 0x0006e00c01007387 */ /* 0x0003e20000100800 */
[----:B0-----:R-:W-:Y:S02]  /*baa0*/  LEA R0, P3, R28, c[0x0][0x168], 0x1 ;  /* 0x00005a001c007a11 */ /* 0x001fe400078608ff */
[----:B-1----:R-:W-:Y:S02]  /*bab0*/  LEA.HI.X.SX32 R12, R11, c[0x0][0x16c], 0x1, P4 ;  /* 0x00005b000b0c7a11 */ /* 0x002fe400020f0eff */
[----:B------:R-:W3:Y:S04]  /*bac0*/  LDL.LU R11, [R1+0x558] ;  /* 0x00055800010b7983 */ /* 0x000ee80000300800 */
[----:B------:R0:W-:Y:S04]  /*bad0*/  STL [R1+0x5a0], R0 ;  /* 0x0005a00001007387 */ /* 0x0001e80000100800 */
[----:B------:R1:W-:Y:S01]  /*bae0*/  STL [R1+0xe8], R12 ;  /* 0x0000e80c01007387 */ /* 0x0003e20000100800 */
[----:B0-----:R-:W-:-:S02]  /*baf0*/  LEA R0, P4, R6, c[0x0][0x168], 0x1 ;  /* 0x00005a0006007a11 */ /* 0x001fc400078808ff */
[----:B-1----:R-:W-:Y:S02]  /*bb00*/  LEA.HI.X.SX32 R12, R23, c[0x0][0x16c], 0x1, P5 ;  /* 0x00005b00170c7a11 */ /* 0x002fe400028f0eff */
[----:B------:R-:W3:Y:S04]  /*bb10*/  LDL.LU R23, [R1+0x554] ;  /* 0x0005540001177983 */ /* 0x000ee80000300800 */
[----:B------:R-:W-:Y:S04]  /*bb20*/  STL [R1+0x6f4], R0 ;  /* 0x0006f40001007387 */ /* 0x000fe80000100800 */
[----:B------:R0:W-:Y:S02]  /*bb30*/  STL [R1+0x594], R12 ;  /* 0x0005940c01007387 */ /* 0x0001e40000100800 */
[----:B0-----:R-:W-:-:S02]  /*bb40*/  LEA.HI.X.SX32 R12, R29, c[0x0][0x16c], 0x1, P6 ;  /* 0x00005b001d0c7a11 */ /* 0x001fc400030f0eff */
[----:B------:R-:W3:Y:S01]  /*bb50*/  LDL.LU R29, [R1+0x550] ;  /* 0x00055000011d7983 */ /* 0x000ee20000300800 */
[----:B------:R-:W-:-:S05]  /*bb60*/  LEA R0, P5, R7, c[0x0][0x168], 0x1 ;  /* 0x00005a0007007a11 */ /* 0x000fca00078a08ff */
[----:B------:R-:W-:Y:S04]  /*bb70*/  STL [R1+0x844], R0 ;  /* 0x0008440001007387 */ /* 0x000fe80000100800 */
[----:B------:R0:W-:Y:S02]  /*bb80*/  STL [R1+0x6e8], R12 ;  /* 0x0006e80c01007387 */ /* 0x0001e40000100800 */
[----:B0-----:R-:W-:Y:S02]  /*bb90*/  LEA.HI.X.SX32 R12, R3, c[0x0][0x16c], 0x1, P0 ;  /* 0x00005b00030c7a11 */ /* 0x001fe400000f0eff */
        /* <DEDUP_REMOVED lines=12> */
[----:B------:R0:W-:Y:S04]  /*bc60*/  STL [R1+0x848], R0 ;  /* 0x0008480001007387 */ /* 0x0001e80000100800 */
[----:B------:R1:W-:Y:S01]  /*bc70*/  STL [R1+0x6f0], R12 ;  /* 0x0006f00c01007387 */ /* 0x0003e20000100800 */
[----:B0-----:R-:W-:Y:S02]  /*bc80*/  LEA R0, P2, R19, c[0x0][0x168], 0x1 ;  /* 0x00005a0013007a11 */ /* 0x001fe400078408ff */
        /* <DEDUP_REMOVED lines=11> */
[----:B--2---:R-:W-:-:S05]  /*bd40*/  LEA R0, P4, R16, c[0x0][0x168], 0x1 ;  /* 0x00005a0010007a11 */ /* 0x004fca00078808ff */
[----:B------:R4:W-:Y:S04]  /*bd50*/  STL [R1+0x84c], R0 ;  /* 0x00084c0001007387 */ /* 0x0009e80000100800 */
[----:B------:R0:W-:Y:S01]  /*bd60*/  STL [R1+0x6f8], R12 ;  /* 0x0006f80c01007387 */ /* 0x0001e20000100800 */
[----:B----4-:R-:W-:Y:S02]  /*bd70*/  LEA R0, P5, R14, c[0x0][0x168], 0x1 ;  /* 0x00005a000e007a11 */ /* 0x010fe400078a08ff */
[----:B0-----:R-:W-:Y:S02]  /*bd80*/  LEA.HI.X.SX32 R12, R8, c[0x0][0x16c], 0x1, P6 ;  /* 0x00005b00080c7a11 */ /* 0x001fe400030f0eff */
[----:B------:R-:W2:Y:S04]  /*bd90*/  LDL.LU R8, [R1+0x534] ;  /* 0x0005340001087983 */ /* 0x000ea80000300800 */
[----:B------:R0:W-:Y:S04]  /*bda0*/  STL [R1+0x5b8], R0 ;  /* 0x0005b80001007387 */ /* 0x0001e80000100800 */
[----:B------:R1:W-:Y:S01]  /*bdb0*/  STL [R1+0x4f4], R12 ;  /* 0x0004f40c01007387 */ /* 0x0003e20000100800 */
[----:B0-----:R-:W-:-:S02]  /*bdc0*/  LEA R0, P6, R13, c[0x0][0x168], 0x1 ;  /* 0x00005a000d007a11 */ /* 0x001fc400078c08ff */
[----:B-1----:R-:W-:Y:S02]  /*bdd0*/  LEA.HI.X.SX32 R12, R10, c[0x0][0x16c], 0x1, P0 ;  /* 0x00005b000a0c7a11 */ /* 0x002fe400000f0eff */
[----:B------:R-:W4:Y:S04]  /*bde0*/  LDL.LU R10, [R1+0x530] ;  /* 0x00053000010a7983 */ /* 0x000f280000300800 */
[----:B------:R-:W-:Y:S04]  /*bdf0*/  STL [R1+0x70c], R0 ;  /* 0x00070c0001007387 */ /* 0x000fe80000100800 */
[----:B------:R0:W-:Y:S02]  /*be00*/  STL [R1+0x5ac], R12 ;  /* 0x0005ac0c01007387 */ /* 0x0001e40000100800 */
[----:B0-----:R-:W-:-:S02]  /*be10*/  LEA.HI.X.SX32 R12, R20, c[0x0][0x16c], 0x1, P1 ;  /* 0x00005b00140c7a11 */ /* 0x001fc400008f0eff */
[----:B------:R-:W4:Y:S01]  /*be20*/  LDL.LU R20, [R1+0x52c] ;  /* 0x00052c0001147983 */ /* 0x000f220000300800 */
[----:B---3--:R-:W-:-:S05]  /*be30*/  LEA R0, P0, R11, c[0x0][0x168], 0x1 ;  /* 0x00005a000b007a11 */ /* 0x008fca00078008ff */
        /* <DEDUP_REMOVED lines=45> */
[----:B------:R-:W-:Y:S04]  /*c110*/  STL [R1+0x85c], R0 ;  /* 0x00085c0001007387 */ /* 0x000fe80000100800 */
[----:B------:R0:W-:Y:S01]  /*c120*/  STL [R1+0x718], R12 ;  /* 0x0007180c01007387 */ /* 0x0001e20000100800 */
[----:B------:R-:W-:Y:S02]  /*c130*/  LEA.HI.X.SX32 R9, R9, c[0x0][0x16c], 0x1, P5 ;  /* 0x00005b0009097a11 */ /* 0x000fe400028f0eff */
[----:B0-----:R-:W-:Y:S02]  /*c140*/  LEA.HI.X.SX32 R12, R2, c[0x0][0x16c], 0x1, P4 ;  /* 0x00005b00020c7a11 */ /* 0x001fe400020f0eff */
[----:B----4-:R-:W-:Y:S01]  /*c150*/  LEA R0, P3, R10, c[0x0][0x168], 0x1 ;  /* 0x00005a000a007a11 */ /* 0x010fe200078608ff */
[----:B------:R-:W2:Y:S04]  /*c160*/  LDL.LU R2, [R1+0x588] ;  /* 0x0005880001027983 */ /* 0x000ea80000300800 */
[----:B------:R-:W-:Y:S04]  /*c170*/  STL [R1+0x5d8], R0 ;  /* 0x0005d80001007387 */ /* 0x000fe80000100800 */
[----:B------:R0:W-:Y:S04]  /*c180*/  STL [R1+0x504], R12 ;  /* 0x0005040c01007387 */ /* 0x0001e80000100800 */
[----:B0-----:R-:W4:Y:S01]  /*c190*/  LDL.LU R12, [R1+0x58c] ;  /* 0x00058c00010c7983 */ /* 0x001f220000300800 */
[----:B------:R-:W-:-:S05]  /*c1a0*/  LEA R0, P4, R20, c[0x0][0x168], 0x1 ;  /* 0x00005a0014007a11 */ /* 0x000fca00078808ff */
[----:B------:R-:W-:Y:S04]  /*c1b0*/  STL [R1+0x72c], R0 ;  /* 0x00072c0001007387 */ /* 0x000fe80000100800 */
[----:B------:R0:W-:Y:S02]  /*c1c0*/  STL [R1+0x5cc], R9 ;  /* 0x0005cc0901007387 */ /* 0x0001e40000100800 */
[----:B0-----:R-:W-:Y:S02]  /*c1d0*/  LEA.HI.X.SX32 R9, R28, c[0x0][0x16c], 0x1, P6 ;  /* 0x00005b001c097a11 */ /* 0x001fe400030f0eff */
[----:B------:R-:W4:Y:S01]  /*c1e0*/  LDL.LU R28, [R1+0x5fc] ;  /* 0x0005fc00011c7983 */ /* 0x000f220000300800 */
[----:B------:R-:W-:Y:S02]  /*c1f0*/  LEA.HI.X.SX32 R6, R6, c[0x0][0x16c], 0x1, P0 ;  /* 0x00005b0006067a11 */ /* 0x000fe400000f0eff */
[----:B------:R-:W-:-:S02]  /*c200*/  LEA.HI.X.SX32 R7, R7, c[0x0][0x16c], 0x1, P1 ;  /* 0x00005b0007077a11 */ /* 0x000fc400008f0eff */
[----:B------:R-:W-:Y:S02]  /*c210*/  LEA.HI.X.SX32 R8, R8, c[0x0][0x16c], 0x1, P2 ;  /* 0x00005b0008087a11 */ /* 0x000fe400010f0eff */
[----:B---3--:R-:W-:-:S05]  /*c220*/  LEA R0, P5, R19, c[0x0][0x168], 0x1 ;  /* 0x00005a0013007a11 */ /* 0x008fca00078a08ff */
[----:B------:R-:W-:Y:S04]  /*c230*/  STL [R1+0x860], R0 ;  /* 0x0008600001007387 */ /* 0x000fe80000100800 */
[----:B------:R0:W-:Y:S04]  /*c240*/  STL [R1+0x720], R9 ;  /* 0x0007200901007387 */ /* 0x0001e80000100800 */
[----:B0-----:R-:W3:Y:S01]  /*c250*/  LDL.LU R9, [R1+0x604] ;  /* 0x0006040001097983 */ /* 0x001ee20000300800 */
[----:B------:R-:W-:-:S05]  /*c260*/  LEA R0, P6, R17, c[0x0][0x168], 0x1 ;  /* 0x00005a0011007a11 */ /* 0x000fca00078c08ff */
        /* <DEDUP_REMOVED lines=9> */
[----:B------:R0:W-:Y:S01]  /*c300*/  STL [R1+0x728], R8 ;  /* 0x0007280801007387 */ /* 0x0001e20000100800 */
[----:B------:R-:W-:-:S03]  /*c310*/  LEA.HI.X.SX32 R10, R10, c[0x0][0x16c], 0x1, P3 ;  /* 0x00005b000a0a7a11 */ /* 0x000fc600018f0eff */
        /* <DEDUP_REMOVED lines=8> */
[----:B------:R0:W-:Y:S04]  /*c3a0*/  STL [R1+0x5dc], R15 ;  /* 0x0005dc0f01007387 */ /* 0x0001e80000100800 */
[----:B------:R-:W3:Y:S01]  /*c3b0*/  LDL.LU R20, [R1+0x12c] ;  /* 0x00012c0001147983 */ /* 0x000ee20000300800 */
[----:B0-----:R-:W-:Y:S02]  /*c3c0*/  LEA.HI.X.SX32 R15, R19, c[0x0][0x16c], 0x1, P5 ;  /* 0x00005b00130f7a11 */ /* 0x001fe400028f0eff */
        /* <DEDUP_REMOVED lines=11> */
[----:B------:R2:W-:Y:S04]  /*c480*/  STL [R1+0x744], R0 ;  /* 0x0007440001007387 */ /* 0x0005e80000100800 */
[----:B------:R-:W-:Y:S04]  /*c490*/  STL [R1+0x5e4], R15 ;  /* 0x0005e40f01007387 */ /* 0x000fe80000100800 */
[----:B------:R-:W3:Y:S01]  /*c4a0*/  LDL.LU R16, [R1+0x120] ;  /* 0x0001200001107983 */ /* 0x000ee20000300800 */
[----:B------:R-:W-:Y:S02]  /*c4b0*/  LEA.HI.X.SX32 R14, R14, c[0x0][0x16c], 0x1, P1 ;  /* 0x00005b000e0e7a11 */ /* 0x000fe400008f0eff */
[----:B------:R-:W-:-:S02]  /*c4c0*/  LEA.HI.X.SX32 R13, R13, c[0x0][0x16c], 0x1, P2 ;  /* 0x00005b000d0d7a11 */ /* 0x000fc400010f0eff */
[----:B------:R-:W-:Y:S02]  /*c4d0*/  LEA.HI.X.SX32 R11, R11, c[0x0][0x16c], 0x1, P3 ;  /* 0x00005b000b0b7a11 */ /* 0x000fe400018f0eff */
[----:B--2---:R-:W-:-:S05]  /*c4e0*/  LEA R0, P0, R2, c[0x0][0x168], 0x1 ;  /* 0x00005a0002007a11 */ /* 0x004fca00078008ff */
[----:B------:R4:W-:Y:S04]  /*c4f0*/  STL [R1+0x86c], R0 ;  /* 0x00086c0001007387 */ /* 0x0009e80000100800 */
[----:B------:R0:W-:Y:S01]  /*c500*/  STL [R1+0x738], R14 ;  /* 0x0007380e01007387 */ /* 0x0001e20000100800 */
[----:B----4-:R-:W-:-:S03]  /*c510*/  LEA R0, P1, R12, c[0x0][0x168], 0x1 ;  /* 0x00005a000c007a11 */ /* 0x010fc600078208ff */
[----:B0-----:R-:W2:Y:S04]  /*c520*/  LDL.LU R14, [R1+0x11c] ;  /* 0x00011c00010e7983 */ /* 0x001ea80000300800 */
[----:B------:R-:W-:Y:S04]  /*c530*/  STL [R1+0x5f8], R0 ;  /* 0x0005f80001007387 */ /* 0x000fe80000100800 */
[----:B------:R0:W-:Y:S04]  /*c540*/  STL [R1+0x514], R13 ;  /* 0x0005140d01007387 */ /* 0x0001e80000100800 */
[----:B0-----:R-:W4:Y:S01]  /*c550*/  LDL.LU R13, [R1+0x118] ;  /* 0x00011800010d7983 */ /* 0x001f220000300800 */
[----:B------:R-:W-:-:S05]  /*c560*/  LEA R0, P2, R28, c[0x0][0x168], 0x1 ;  /* 0x00005a001c007a11 */ /* 0x000fca00078408ff */
[----:B------:R-:W-:Y:S04]  /*c570*/  STL [R1+0x74c], R0 ;  /* 0x00074c0001007387 */ /* 0x000fe80000100800 */
[----:B------:R0:W-:Y:S04]  /*c580*/  STL [R1+0x5ec], R11 ;  /* 0x0005ec0b01007387 */ /* 0x0001e80000100800 */
[----:B0-----:R-:W4:Y:S01]  /*c590*/  LDL.LU R11, [R1+0x114] ;  /* 0x00011400010b7983 */ /* 0x001f220000300800 */
[----:B------:R-:W-:Y:S02]  /*c5a0*/  LEA.HI.X.SX32 R15, R23, c[0x0][0x16c], 0x1, P4 ;  /* 0x00005b00170f7a11 */ /* 0x000fe400020f0eff */
[----:B---3--:R-:W-:-:S05]  /*c5b0*/  LEA R0, P3, R9, c[0x0][0x168], 0x1 ;  /* 0x00005a0009007a11 */ /* 0x008fca00078608ff */
[----:B------:R0:W-:Y:S04]  /*c5c0*/  STL [R1+0x870], R0 ;  /* 0x0008700001007387 */ /* 0x0001e80000100800 */
[----:B------:R-:W3:Y:S04]  /*c5d0*/  LDL.LU R23, [R1+0x110] ;  /* 0x0001100001177983 */ /* 0x000ee80000300800 */
[----:B------:R1:W-:Y:S01]  /*c5e0*/  STL [R1+0x740], R15 ;  /* 0x0007400f01007387 */ /* 0x0003e20000100800 */
[----:B0-----:R-:W-:Y:S02]  /*c5f0*/  LEA R0, P4, R6, c[0x0][0x168], 0x1 ;  /* 0x00005a0006007a11 */ /* 0x001fe400078808ff */
[----:B-1----:R-:W-:-:S03]  /*c600*/  LEA.HI.X.SX32 R15, R29, c[0x0][0x16c], 0x1, P5 ;  /* 0x00005b001d0f7a11 */ /* 0x002fc600028f0eff */
        /* <DEDUP_REMOVED lines=16> */
[----:B------:R1:W-:Y:S01]  /*c710*/  STL [R1+0x51c], R15 ;  /* 0x00051c0f01007387 */ /* 0x0003e20000100800 */
[----:B0-----:R-:W-:-:S03]  /*c720*/  LEA.HI.X.SX32 R0, R28, c[0x0][0x16c], 0x1, P2 ;  /* 0x00005b001c007a11 */ /* 0x001fc600010f0eff */
[----:B------:R-:W3:Y:S01]  /*c730*/  LDL.LU R28, [R1+0xf0] ;  /* 0x0000f000011c7983 */ /* 0x000ee20000300800 */
[----:B------:R-:W-:-:S05]  /*c740*/  LEA R12, P1, R20, c[0x0][0x168], 0x1 ;  /* 0x00005a00140c7a11 */ /* 0x000fca00078208ff */
[----:B------:R-:W-:Y:S04]  /*c750*/  STL [R1+0x75c], R12 ;  /* 0x00075c0c01007387 */ /* 0x000fe80000100800 */
[----:B------:R0:W-:Y:S04]  /*c760*/  STL [R1+0x5fc], R0 ;  /* 0x0005fc0001007387 */ /* 0x0001e80000100800 */
[----:B-1----:R-:W3:Y:S01]  /*c770*/  LDL.LU R15, [R1+0x62c] ;  /* 0x00062c00010f7983 */ /* 0x002ee20000300800 */
[----:B0-----:R-:W-:Y:S02]  /*c780*/  LEA.HI.X.SX32 R0, R9, c[0x0][0x16c], 0x1, P3 ;  /* 0x00005b0009007a11 */ /* 0x001fe400018f0eff */
[----:B------:R-:W-:-:S05]  /*c790*/  LEA R12, P2, R19, c[0x0][0x168], 0x1 ;  /* 0x00005a00130c7a11 */ /* 0x000fca00078408ff */
[----:B------:R0:W-:Y:S04]  /*c7a0*/  STL [R1+0x878], R12 ;  /* 0x0008780c01007387 */ /* 0x0001e80000100800 */
[----:B------:R1:W-:Y:S04]  /*c7b0*/  STL [R1+0x750], R0 ;  /* 0x0007500001007387 */ /* 0x0003e80000100800 */
[----:B0-----:R-:W3:Y:S01]  /*c7c0*/  LDL.LU R12, [R1+0x634] ;  /* 0x00063400010c7983 */ /* 0x001ee20000300800 */
[----:B-1----:R-:W-:Y:S02]  /*c7d0*/  LEA.HI.X.SX32 R0, R6, c[0x0][0x16c], 0x1, P4 ;  /* 0x00005b0006007a11 */ /* 0x002fe400020f0eff */
        /* <DEDUP_REMOVED lines=10> */
[----:B------:R-:W-:-:S02]  /*c880*/  LEA.HI.X.SX32 R8, R10, c[0x0][0x16c], 0x1, P0 ;  /* 0x00005b000a087a11 */ /* 0x000fc400000f0eff */
[----:B--2---:R-:W-:-:S05]  /*c890*/  LEA R7, P5, R14, c[0x0][0x168], 0x1 ;  /* 0x00005a000e077a11 */ /* 0x004fca00078a08ff */
[----:B------:R4:W-:Y:S04]  /*c8a0*/  STL [R1+0x87c], R7 ;  /* 0x00087c0701007387 */ /* 0x0009e80000100800 */
[----:B------:R-:W-:Y:S01]  /*c8b0*/  STL [R1+0x758], R0 ;  /* 0x0007580001007387 */ /* 0x000fe20000100800 */
[----:B----4-:R-:W-:-:S05]  /*c8c0*/  LEA R7, P6, R13, c[0x0][0x168], 0x1 ;  /* 0x00005a000d077a11 */ /* 0x010fca00078c08ff */
[----:B------:R0:W-:Y:S04]  /*c8d0*/  STL [R1+0x618], R7 ;  /* 0x0006180701007387 */ /* 0x0001e80000100800 */
[----:B0-----:R-:W2:Y:S01]  /*c8e0*/  LDL.LU R7, [R1+0xc4] ;  /* 0x0000c40001077983 */ /* 0x001ea20000300800 */
[----:B------:R-:W-:-:S03]  /*c8f0*/  LEA R0, P0, R11, c[0x0][0x168], 0x1 ;  /* 0x00005a000b007a11 */ /* 0x000fc600078008ff */
[----:B------:R0:W-:Y:S04]  /*c900*/  STL [R1+0x524], R8 ;  /* 0x0005240801007387 */ /* 0x0001e80000100800 */
[----:B------:R3:W-:Y:S04]  /*c910*/  STL [R1+0x76c], R0 ;  /* 0x00076c0001007387 */ /* 0x0007e80000100800 */
[----:B0-----:R-:W4:Y:S01]  /*c920*/  LDL.LU R8, [R1+0xc0] ;  /* 0x0000c00001087983 */ /* 0x001f220000300800 */
[----:B------:R-:W-:-:S05]  /*c930*/  LEA.HI.X.SX32 R10, R20, c[0x0][0x16c], 0x1, P1 ;  /* 0x00005b00140a7a11 */ /* 0x000fca00008f0eff */
[----:B------:R0:W-:Y:S01]  /*c940*/  STL [R1+0x60c], R10 ;  /* 0x00060c0a01007387 */ /* 0x0001e20000100800 */
[----:B------:R-:W-:Y:S02]  /*c950*/  LEA.HI.X.SX32 R18, R19, c[0x0][0x16c], 0x1, P2 ;  /* 0x00005b0013127a11 */ /* 0x000fe400010f0eff */
[----:B------:R-:W-:Y:S02]  /*c960*/  LEA.HI.X.SX32 R17, R17, c[0x0][0x16c], 0x1, P3 ;  /* 0x00005b0011117a11 */ /* 0x000fe400018f0eff */
[----:B------:R-:W-:Y:S02]  /*c970*/  LEA.HI.X.SX32 R16, R16, c[0x0][0x16c], 0x1, P4 ;  /* 0x00005b0010107a11 */ /* 0x000fe400020f0eff */
[----:B---3--:R-:W-:-:S05]  /*c980*/  LEA R0, P1, R23, c[0x0][0x168], 0x1 ;  /* 0x00005a0017007a11 */ /* 0x008fca00078208ff */
[----:B------:R1:W-:Y:S04]  /*c990*/  STL [R1+0x880], R0 ;  /* 0x0008800001007387 */ /* 0x0003e80000100800 */
[----:B0-----:R-:W3:Y:S04]  /*c9a0*/  LDL.LU R10, [R1+0xbc] ;  /* 0x0000bc00010a7983 */ /* 0x001ee80000300800 */
[----:B------:R-:W-:Y:S01]  /*c9b0*/  STL [R1+0x760], R18 ;  /* 0x0007601201007387 */ /* 0x000fe20000100800 */
[----:B-1----:R-:W-:-:S05]  /*c9c0*/  LEA R0, P2, R29, c[0x0][0x168], 0x1 ;  /* 0x00005a001d007a11 */ /* 0x002fca00078408ff */
[----:B------:R0:W-:Y:S04]  /*c9d0*/  STL [R1+0x620], R0 ;  /* 0x0006200001007387 */ /* 0x0001e80000100800 */
[----:B------:R-:W3:Y:S04]  /*c9e0*/  LDL.LU R20, [R1+0xb8] ;  /* 0x0000b80001147983 */ /* 0x000ee80000300800 */
[----:B------:R-:W-:Y:S01]  /*c9f0*/  STL [R1+0x528], R17 ;  /* 0x0005281101007387 */ /* 0x000fe20000100800 */
[----:B0-----:R-:W-:-:S05]  /*ca00*/  LEA R0, P3, R3, c[0x0][0x168], 0x1 ;  /* 0x00005a0003007a11 */ /* 0x001fca00078608ff */
[----:B------:R0:W-:Y:S04]  /*ca10*/  STL [R1+0x774], R0 ;  /* 0x0007740001007387 */ /* 0x0001e80000100800 */
[----:B------:R-:W3:Y:S04]  /*ca20*/  LDL.LU R19, [R1+0xb4] ;  /* 0x0000b40001137983 */ /* 0x000ee80000300800 */
[----:B------:R1:W-:Y:S01]  /*ca30*/  STL [R1+0x614], R16 ;  /* 0x0006141001007387 */ /* 0x0003e20000100800 */
[----:B0-----:R-:W-:-:S05]  /*ca40*/  LEA R0, P4, R2, c[0x0][0x168], 0x1 ;  /* 0x00005a0002007a11 */ /* 0x001fca00078808ff */
[----:B------:R0:W-:Y:S04]  /*ca50*/  STL [R1+0x884], R0 ;  /* 0x0008840001007387 */ /* 0x0001e80000100800 */
[----:B------:R-:W3:Y:S01]  /*ca60*/  LDL.LU R17, [R1+0xb0] ;  /* 0x0000b00001117983 */ /* 0x000ee20000300800 */
[----:B------:R-:W-:Y:S02]  /*ca70*/  LEA.HI.X.SX32 R14, R14, c[0x0][0x16c], 0x1, P5 ;  /* 0x00005b000e0e7a11 */ /* 0x000fe400028f0eff */
[----:B------:R-:W-:-:S03]  /*ca80*/  LEA.HI.X.SX32 R13, R13, c[0x0][0x16c], 0x1, P6 ;  /* 0x00005b000d0d7a11 */ /* 0x000fc600030f0eff */
[----:B------:R0:W-:Y:S04]  /*ca90*/  STL [R1+0x768], R14 ;  /* 0x0007680e01007387 */ /* 0x0001e80000100800 */
[----:B-1----:R-:W3:Y:S01]  /*caa0*/  LDL.LU R16, [R1+0xac] ;  /* 0x0000ac0001107983 */ /* 0x002ee20000300800 */
[----:B0-----:R-:W-:-:S05]  /*cab0*/  LEA R0, P5, R28, c[0x0][0x168], 0x1 ;  /* 0x00005a001c007a11 */ /* 0x001fca00078a08ff */
[----:B------:R0:W-:Y:S04]  /*cac0*/  STL [R1+0x628], R0 ;  /* 0x0006280001007387 */ /* 0x0001e80000100800 */
[----:B------:R1:W-:Y:S04]  /*cad0*/  STL [R1+0x52c], R13 ;  /* 0x00052c0d01007387 */ /* 0x0003e80000100800 */
[----:B------:R-:W3:Y:S01]  /*cae0*/  LDL.LU R14, [R1+0xa8] ;  /* 0x0000a800010e7983 */ /* 0x000ee20000300800 */
[----:B------:R-:W-:Y:S02]  /*caf0*/  LEA.HI.X.SX32 R11, R11, c[0x0][0x16c], 0x1, P0 ;  /* 0x00005b000b0b7a11 */ /* 0x000fe400000f0eff */
[----:B0-----:R-:W-:-:S05]  /*cb00*/  LEA R0, P6, R15, c[0x0][0x168], 0x1 ;  /* 0x00005a000f007a11 */ /* 0x001fca00078c08ff */
[----:B------:R0:W-:Y:S04]  /*cb10*/  STL [R1+0x77c], R0 ;  /* 0x00077c0001007387 */ /* 0x0001e80000100800 */
[----:B------:R0:W-:Y:S04]  /*cb20*/  STL [R1+0x61c], R11 ;  /* 0x00061c0b01007387 */ /* 0x0001e80000100800 */
[----:B-1----:R-:W3:Y:S01]  /*cb30*/  LDL.LU R13, [R1+0xa4] ;  /* 0x0000a400010d7983 */ /* 0x002ee20000300800 */
[----:B0-----:R-:W-:Y:S02]  /*cb40*/  LEA R0, P0, R12, c[0x0][0x168], 0x1 ;  /* 0x00005a000c007a11 */ /* 0x001fe400078008ff */
[----:B------:R-:W-:-:S03]  /*cb50*/  LEA.HI.X.SX32 R11, R23, c[0x0][0x16c], 0x1, P1 ;  /* 0x00005b00170b7a11 */ /* 0x000fc600008f0eff */
        /* <DEDUP_REMOVED lines=10> */
[----:B------:R-:W-:Y:S04]  /*cc00*/  STL [R1+0x784], R0 ;  /* 0x0007840001007387 */ /* 0x000fe80000100800 */
[----:B------:R-:W3:Y:S04]  /*cc10*/  LDL.LU R3, [R1+0x94] ;  /* 0x0000940001037983 */ /* 0x000ee80000300800 */
[----:B------:R0:W-:Y:S02]  /*cc20*/  STL [R1+0x624], R11 ;  /* 0x0006240b01007387 */ /* 0x0001e40000100800 */
[----:B0-----:R-:W-:-:S02]  /*cc30*/  LEA.HI.X.SX32 R11, R2, c[0x0][0x16c], 0x1, P4 ;  /* 0x00005b00020b7a11 */ /* 0x001fc400020f0eff */
[----:B------:R-:W3:Y:S01]  /*cc40*/  LDL.LU R2, [R1+0x90] ;  /* 0x0000900001027983 */ /* 0x000ee20000300800 */
[----:B------:R-:W-:Y:S02]  /*cc50*/  LEA.HI.X.SX32 R15, R15, c[0x0][0x16c], 0x1, P6 ;  /* 0x00005b000f0f7a11 */ /* 0x000fe400030f0eff */
[----:B--2---:R-:W-:-:S05]  /*cc60*/  LEA R0, P3, R7, c[0x0][0x168], 0x1 ;  /* 0x00005a0007007a11 */ /* 0x004fca00078608ff */
[----:B------:R-:W-:Y:S04]  /*cc70*/  STL [R1+0x88c], R0 ;  /* 0x00088c0001007387 */ /* 0x000fe80000100800 */
[----:B------:R0:W-:Y:S02]  /*cc80*/  STL [R1+0x778], R11 ;  /* 0x0007780b01007387 */ /* 0x0001e40000100800 */
[----:B0-----:R-:W-:Y:S02]  /*cc90*/  LEA.HI.X.SX32 R11, R28, c[0x0][0x16c], 0x1, P5 ;  /* 0x00005b001c0b7a11 */ /* 0x001fe400028f0eff */
[----:B------:R-:W2:Y:S01]  /*cca0*/  LDL.LU R28, [R1+0x8c] ;  /* 0x00008c00011c7983 */ /* 0x000ea20000300800 */
[----:B----4-:R-:W-:-:S05]  /*ccb0*/  LEA R0, P4, R8, c[0x0][0x168], 0x1 ;  /* 0x00005a0008007a11 */ /* 0x010fca00078808ff */
[----:B------:R-:W-:Y:S04]  /*ccc0*/  STL [R1+0x638], R0 ;  /* 0x0006380001007387 */ /* 0x000fe80000100800 */
[----:B------:R0:W-:Y:S04]  /*ccd0*/  STL [R1+0x534], R11 ;  /* 0x0005340b01007387 */ /* 0x0001e80000100800 */
[----:B0-----:R-:W4:Y:S01]  /*cce0*/  LDL.LU R11, [R1+0x88] ;  /* 0x00008800010b7983 */ /* 0x001f220000300800 */
[----:B------:R-:W-:Y:S02]  /*ccf0*/  LEA.HI.X.SX32 R12, R12, c[0x0][0x16c], 0x1, P0 ;  /* 0x00005b000c0c7a11 */ /* 0x000fe400000f0eff */
[----:B---3--:R-:W-:-:S05]  /*cd00*/  LEA R0, P5, R10, c[0x0][0x168], 0x1 ;  /* 0x00005a000a007a11 */ /* 0x008fca00078a08ff */
[----:B------:R0:W-:Y:S04]  /*cd10*/  STL [R1+0x78c], R0 ;  /* 0x00078c0001007387 */ /* 0x0001e80000100800 */
[----:B------:R-:W-:Y:S04]  /*cd20*/  STL [R1+0x62c], R15 ;  /* 0x00062c0f01007387 */ /* 0x000fe80000100800 */
[----:B------:R-:W3:Y:S01]  /*cd30*/  LDL.LU R21, [R1+0x84] ;  /* 0x0000840001157983 */ /* 0x000ee20000300800 */
[----:B0-----:R-:W-:-:S05]  /*cd40*/  LEA R0, P6, R20, c[0x0][0x168], 0x1 ;  /* 0x00005a0014007a11 */ /* 0x001fca00078c08ff */
[----:B------:R0:W-:Y:S04]  /*cd50*/  STL [R1+0x890], R0 ;  /* 0x0008900001007387 */ /* 0x0001e80000100800 */
[----:B------:R1:W-:Y:S01]  /*cd60*/  STL [R1+0x780], R12 ;  /* 0x0007800c01007387 */ /* 0x0003e20000100800 */
[----:B0-----:R-:W-:-:S05]  /*cd70*/  LEA R0, P0, R19, c[0x0][0x168], 0x1 ;  /* 0x00005a0013007a11 */ /* 0x001fca00078008ff */
[----:B------:R0:W-:Y:S01]  /*cd80*/  STL [R1+0x640], R0 ;  /* 0x0006400001007387 */ /* 0x0001e20000100800 */
[----:B-1----:R-:W-:-:S03]  /*cd90*/  LEA.HI.X.SX32 R12, R9, c[0x0][0x16c], 0x1, P1 ;  /* 0x00005b00090c7a11 */ /* 0x002fc600008f0eff */
[----:B0-----:R-:W3:Y:S04]  /*cda0*/  LDL.LU R0, [R1+0x80] ;  /* 0x0000800001007983 */ /* 0x001ee80000300800 */
[----:B------:R0:W-:Y:S01]  /*cdb0*/  STL [R1+0x538], R12 ;  /* 0x0005380c01007387 */ /* 0x0001e20000100800 */
[----:B------:R-:W-:Y:S02]  /*cdc0*/  LEA R9, P1, R17, c[0x0][0x168], 0x1 ;  /* 0x00005a0011097a11 */ /* 0x000fe400078208ff */
[----:B0-----:R-:W-:-:S03]  /*cdd0*/  LEA.HI.X.SX32 R12, R6, c[0x0][0x16c], 0x1, P2 ;  /* 0x00005b00060c7a11 */ /* 0x001fc600010f0eff */
[----:B------:R0:W-:Y:S04]  /*cde0*/  STL [R1+0x794], R9 ;  /* 0x0007940901007387 */ /* 0x0001e80000100800 */
[----:B------:R-:W-:Y:S04]  /*cdf0*/  STL [R1+0x634], R12 ;  /* 0x0006340c01007387 */ /* 0x000fe80000100800 */
[----:B------:R-:W3:Y:S01]  /*ce00*/  LDL.LU R18, [R1+0x70] ;  /* 0x0000700001127983 */ /* 0x000ee20000300800 */
[----:B0-----:R-:W-:Y:S02]  /*ce10*/  LEA R9, P2, R16, c[0x0][0x168], 0x1 ;  /* 0x00005a0010097a11 */ /* 0x001fe400078408ff */
[----:B------:R-:W-:-:S03]  /*ce20*/  LEA.HI.X.SX32 R6, R7, c[0x0][0x16c], 0x1, P3 ;  /* 0x00005b0007067a11 */ /* 0x000fc600018f0eff */
[----:B------:R0:W-:Y:S04]  /*ce30*/  STL [R1+0x894], R9 ;  /* 0x0008940901007387 */ /* 0x0001e80000100800 */
[----:B------:R1:W-:Y:S01]  /*ce40*/  STL [R1+0x788], R6 ;  /* 0x0007880601007387 */ /* 0x0003e20000100800 */
[----:B0-----:R-:W-:-:S05]  /*ce50*/  LEA R9, P3, R14, c[0x0][0x168], 0x1 ;  /* 0x00005a000e097a11 */ /* 0x001fca00078608ff */
[----:B------:R-:W-:Y:S04]  /*ce60*/  STL [R1+0x648], R9 ;  /* 0x0006480901007387 */ /* 0x000fe80000100800 */
[----:B------:R-:W3:Y:S01]  /*ce70*/  LDL.LU R15, [R1+0x68] ;  /* 0x00006800010f7983 */ /* 0x000ee20000300800 */
[----:B------:R-:W-:Y:S02]  /*ce80*/  LEA.HI.X.SX32 R7, R8, c[0x0][0x16c], 0x1, P4 ;  /* 0x00005b0008077a11 */ /* 0x000fe400020f0eff */
[----:B------:R-:W-:Y:S02]  /*ce90*/  LEA.HI.X.SX32 R8, R10, c[0x0][0x16c], 0x1, P5 ;  /* 0x00005b000a087a11 */ /* 0x000fe400028f0eff */
[----:B-1----:R-:W-:Y:S01]  /*cea0*/  LEA R6, P4, R13, c[0x0][0x168], 0x1 ;  /* 0x00005a000d067a11 */ /* 0x002fe200078808ff */
[----:B------:R-:W-:Y:S04]  /*ceb0*/  STL [R1+0x53c], R7 ;  /* 0x00053c0701007387 */ /* 0x000fe80000100800 */
[----:B------:R0:W-:Y:S04]  /*cec0*/  STL [R1+0x79c], R6 ;  /* 0x00079c0601007387 */ /* 0x0001e80000100800 */
[----:B------:R1:W-:Y:S04]  /*ced0*/  STL [R1+0x63c], R8 ;  /* 0x00063c0801007387 */ /* 0x0003e80000100800 */
[----:B------:R-:W3:Y:S01]  /*cee0*/  LDL.LU R12, [R1+0x64] ;  /* 0x00006400010c7983 */ /* 0x000ee20000300800 */
[----:B0-----:R-:W-:-:S02]  /*cef0*/  LEA.HI.X.SX32 R6, R20, c[0x0][0x16c], 0x1, P6 ;  /* 0x00005b0014067a11 */ /* 0x001fc400030f0eff */
[----:B------:R-:W-:-:S05]  /*cf00*/  LEA R7, P5, R23, c[0x0][0x168], 0x1 ;  /* 0x00005a0017077a11 */ /* 0x000fca00078a08ff */
[----:B------:R-:W-:Y:S04]  /*cf10*/  STL [R1+0x898], R7 ;  /* 0x0008980701007387 */ /* 0x000fe80000100800 */
[----:B------:R0:W-:Y:S01]  /*cf20*/  STL [R1+0x790], R6 ;  /* 0x0007900601007387 */ /* 0x0001e20000100800 */
[----:B-1----:R-:W-:-:S05]  /*cf30*/  LEA R8, P6, R29, c[0x0][0x168], 0x1 ;  /* 0x00005a001d087a11 */ /* 0x002fca00078c08ff */
[----:B------:R-:W-:Y:S04]  /*cf40*/  STL [R1+0x650], R8 ;  /* 0x0006500801007387 */ /* 0x000fe80000100800 */
[----:B------:R-:W3:Y:S01]  /*cf50*/  LDL.LU R9, [R1+0x60] ;  /* 0x0000600001097983 */ /* 0x000ee20000300800 */
[----:B0-----:R-:W-:-:S05]  /*cf60*/  LEA.HI.X.SX32 R6, R19, c[0x0][0x16c], 0x1, P0 ;  /* 0x00005b0013067a11 */ /* 0x001fca00000f0eff */
[----:B------:R0:W-:Y:S01]  /*cf70*/  STL [R1+0x540], R6 ;  /* 0x0005400601007387 */ /* 0x0001e20000100800 */
[----:B------:R-:W-:Y:S02]  /*cf80*/  LEA R7, P0, R3, c[0x0][0x168], 0x1 ;  /* 0x00005a0003077a11 */ /* 0x000fe400078008ff */
[----:B0-----:R-:W-:-:S03]  /*cf90*/  LEA.HI.X.SX32 R6, R17, c[0x0][0x16c], 0x1, P1 ;  /* 0x00005b0011067a11 */ /* 0x001fc600008f0eff */
[----:B------:R-:W-:Y:S04]  /*cfa0*/  STL [R1+0x7a4], R7 ;  /* 0x0007a40701007387 */ /* 0x000fe80000100800 */
[----:B------:R0:W-:Y:S04]  /*cfb0*/  STL [R1+0x644], R6 ;  /* 0x0006440601007387 */ /* 0x0001e80000100800 */
[----:B0-----:R-:W3:Y:S01]  /*cfc0*/  LDL.LU R6, [R1+0x5c] ;  /* 0x00005c0001067983 */ /* 0x001ee20000300800 */
[----:B------:R-:W-:Y:S02]  /*cfd0*/  LEA R7, P1, R2, c[0x0][0x168], 0x1 ;  /* 0x00005a0002077a11 */ /* 0x000fe400078208ff */
[----:B------:R-:W-:-:S03]  /*cfe0*/  LEA.HI.X.SX32 R8, R16, c[0x0][0x16c], 0x1, P2 ;  /* 0x00005b0010087a11 */ /* 0x000fc600010f0eff */
[----:B------:R2:W-:Y:S01]  /*cff0*/  STL [R1+0x89c], R7 ;  /* 0x00089c0701007387 */ /* 0x0005e20000100800 */
[----:B------:R-:W-:-:S03]  /*d000*/  LEA.HI.X.SX32 R10, R14, c[0x0][0x16c], 0x1, P3 ;  /* 0x00005b000e0a7a11 */ /* 0x000fc600018f0eff */
[----:B------:R-:W-:Y:S01]  /*d010*/  STL [R1+0x798], R8 ;  /* 0x0007980801007387 */ /* 0x000fe20000100800 */
[----:B------:R-:W-:Y:S02]  /*d020*/  LEA.HI.X.SX32 R14, R23, c[0x0][0x16c], 0x1, P5 ;  /* 0x00005b00170e7a11 */ /* 0x000fe400028f0eff */
[----:B--2---:R-:W-:-:S05]  /*d030*/  LEA R7, P2, R28, c[0x0][0x168], 0x1 ;  /* 0x00005a001c077a11 */ /* 0x004fca00078408ff */
[----:B------:R0:W-:Y:S04]  /*d040*/  STL [R1+0x658], R7 ;  /* 0x0006580701007387 */ /* 0x0001e80000100800 */
[----:B0-----:R-:W2:Y:S01]  /*d050*/  LDL.LU R7, [R1+0x58] ;  /* 0x0000580001077983 */ /* 0x001ea20000300800 */
[----:B----4-:R-:W-:-:S03]  /*d060*/  LEA R8, P3, R11, c[0x0][0x168], 0x1 ;  /* 0x00005a000b087a11 */ /* 0x010fc600078608ff */
[----:B------:R0:W-:Y:S04]  /*d070*/  STL [R1+0x544], R10 ;  /* 0x0005440a01007387 */ /* 0x0001e80000100800 */
[----:B------:R1:W-:Y:S01]  /*d080*/  STL [R1+0x7ac], R8 ;  /* 0x0007ac0801007387 */ /* 0x0003e20000100800 */
[----:B0-----:R-:W-:-:S03]  /*d090*/  LEA.HI.X.SX32 R10, R13, c[0x0][0x16c], 0x1, P4 ;  /* 0x00005b000d0a7a11 */ /* 0x001fc600020f0eff */
[----:B-1----:R-:W4:Y:S04]  /*d0a0*/  LDL.LU R8, [R1+0x48] ;  /* 0x0000480001087983 */ /* 0x002f280000300800 */
[----:B------:R0:W-:Y:S04]  /*d0b0*/  STL [R1+0x64c], R10 ;  /* 0x00064c0a01007387 */ /* 0x0001e80000100800 */
[----:B0-----:R-:W4:Y:S01]  /*d0c0*/  LDL.LU R10, [R1+0x44] ;  /* 0x00004400010a7983 */ /* 0x001f220000300800 */
[----:B---3--:R-:W-:-:S05]  /*d0d0*/  LEA R13, P4, R21, c[0x0][0x168], 0x1 ;  /* 0x00005a00150d7a11 */ /* 0x008fca00078808ff */
[----:B------:R-:W-:Y:S04]  /*d0e0*/  STL [R1+0x8a0], R13 ;  /* 0x0008a00d01007387 */ /* 0x000fe80000100800 */
[----:B------:R-:W3:Y:S04]  /*d0f0*/  LDL.LU R20, [R1+0x40] ;  /* 0x0000400001147983 */ /* 0x000ee80000300800 */
[----:B------:R0:W-:Y:S04]  /*d100*/  STL [R1+0x7a0], R14 ;  /* 0x0007a00e01007387 */ /* 0x0001e80000100800 */
[----:B------:R-:W3:Y:S01]  /*d110*/  LDL.LU R19, [R1+0x34] ;  /* 0x0000340001137983 */ /* 0x000ee20000300800 */
[----:B0-----:R-:W-:-:S02]  /*d120*/  LEA.HI.X.SX32 R14, R29, c[0x0][0x16c], 0x1, P6 ;  /* 0x00005b001d0e7a11 */ /* 0x001fc400030f0eff */
[----:B------:R-:W-:-:S05]  /*d130*/  LEA R13, P5, R0, c[0x0][0x168], 0x1 ;  /* 0x00005a00000d7a11 */ /* 0x000fca00078a08ff */
[----:B------:R0:W-:Y:S04]  /*d140*/  STL [R1+0x660], R13 ;  /* 0x0006600d01007387 */ /* 0x0001e80000100800 */
[----:B------:R-:W3:Y:S04]  /*d150*/  LDL.LU R17, [R1+0x30] ;  /* 0x0000300001117983 */ /* 0x000ee80000300800 */
[----:B------:R1:W-:Y:S04]  /*d160*/  STL [R1+0x548], R14 ;  /* 0x0005480e01007387 */ /* 0x0003e80000100800 */
[----:B------:R-:W3:Y:S01]  /*d170*/  LDL.LU R16, [R1+0x2c] ;  /* 0x00002c0001107983 */ /* 0x000ee20000300800 */
[----:B0-----:R-:W-:-:S02]  /*d180*/  LEA R13, P6, R18, c[0x0][0x168], 0x1 ;  /* 0x00005a00120d7a11 */ /* 0x001fc400078c08ff */
[----:B------:R-:W-:-:S03]  /*d190*/  LEA.HI.X.SX32 R3, R3, c[0x0][0x16c], 0x1, P0 ;  /* 0x00005b0003037a11 */ /* 0x000fc600000f0eff */
[----:B------:R0:W-:Y:S04]  /*d1a0*/  STL [R1+0x7b4], R13 ;  /* 0x0007b40d01007387 */ /* 0x0001e80000100800 */
[----:B-1----:R-:W3:Y:S04]  /*d1b0*/  LDL.LU R14, [R1+0x28] ;  /* 0x00002800010e7983 */ /* 0x002ee80000300800 */
[----:B------:R1:W-:Y:S01]  /*d1c0*/  STL [R1+0x654], R3 ;  /* 0x0006540301007387 */ /* 0x0003e20000100800 */
[----:B0-----:R-:W-:-:S03]  /*d1d0*/  LEA.HI.X.SX32 R13, R2, c[0x0][0x16c], 0x1, P1 ;  /* 0x00005b00020d7a11 */ /* 0x001fc600008f0eff */
[----:B-1----:R-:W3:Y:S01]  /*d1e0*/  LDL.LU R3, [R1+0x24] ;  /* 0x0000240001037983 */ /* 0x002ee20000300800 */
[----:B------:R-:W-:-:S05]  /*d1f0*/  LEA R23, P0, R15, c[0x0][0x168], 0x1 ;  /* 0x00005a000f177a11 */ /* 0x000fca00078008ff */
[----:B------:R0:W-:Y:S04]  /*d200*/  STL [R1+0x8a4], R23 ;  /* 0x0008a41701007387 */ /* 0x0001e80000100800 */
[----:B------:R-:W3:Y:S04]  /*d210*/  LDL.LU R2, [R1+0x20] ;  /* 0x0000200001027983 */ /* 0x000ee80000300800 */
[----:B------:R1:W-:Y:S04]  /*d220*/  STL [R1+0x7a8], R13 ;  /* 0x0007a80d01007387 */ /* 0x0003e80000100800 */
[----:B------:R-:W3:Y:S01]  /*d230*/  LDL.LU R29, [R1+0x1c] ;  /* 0x00001c00011d7983 */ /* 0x000ee20000300800 */
[----:B0-----:R-:W-:-:S02]  /*d240*/  LEA R23, P1, R12, c[0x0][0x168], 0x1 ;  /* 0x00005a000c177a11 */ /* 0x001fc400078208ff */
[----:B-1----:R-:W-:-:S03]  /*d250*/  LEA.HI.X.SX32 R13, R28, c[0x0][0x16c], 0x1, P2 ;  /* 0x00005b001c0d7a11 */ /* 0x002fc600010f0eff */
[----:B------:R0:W-:Y:S04]  /*d260*/  STL [R1+0x668], R23 ;  /* 0x0006681701007387 */ /* 0x0001e80000100800 */
[----:B------:R-:W3:Y:S04]  /*d270*/  LDL.LU R28, [R1+0x18] ;  /* 0x00001800011c7983 */ /* 0x000ee80000300800 */
[----:B------:R1:W-:Y:S04]  /*d280*/  STL [R1+0x54c], R13 ;  /* 0x00054c0d01007387 */ /* 0x0003e80000100800 */
[----:B0-----:R-:W3:Y:S01]  /*d290*/  LDL.LU R23, [R1+0x14] ;  /* 0x0000140001177983 */ /* 0x001ee20000300800 */
[----:B-1----:R-:W-:-:S02]  /*d2a0*/  LEA.HI.X.SX32 R13, R11, c[0x0][0x16c], 0x1, P3 ;  /* 0x00005b000b0d7a11 */ /* 0x002fc400018f0eff */
[----:B------:R-:W-:-:S05]  /*d2b0*/  LEA R25, P2, R9, c[0x0][0x168], 0x1 ;  /* 0x00005a0009197a11 */ /* 0x000fca00078408ff */
[----:B------:R-:W-:Y:S04]  /*d2c0*/  STL [R1+0x7bc], R25 ;  /* 0x0007bc1901007387 */ /* 0x000fe80000100800 */
[----:B------:R-:W3:Y:S04]  /*d2d0*/  LDL.LU R11, [R1+0x10] ;  /* 0x00001000010b7983 */ /* 0x000ee80000300800 */
[----:B------:R0:W-:Y:S04]  /*d2e0*/  STL [R1+0x65c], R13 ;  /* 0x00065c0d01007387 */ /* 0x0001e80000100800 */
[----:B0-----:R-:W3:Y:S01]  /*d2f0*/  LDL.LU R13, [R1+0xc] ;  /* 0x00000c00010d7983 */ /* 0x001ee20000300800 */
[----:B------:R-:W-:-:S05]  /*d300*/  LEA R25, P3, R6, c[0x0][0x168], 0x1 ;  /* 0x00005a0006197a11 */ /* 0x000fca00078608ff */
[----:B------:R0:W-:Y:S04]  /*d310*/  STL [R1+0x8a8], R25 ;  /* 0x0008a81901007387 */ /* 0x0001e80000100800 */
[----:B0-----:R-:W3:Y:S01]  /*d320*/  LDL.LU R25, [R1+0x8] ;  /* 0x0000080001197983 */ /* 0x001ee20000300800 */
[----:B------:R-:W-:Y:S02]  /*d330*/  LEA.HI.X.SX32 R21, R21, c[0x0][0x16c], 0x1, P4 ;  /* 0x00005b0015157a11 */ /* 0x000fe400020f0eff */
[----:B------:R-:W-:-:S03]  /*d340*/  LEA.HI.X.SX32 R0, R0, c[0x0][0x16c], 0x1, P5 ;  /* 0x00005b0000007a11 */ /* 0x000fc600028f0eff */
[----:B------:R2:W-:Y:S01]  /*d350*/  STL [R1+0x7b0], R21 ;  /* 0x0007b01501007387 */ /* 0x0005e20000100800 */
[----:B------:R-:W-:Y:S02]  /*d360*/  LEA.HI.X.SX32 R18, R18, c[0x0][0x16c], 0x1, P6 ;  /* 0x00005b0012127a11 */ /* 0x000fe400030f0eff */
[----:B------:R-:W-:Y:S02]  /*d370*/  LEA.HI.X.SX32 R15, R15, c[0x0][0x16c], 0x1, P0 ;  /* 0x00005b000f0f7a11 */ /* 0x000fe400000f0eff */
[----:B------:R-:W-:Y:S02]  /*d380*/  LEA.HI.X.SX32 R12, R12, c[0x0][0x16c], 0x1, P1 ;  /* 0x00005b000c0c7a11 */ /* 0x000fe400008f0eff */
[----:B------:R-:W-:Y:S02]  /*d390*/  LEA.HI.X.SX32 R9, R9, c[0x0][0x16c], 0x1, P2 ;  /* 0x00005b0009097a11 */ /* 0x000fe400010f0eff */
[----:B--2---:R-:W-:-:S05]  /*d3a0*/  LEA R21, P4, R7, c[0x0][0x168], 0x1 ;  /* 0x00005a0007157a11 */ /* 0x004fca00078808ff */
[----:B------:R0:W-:Y:S04]  /*d3b0*/  STL [R1+0x670], R21 ;  /* 0x0006701501007387 */ /* 0x0001e80000100800 */
[----:B0-----:R-:W2:Y:S04]  /*d3c0*/  LDL.LU R21, [R1+0x9e4] ;  /* 0x0009e40001157983 */ /* 0x001ea80000300800 */
[----:B------:R4:W-:Y:S02]  /*d3d0*/  STL [R1+0x550], R0 ;  /* 0x0005500001007387 */ /* 0x0009e40000100800 */
[----:B----4-:R-:W-:-:S05]  /*d3e0*/  LEA R0, P5, R8, c[0x0][0x168], 0x1 ;  /* 0x00005a0008007a11 */ /* 0x010fca00078a08ff */
[----:B------:R0:W-:Y:S04]  /*d3f0*/  STL [R1+0x7c4], R0 ;  /* 0x0007c40001007387 */ /* 0x0001e80000100800 */
[----:B0-----:R-:W4:Y:S04]  /*d400*/  LDL.LU R0, [R1+0x9e0] ;  /* 0x0009e00001007983 */ /* 0x001f280000300800 */
[----:B------:R0:W-:Y:S02]  /*d410*/  STL [R1+0x664], R18 ;  /* 0x0006641201007387 */ /* 0x0001e40000100800 */
[----:B0-----:R-:W-:-:S05]  /*d420*/  LEA R18, P6, R10, c[0x0][0x168], 0x1 ;  /* 0x00005a000a127a11 */ /* 0x001fca00078c08ff */
[----:B------:R0:W-:Y:S04]  /*d430*/  STL [R1+0x8ac], R18 ;  /* 0x0008ac1201007387 */ /* 0x0001e80000100800 */
[----:B0-----:R-:W2:Y:S04]  /*d440*/  LDL.LU R18, [R1+0x9dc] ;  /* 0x0009dc0001127983 */ /* 0x001ea80000300800 */
[----:B------:R3:W-:Y:S02]  /*d450*/  STL [R1+0x7b8], R15 ;  /* 0x0007b80f01007387 */ /* 0x0007e40000100800 */
[----:B---3--:R-:W-:-:S05]  /*d460*/  LEA R15, P0, R20, c[0x0][0x168], 0x1 ;  /* 0x00005a00140f7a11 */ /* 0x008fca00078008ff */
[----:B------:R0:W-:Y:S04]  /*d470*/  STL [R1+0x678], R15 ;  /* 0x0006780f01007387 */ /* 0x0001e80000100800 */
[----:B0-----:R-:W3:Y:S04]  /*d480*/  LDL.LU R15, [R1+0x9d8] ;  /* 0x0009d800010f7983 */ /* 0x001ee80000300800 */
[----:B------:R0:W-:Y:S02]  /*d490*/  STL [R1+0x554], R12 ;  /* 0x0005540c01007387 */ /* 0x0001e40000100800 */
[----:B0-----:R-:W-:-:S05]  /*d4a0*/  LEA R12, P1, R19, c[0x0][0x168], 0x1 ;  /* 0x00005a00130c7a11 */ /* 0x001fca00078208ff */
[----:B------:R0:W-:Y:S01]  /*d4b0*/  STL [R1+0x7cc], R12 ;  /* 0x0007cc0c01007387 */ /* 0x0001e20000100800 */
[----:B------:R-:W-:-:S03]  /*d4c0*/  LEA.HI.X.SX32 R6, R6, c[0x0][0x16c], 0x1, P3 ;  /* 0x00005b0006067a11 */ /* 0x000fc600018f0eff */
[----:B0-----:R-:W2:Y:S04]  /*d4d0*/  LDL.LU R12, [R1+0x9d4] ;  /* 0x0009d400010c7983 */ /* 0x001ea80000300800 */
        /* <DEDUP_REMOVED lines=47> */
[----:B------:R0:W-:Y:S04]  /*d7d0*/  STL [R1+0x8bc], R14 ;  /* 0x0008bc0e01007387 */ /* 0x0001e80000100800 */
[----:B0-----:R-:W2:Y:S04]  /*d7e0*/  LDL.LU R14, [R1+0x9ac] ;  /* 0x0009ac00010e7983 */ /* 0x001ea80000300800 */
[----:B------:R0:W-:Y:S02]  /*d7f0*/  STL [R1+0x7d8], R3 ;  /* 0x0007d80301007387 */ /* 0x0001e40000100800 */
[----:B0-----:R-:W-:-:S05]  /*d800*/  LEA R3, P5, R25, c[0x0][0x168], 0x1 ;  /* 0x00005a0019037a11 */ /* 0x001fca00078a08ff */
[----:B------:R0:W-:Y:S04]  /*d810*/  STL [R1+0x698], R3 ;  /* 0x0006980301007387 */ /* 0x0001e80000100800 */
[----:B0-----:R-:W2:Y:S01]  /*d820*/  LDL.LU R3, [R1+0x9a8] ;  /* 0x0009a80001037983 */ /* 0x001ea20000300800 */
[----:B------:R-:W-:-:S05]  /*d830*/  LEA.HI.X.SX32 R2, R2, c[0x0][0x16c], 0x1, P6 ;  /* 0x00005b0002027a11 */ /* 0x000fca00030f0eff */
[----:B------:R2:W-:Y:S02]  /*d840*/  STL [R1+0x564], R2 ;  /* 0x0005640201007387 */ /* 0x0005e40000100800 */
[----:B--2---:R-:W-:-:S05]  /*d850*/  LEA R2, P6, R3, c[0x0][0x168], 0x1 ;  /* 0x00005a0003027a11 */ /* 0x004fca00078c08ff */
        /* <DEDUP_REMOVED lines=28> */
[----:B------:R2:W-:Y:S01]  /*da20*/  STL [R1+0x56c], R25 ;  /* 0x00056c1901007387 */ /* 0x0005e20000100800 */
[----:B------:R-:W-:Y:S02]  /*da30*/  LEA.HI.X.SX32 R29, R29, c[0x0][0x16c], 0x1, P1 ;  /* 0x00005b001d1d7a11 */ /* 0x000fe400008f0eff */
[----:B------:R-:W-:Y:S01]  /*da40*/  LEA.HI.X.SX32 R28, R28, c[0x0][0x16c], 0x1, P2 ;  /* 0x00005b001c1c7a11 */ /* 0x000fe200010f0eff */
[----:B------:R-:W-:Y:S01]  /*da50*/  IMAD R27, R27, c[0x0][0x190], RZ ;  /* 0x000064001b1b7a24 */ /* 0x000fe200078e02ff */
[----:B--2---:R-:W-:-:S05]  /*da60*/  LEA R25, P5, R13, c[0x0][0x168], 0x1 ;  /* 0x00005a000d197a11 */ /* 0x004fca00078a08ff */
[----:B------:R0:W-:Y:S02]  /*da70*/  STL [R1+0x7fc], R25 ;  /* 0x0007fc1901007387 */ /* 0x0001e40000100800 */
[----:B0-----:R-:W-:Y:S02]  /*da80*/  LEA.HI.X.SX32 R25, R3, c[0x0][0x16c], 0x1, P6 ;  /* 0x00005b0003197a11 */ /* 0x001fe400030f0eff */
[----:B------:R-:W2:Y:S04]  /*da90*/  LDL.LU R3, [R1+0x98c] ;  /* 0x00098c0001037983 */ /* 0x000ea80000300800 */
[----:B------:R0:W-:Y:S02]  /*daa0*/  STL [R1+0x69c], R25 ;  /* 0x00069c1901007387 */ /* 0x0001e40000100800 */
[----:B0-----:R-:W-:-:S05]  /*dab0*/  LEA R25, P6, R14, c[0x0][0x168], 0x1 ;  /* 0x00005a000e197a11 */ /* 0x001fca00078c08ff */
[----:B------:R0:W-:Y:S02]  /*dac0*/  STL [R1+0x8c8], R25 ;  /* 0x0008c81901007387 */ /* 0x0001e40000100800 */
[----:B0-----:R-:W-:Y:S02]  /*dad0*/  LEA.HI.X.SX32 R25, R2, c[0x0][0x16c], 0x1, P0 ;  /* 0x00005b0002197a11 */ /* 0x001fe400000f0eff */
[----:B------:R0:W5:Y:S04]  /*dae0*/  LDL.LU R2, [R1+0x988] ;  /* 0x0009880001027983 */ /* 0x0001680000300800 */
[----:B------:R1:W-:Y:S02]  /*daf0*/  STL [R1+0x7f0], R25 ;  /* 0x0007f01901007387 */ /* 0x0003e40000100800 */
[----:B-1----:R-:W-:-:S05]  /*db00*/  LEA R25, P0, R16, c[0x0][0x168], 0x1 ;  /* 0x00005a0010197a11 */ /* 0x002fca00078008ff */
[----:B------:R1:W-:Y:S04]  /*db10*/  STL [R1+0x6b0], R25 ;  /* 0x0006b01901007387 */ /* 0x0003e80000100800 */
[----:B------:R0:W-:Y:S01]  /*db20*/  STL [R1+0x570], R29 ;  /* 0x0005701d01007387 */ /* 0x0001e20000100800 */
[----:B-1----:R-:W-:Y:S02]  /*db30*/  LEA R25, P1, R17, c[0x0][0x168], 0x1 ;  /* 0x00005a0011197a11 */ /* 0x002fe400078208ff */
[----:B0-----:R-:W-:-:S03]  /*db40*/  LEA R29, P2, R19, c[0x0][0x168], 0x1 ;  /* 0x00005a00131d7a11 */ /* 0x001fc600078408ff */
[----:B------:R0:W-:Y:S04]  /*db50*/  STL [R1+0x804], R25 ;  /* 0x0008041901007387 */ /* 0x0001e80000100800 */
[----:B------:R1:W-:Y:S01]  /*db60*/  STL [R1+0x6a4], R28 ;  /* 0x0006a41c01007387 */ /* 0x0003e20000100800 */
[----:B0-----:R-:W-:-:S03]  /*db70*/  LEA.HI.X.SX32 R25, R23, c[0x0][0x16c], 0x1, P3 ;  /* 0x00005b0017197a11 */ /* 0x001fc600018f0eff */
[----:B------:R-:W-:Y:S01]  /*db80*/  STL [R1+0x8cc], R29 ;  /* 0x0008cc1d01007387 */ /* 0x000fe20000100800 */
[----:B------:R-:W-:Y:S02]  /*db90*/  LEA.HI.X.SX32 R23, R11, c[0x0][0x16c], 0x1, P4 ;  /* 0x00005b000b177a11 */ /* 0x000fe400020f0eff */
[----:B-1----:R-:W-:Y:S01]  /*dba0*/  LEA R28, P3, R20, c[0x0][0x168], 0x1 ;  /* 0x00005a00141c7a11 */ /* 0x002fe200078608ff */
[----:B------:R0:W-:Y:S01]  /*dbb0*/  STL [R1+0x7f8], R25 ;  /* 0x0007f81901007387 */ /* 0x0001e20000100800 */
[----:B------:R-:W-:-:S03]  /*dbc0*/  LEA.HI.X.SX32 R11, R13, c[0x0][0x16c], 0x1, P5 ;  /* 0x00005b000d0b7a11 */ /* 0x000fc600028f0eff */
[----:B------:R-:W-:Y:S01]  /*dbd0*/  STL [R1+0x6b8], R28 ;  /* 0x0006b81c01007387 */ /* 0x000fe20000100800 */
[----:B0-----:R-:W-:-:S03]  /*dbe0*/  LEA R25, P4, R10, c[0x0][0x168], 0x1 ;  /* 0x00005a000a197a11 */ /* 0x001fc600078808ff */
[----:B------:R0:W-:Y:S01]  /*dbf0*/  STL [R1+0x574], R23 ;  /* 0x0005741701007387 */ /* 0x0001e20000100800 */
[----:B------:R-:W-:-:S03]  /*dc00*/  LEA.HI.X.SX32 R13, R14, c[0x0][0x16c], 0x1, P6 ;  /* 0x00005b000e0d7a11 */ /* 0x000fc600030f0eff */
[----:B------:R-:W-:Y:S04]  /*dc10*/  STL [R1+0x80c], R25 ;  /* 0x00080c1901007387 */ /* 0x000fe80000100800 */
[----:B------:R1:W-:Y:S01]  /*dc20*/  STL [R1+0x6ac], R11 ;  /* 0x0006ac0b01007387 */ /* 0x0003e20000100800 */
[----:B0-----:R-:W-:Y:S02]  /*dc30*/  LEA R23, P5, R8, c[0x0][0x168], 0x1 ;  /* 0x00005a0008177a11 */ /* 0x001fe400078a08ff */
[----:B------:R-:W-:-:S03]  /*dc40*/  LEA.HI.X.SX32 R14, R16, c[0x0][0x16c], 0x1, P0 ;  /* 0x00005b00100e7a11 */ /* 0x000fc600000f0eff */
[----:B------:R-:W-:Y:S01]  /*dc50*/  STL [R1+0x8d0], R23 ;  /* 0x0008d01701007387 */ /* 0x000fe20000100800 */
[----:B-1----:R-:W-:-:S03]  /*dc60*/  LEA R11, P6, R7, c[0x0][0x168], 0x1 ;  /* 0x00005a00070b7a11 */ /* 0x002fc600078c08ff */
[----:B------:R0:W-:Y:S04]  /*dc70*/  STL [R1+0x800], R13 ;  /* 0x0008000d01007387 */ /* 0x0001e80000100800 */
[----:B------:R1:W-:Y:S01]  /*dc80*/  STL [R1+0x6c0], R11 ;  /* 0x0006c00b01007387 */ /* 0x0003e20000100800 */
[----:B0-----:R-:W-:-:S03]  /*dc90*/  LEA R13, P0, R6, c[0x0][0x168], 0x1 ;  /* 0x00005a00060d7a11 */ /* 0x001fc600078008ff */
[----:B------:R0:W-:Y:S01]  /*dca0*/  STL [R1+0x578], R14 ;  /* 0x0005780e01007387 */ /* 0x0001e20000100800 */
[----:B-1----:R-:W-:-:S03]  /*dcb0*/  LEA.HI.X.SX32 R11, R17, c[0x0][0x16c], 0x1, P1 ;  /* 0x00005b00110b7a11 */ /* 0x002fc600008f0eff */
[----:B------:R1:W-:Y:S04]  /*dcc0*/  STL [R1+0x814], R13 ;  /* 0x0008140d01007387 */ /* 0x0003e80000100800 */
[----:B------:R3:W-:Y:S01]  /*dcd0*/  STL [R1+0x6b4], R11 ;  /* 0x0006b40b01007387 */ /* 0x0007e20000100800 */
[----:B0-----:R-:W-:Y:S02]  /*dce0*/  LEA R14, P1, R9, c[0x0][0x168], 0x1 ;  /* 0x00005a00090e7a11 */ /* 0x001fe400078208ff */
[----:B-1----:R-:W-:-:S03]  /*dcf0*/  LEA.HI.X.SX32 R13, R19, c[0x0][0x16c], 0x1, P2 ;  /* 0x00005b00130d7a11 */ /* 0x002fc600010f0eff */
[----:B------:R0:W-:Y:S01]  /*dd00*/  STL [R1+0x8d4], R14 ;  /* 0x0008d40e01007387 */ /* 0x0001e20000100800 */
[----:B---3--:R-:W-:-:S03]  /*dd10*/  LEA R11, P2, R12, c[0x0][0x168], 0x1 ;  /* 0x00005a000c0b7a11 */ /* 0x008fc600078408ff */
[----:B------:R1:W-:Y:S01]  /*dd20*/  STL [R1+0x808], R13 ;  /* 0x0008080d01007387 */ /* 0x0003e20000100800 */
[----:B------:R-:W-:-:S03]  /*dd30*/  LEA.HI.X.SX32 R8, R8, c[0x0][0x16c], 0x1, P5 ;  /* 0x00005b0008087a11 */ /* 0x000fc600028f0eff */
[----:B------:R3:W-:Y:S01]  /*dd40*/  STL [R1+0x6c8], R11 ;  /* 0x0006c80b01007387 */ /* 0x0007e20000100800 */
[----:B0-----:R-:W-:Y:S02]  /*dd50*/  LEA.HI.X.SX32 R14, R20, c[0x0][0x16c], 0x1, P3 ;  /* 0x00005b00140e7a11 */ /* 0x001fe400018f0eff */
[----:B-1----:R-:W-:-:S03]  /*dd60*/  LEA R13, P3, R15, c[0x0][0x168], 0x1 ;  /* 0x00005a000f0d7a11 */ /* 0x002fc600078608ff */
[----:B------:R-:W-:Y:S01]  /*dd70*/  STL [R1+0x57c], R14 ;  /* 0x00057c0e01007387 */ /* 0x000fe20000100800 */
[----:B---3--:R-:W-:Y:S02]  /*dd80*/  LEA.HI.X.SX32 R11, R10, c[0x0][0x16c], 0x1, P4 ;  /* 0x00005b000a0b7a11 */ /* 0x008fe400020f0eff */
[----:B------:R-:W-:Y:S01]  /*dd90*/  LEA R10, P4, R18, c[0x0][0x168], 0x1 ;  /* 0x00005a00120a7a11 */ /* 0x000fe200078808ff */
[----:B------:R-:W-:Y:S04]  /*dda0*/  STL [R1+0x81c], R13 ;  /* 0x00081c0d01007387 */ /* 0x000fe80000100800 */
[----:B------:R4:W-:Y:S04]  /*ddb0*/  STL [R1+0x6bc], R11 ;  /* 0x0006bc0b01007387 */ /* 0x0009e80000100800 */
[----:B------:R0:W-:Y:S04]  /*ddc0*/  STL [R1+0x8d8], R10 ;  /* 0x0008d80a01007387 */ /* 0x0001e80000100800 */
[----:B------:R1:W-:Y:S01]  /*ddd0*/  STL [R1+0x810], R8 ;  /* 0x0008100801007387 */ /* 0x0003e20000100800 */
[----:B----4-:R-:W-:-:S02]  /*dde0*/  LEA R11, P5, R0, c[0x0][0x168], 0x1 ;  /* 0x00005a00000b7a11 */ /* 0x010fc400078a08ff */
[----:B0-----:R-:W-:-:S03]  /*ddf0*/  LEA.HI.X.SX32 R10, R7, c[0x0][0x16c], 0x1, P6 ;  /* 0x00005b00070a7a11 */ /* 0x001fc600030f0eff */
[----:B------:R-:W-:Y:S01]  /*de00*/  STL [R1+0x6d0], R11 ;  /* 0x0006d00b01007387 */ /* 0x000fe20000100800 */
[----:B-1----:R-:W-:-:S03]  /*de10*/  LEA R8, P6, R21, c[0x0][0x168], 0x1 ;  /* 0x00005a0015087a11 */ /* 0x002fc600078c08ff */
[----:B------:R-:W-:Y:S01]  /*de20*/  STL [R1+0x580], R10 ;  /* 0x0005800a01007387 */ /* 0x000fe20000100800 */
[----:B------:R-:W-:Y:S01]  /*de30*/  LEA.HI.X.SX32 R7, R6, c[0x0][0x16c], 0x1, P0 ;  /* 0x00005b0006077a11 */ /* 0x000fe200000f0eff */
[----:B------:R-:W-:Y:S01]  /*de40*/  IMAD R26, R26, c[0x0][0x190], RZ ;  /* 0x000064001a1a7a24 */ /* 0x000fe200078e02ff */
[----:B------:R-:W-:Y:S01]  /*de50*/  LEA R6, P0, R27, c[0x0][0x168], 0x1 ;  /* 0x00005a001b067a11 */ /* 0x000fe200078008ff */
[----:B------:R0:W-:Y:S01]  /*de60*/  STL [R1+0x824], R8 ;  /* 0x0008240801007387 */ /* 0x0001e20000100800 */
[----:B------:R-:W-:-:S03]  /*de70*/  IMAD R24, R24, c[0x0][0x190], RZ ;  /* 0x0000640018187a24 */ /* 0x000fc600078e02ff */
[----:B------:R1:W-:Y:S01]  /*de80*/  STL [R1+0x6c4], R7 ;  /* 0x0006c40701007387 */ /* 0x0003e20000100800 */
[----:B0-----:R-:W-:-:S03]  /*de90*/  LEA.HI.X.SX32 R8, R9, c[0x0][0x16c], 0x1, P1 ;  /* 0x00005b0009087a11 */ /* 0x001fc600008f0eff */
[----:B------:R0:W-:Y:S01]  /*dea0*/  STL [R1+0x8dc], R6 ;  /* 0x0008dc0601007387 */ /* 0x0001e20000100800 */
[----:B------:R-:W-:Y:S01]  /*deb0*/  IMAD R22, R22, c[0x0][0x190], RZ ;  /* 0x0000640016167a24 */ /* 0x000fe200078e02ff */
[----:B-1----:R-:W-:Y:S02]  /*dec0*/  LEA R7, P1, R26, c[0x0][0x168], 0x1 ;  /* 0x00005a001a077a11 */ /* 0x002fe400078208ff */
[----:B------:R1:W-:Y:S01]  /*ded0*/  STL [R1+0x818], R8 ;  /* 0x0008180801007387 */ /* 0x0003e20000100800 */
[----:B0-----:R-:W-:-:S03]  /*dee0*/  LEA.HI.X.SX32 R6, R12, c[0x0][0x16c], 0x1, P2 ;  /* 0x00005b000c067a11 */ /* 0x001fc600010f0eff */
[----:B------:R0:W-:Y:S01]  /*def0*/  STL [R1+0x6d8], R7 ;  /* 0x0006d80701007387 */ /* 0x0001e20000100800 */
[----:B-1----:R-:W-:-:S03]  /*df00*/  LEA R8, P2, R24, c[0x0][0x168], 0x1 ;  /* 0x00005a0018087a11 */ /* 0x002fc600078408ff */
[----:B------:R1:W-:Y:S04]  /*df10*/  STL [R1+0x584], R6 ;  /* 0x0005840601007387 */ /* 0x0003e80000100800 */
[----:B------:R3:W-:Y:S01]  /*df20*/  STL [R1+0x82c], R8 ;  /* 0x00082c0801007387 */ /* 0x0007e20000100800 */
[----:B0-----:R-:W-:Y:S02]  /*df30*/  LEA.HI.X.SX32 R7, R15, c[0x0][0x16c], 0x1, P3 ;  /* 0x00005b000f077a11 */ /* 0x001fe400018f0eff */
[----:B-1----:R-:W-:-:S03]  /*df40*/  LEA R6, P3, R22, c[0x0][0x168], 0x1 ;  /* 0x00005a0016067a11 */ /* 0x002fc600078608ff */
[----:B------:R-:W-:Y:S01]  /*df50*/  STL [R1+0x6cc], R7 ;  /* 0x0006cc0701007387 */ /* 0x000fe20000100800 */
[----:B---3--:R-:W-:-:S03]  /*df60*/  LEA.HI.X.SX32 R8, R18, c[0x0][0x16c], 0x1, P4 ;  /* 0x00005b0012087a11 */ /* 0x008fc600020f0eff */
[----:B------:R0:W-:Y:S04]  /*df70*/  STL [R1+0x8e0], R6 ;  /* 0x0008e00601007387 */ /* 0x0001e80000100800 */
[----:B------:R1:W-:Y:S01]  /*df80*/  STL [R1+0x820], R8 ;  /* 0x0008200801007387 */ /* 0x0003e20000100800 */
[----:B0-----:R-:W-:-:S03]  /*df90*/  LEA.HI.X.SX32 R6, R0, c[0x0][0x16c], 0x1, P5 ;  /* 0x00005b0000067a11 */ /* 0x001fc600028f0eff */
[----:B------:R0:W5:Y:S01]  /*dfa0*/  LDL.LU R0, [R1+0x984] ;  /* 0x0009840001007983 */ /* 0x0001620000300800 */
[----:B-1----:R-:W-:Y:S02]  /*dfb0*/  LEA.HI.X.SX32 R8, R21, c[0x0][0x16c], 0x1, P6 ;  /* 0x00005b0015087a11 */ /* 0x002fe400030f0eff */
[----:B--2---:R-:W-:-:S05]  /*dfc0*/  LEA R7, P4, R3, c[0x0][0x168], 0x1 ;  /* 0x00005a0003077a11 */ /* 0x004fca00078808ff */
[----:B------:R1:W-:Y:S04]  /*dfd0*/  STL [R1+0x8e4], R7 ;  /* 0x0008e40701007387 */ /* 0x0003e80000100800 */
[----:B------:R2:W-:Y:S04]  /*dfe0*/  STL [R1+0x588], R6 ;  /* 0x0005880601007387 */ /* 0x0005e80000100800 */
[----:B------:R3:W-:Y:S01]  /*dff0*/  STL [R1+0x6d4], R8 ;  /* 0x0006d40801007387 */ /* 0x0007e20000100800 */
[----:B-1----:R-:W-:Y:S02]  /*e000*/  LEA.HI.X.SX32 R7, R27, c[0x0][0x16c], 0x1, P0 ;  /* 0x00005b001b077a11 */ /* 0x002fe400000f0eff */
[----:B--2---:R-:W-:-:S03]  /*e010*/  LEA.HI.X.SX32 R6, R26, c[0x0][0x16c], 0x1, P1 ;  /* 0x00005b001a067a11 */ /* 0x004fc600008f0eff */
[----:B------:R-:W-:Y:S01]  /*e020*/  STL [R1+0x828], R7 ;  /* 0x0008280701007387 */ /* 0x000fe20000100800 */
[----:B---3--:R-:W-:-:S03]  /*e030*/  LEA.HI.X.SX32 R8, R24, c[0x0][0x16c], 0x1, P2 ;  /* 0x00005b0018087a11 */ /* 0x008fc600010f0eff */
[----:B------:R1:W-:Y:S04]  /*e040*/  STL [R1+0x58c], R6 ;  /* 0x00058c0601007387 */ /* 0x0003e80000100800 */
[----:B------:R-:W-:Y:S01]  /*e050*/  STL [R1+0x6dc], R8 ;  /* 0x0006dc0801007387 */ /* 0x000fe20000100800 */
[----:B-1----:R-:W-:-:S03]  /*e060*/  LEA.HI.X.SX32 R6, R3, c[0x0][0x16c], 0x1, P4 ;  /* 0x00005b0003067a11 */ /* 0x002fc600020f0eff */
[----:B------:R-:W2:Y:S04]  /*e070*/  LDL.LU R3, [R1+0x980] ;  /* 0x0009800001037983 */ /* 0x000ea80000300800 */
[----:B------:R-:W1:Y:S01]  /*e080*/  S2R R25, SR_TID.X ;  /* 0x0000000000197919 */ /* 0x000e620000002100 */
[----:B------:R-:W-:-:S05]  /*e090*/  LEA.HI.X.SX32 R7, R22, c[0x0][0x16c], 0x1, P3 ;  /* 0x00005b0016077a11 */ /* 0x000fca00018f0eff */
[----:B------:R-:W-:Y:S01]  /*e0a0*/  STL [R1+0x830], R7 ;  /* 0x0008300701007387 */ /* 0x000fe20000100800 */
[--C-:B-1----:R-:W-:Y:S02]  /*e0b0*/  SHF.R.U32.HI R28, RZ, 0x6, R25.reuse ;  /* 0x00000006ff1c7819 */ /* 0x102fe40000011619 */
[--C-:B------:R-:W-:Y:S02]  /*e0c0*/  SHF.R.U32.HI R29, RZ, 0x6, R25.reuse ;  /* 0x00000006ff1d7819 */ /* 0x100fe40000011619 */
[----:B------:R-:W-:-:S04]  /*e0d0*/  SHF.R.U32.HI R25, RZ, 0x6, R25 ;  /* 0x00000006ff197819 */ /* 0x000fc80000011619 */
[----:B------:R-:W-:Y:S02]  /*e0e0*/  SGXT.U32 R25, R25, 0x1 ;  /* 0x000000011919781a */ /* 0x000fe40000000000 */
[----:B------:R-:W-:Y:S02]  /*e0f0*/  SGXT.U32 R28, R28, 0x1 ;  /* 0x000000011c1c781a */ /* 0x000fe40000000000 */
[C---:B------:R-:W-:Y:S02]  /*e100*/  LOP3.LUT R11, R25.reuse, 0x1c, RZ, 0xfc, !PT ;  /* 0x0000001c190b7812 */ /* 0x040fe400078efcff */
[----:B------:R-:W-:Y:S02]  /*e110*/  LOP3.LUT R23, R25, 0x1a, RZ, 0xfc, !PT ;  /* 0x0000001a19177812 */ /* 0x000fe400078efcff */
[----:B------:R-:W1:Y:S01]  /*e120*/  S2R R25, SR_TID.X ;  /* 0x0000000000197919 */ /* 0x000e620000002100 */
[----:B------:R-:W-:Y:S02]  /*e130*/  LOP3.LUT R28, R28, 0x1e, RZ, 0xfc, !PT ;  /* 0x0000001e1c1c7812 */ /* 0x000fe400078efcff */
[----:B------:R-:W-:Y:S01]  /*e140*/  SGXT.U32 R29, R29, 0x1 ;  /* 0x000000011d1d781a */ /* 0x000fe20000000000 */
[----:B------:R-:W-:Y:S04]  /*e150*/  STL [R1+0x138], RZ ;  /* 0x000138ff01007387 */ /* 0x000fe80000100800 */
[----:B------:R3:W-:Y:S02]  /*e160*/  STL [R1+0x834], R6 ;  /* 0x0008340601007387 */ /* 0x0007e40000100800 */
[----:B---3--:R-:W-:Y:S01]  /*e170*/  IMAD R6, R28, c[0x0][0x188], RZ ;  /* 0x000062001c067a24 */ /* 0x008fe200078e02ff */
[----:B------:R-:W-:-:S02]  /*e180*/  LOP3.LUT R28, R29, 0x18, RZ, 0xfc, !PT ;  /* 0x000000181d1c7812 */ /* 0x000fc400078efcff */
[----:B------:R-:W-:Y:S01]  /*e190*/  LOP3.LUT R29, R29, 0x16, RZ, 0xfc, !PT ;  /* 0x000000161d1d7812 */ /* 0x000fe200078efcff */
[----:B------:R-:W-:Y:S02]  /*e1a0*/  IMAD R6, R11, c[0x0][0x188], RZ ;  /* 0x000062000b067a24 */ /* 0x000fe400078e02ff */
[----:B------:R-:W-:Y:S02]  /*e1b0*/  IMAD R6, R28, c[0x0][0x188], RZ ;  /* 0x000062001c067a24 */ /* 0x000fe400078e02ff */
[----:B------:R-:W-:Y:S02]  /*e1c0*/  IMAD R6, R29, c[0x0][0x188], RZ ;  /* 0x000062001d067a24 */ /* 0x000fe400078e02ff */
[----:B------:R-:W3:Y:S01]  /*e1d0*/  S2R R29, SR_TID.X ;  /* 0x00000000001d7919 */ /* 0x000ee20000002100 */
[----:B-1----:R-:W-:Y:S01]  /*e1e0*/  SHF.R.U32.HI R28, RZ, 0x6, R25 ;  /* 0x00000006ff1c7819 */ /* 0x002fe20000011619 */
[----:B------:R-:W-:-:S03]  /*e1f0*/  IMAD R7, R23, c[0x0][0x188], RZ ;  /* 0x0000620017077a24 */ /* 0x000fc600078e02ff */
[----:B------:R-:W-:Y:S02]  /*e200*/  SGXT.U32 R28, R28, 0x1 ;  /* 0x000000011c1c781a */ /* 0x000fe40000000000 */
[----:B------:R-:W-:Y:S02]  /*e210*/  SHF.R.U32.HI R25, RZ, 0x6, R25 ;  /* 0x00000006ff197819 */ /* 0x000fe40000011619 */
[C---:B------:R-:W-:Y:S02]  /*e220*/  LOP3.LUT R11, R28.reuse, 0x14, RZ, 0xfc, !PT ;  /* 0x000000141c0b7812 */ /* 0x040fe400078efcff */
[C---:B------:R-:W-:Y:S02]  /*e230*/  LOP3.LUT R23, R28.reuse, 0x12, RZ, 0xfc, !PT ;  /* 0x000000121c177812 */ /* 0x040fe400078efcff */
[----:B------:R-:W-:Y:S02]  /*e240*/  LOP3.LUT R28, R28, 0x10, RZ, 0xfc, !PT ;  /* 0x000000101c1c7812 */ /* 0x000fe400078efcff */
[----:B------:R-:W-:Y:S01]  /*e250*/  SGXT.U32 R25, R25, 0x1 ;  /* 0x000000011919781a */ /* 0x000fe20000000000 */
[----:B------:R-:W-:-:S02]  /*e260*/  IMAD R7, R23, c[0x0][0x188], RZ ;  /* 0x0000620017077a24 */ /* 0x000fc400078e02ff */
[----:B------:R-:W-:Y:S01]  /*e270*/  IMAD R6, R28, c[0x0][0x188], RZ ;  /* 0x000062001c067a24 */ /* 0x000fe200078e02ff */
[C---:B------:R-:W-:Y:S02]  /*e280*/  LOP3.LUT R23, R25.reuse, 0xe, RZ, 0xfc, !PT ;  /* 0x0000000e19177812 */ /* 0x040fe400078efcff */
[----:B------:R-:W-:Y:S02]  /*e290*/  LOP3.LUT R28, R25, 0xc, RZ, 0xfc, !PT ;  /* 0x0000000c191c7812 */ /* 0x000fe400078efcff */
[--C-:B---3--:R-:W-:Y:S02]  /*e2a0*/  SHF.R.U32.HI R25, RZ, 0x6, R29.reuse ;  /* 0x00000006ff197819 */ /* 0x108fe4000001161d */
[----:B------:R-:W-:Y:S02]  /*e2b0*/  SHF.R.U32.HI R29, RZ, 0x6, R29 ;  /* 0x00000006ff1d7819 */ /* 0x000fe4000001161d */
[----:B------:R-:W-:Y:S01]  /*e2c0*/  SGXT.U32 R25, R25, 0x1 ;  /* 0x000000011919781a */ /* 0x000fe20000000000 */
[----:B------:R-:W-:Y:S01]  /*e2d0*/  IMAD R7, R23, c[0x0][0x188], RZ ;  /* 0x0000620017077a24 */ /* 0x000fe200078e02ff */
[----:B------:R-:W-:Y:S01]  /*e2e0*/  SGXT.U32 R29, R29, 0x1 ;  /* 0x000000011d1d781a */ /* 0x000fe20000000000 */
[----:B------:R-:W-:Y:S01]  /*e2f0*/  IMAD R6, R28, c[0x0][0x188], RZ ;  /* 0x000062001c067a24 */ /* 0x000fe200078e02ff */
[----:B------:R-:W-:-:S02]  /*e300*/  LOP3.LUT R23, R25, 0xa, RZ, 0xfc, !PT ;  /* 0x0000000a19177812 */ /* 0x000fc400078efcff */
[----:B------:R-:W-:Y:S02]  /*e310*/  LOP3.LUT R28, R25, 0x8, RZ, 0xfc, !PT ;  /* 0x00000008191c7812 */ /* 0x000fe400078efcff */
[----:B------:R-:W1:Y:S01]  /*e320*/  S2R R25, SR_TID.X ;  /* 0x0000000000197919 */ /* 0x000e620000002100 */
[----:B------:R-:W-:Y:S02]  /*e330*/  LOP3.LUT R29, R29, 0x6, RZ, 0xfc, !PT ;  /* 0x000000061d1d7812 */ /* 0x000fe400078efcff */
[----:B------:R-:W-:-:S03]  /*e340*/  IMAD R6, R28, c[0x0][0x188], RZ ;  /* 0x000062001c067a24 */ /* 0x000fc600078e02ff */
[----:B------:R-:W-:Y:S02]  /*e350*/  IMAD R6, R29, c[0x0][0x188], RZ ;  /* 0x000062001d067a24 */ /* 0x000fe400078e02ff */
[----:B------:R-:W3:Y:S04]  /*e360*/  S2R R29, SR_TID.X ;  /* 0x00000000001d7919 */ /* 0x000ee80000002100 */
[----:B------:R0:W-:Y:S04]  /*e370*/  STL [R1+0x13c], RZ ;  /* 0x00013cff01007387 */ /* 0x0001e80000100800 */
[----:B------:R0:W-:Y:S04]  /*e380*/  STL [R1+0x120], RZ ;  /* 0x000120ff01007387 */ /* 0x0001e80000100800 */
[----:B------:R0:W-:Y:S04]  /*e390*/  STL [R1+0x124], RZ ;  /* 0x000124ff01007387 */ /* 0x0001e80000100800 */
[----:B------:R0:W-:Y:S04]  /*e3a0*/  STL [R1+0x128], RZ ;  /* 0x000128ff01007387 */ /* 0x0001e80000100800 */
[----:B------:R0:W-:Y:S04]  /*e3b0*/  STL [R1+0x12c], RZ ;  /* 0x00012cff01007387 */ /* 0x0001e80000100800 */
[----:B------:R0:W-:Y:S04]  /*e3c0*/  STL [R1+0xf0], RZ ;  /* 0x0000f0ff01007387 */ /* 0x0001e80000100800 */
[----:B------:R0:W-:Y:S01]  /*e3d0*/  STL [R1+0xf4], RZ ;  /* 0x0000f4ff01007387 */ /* 0x0001e20000100800 */
[----:B-1----:R-:W-:-:S03]  /*e3e0*/  SHF.R.U32.HI R28, RZ, 0x6, R25 ;  /* 0x00000006ff1c7819 */ /* 0x002fc60000011619 */
[----:B------:R0:W-:Y:S04]  /*e3f0*/  STL [R1+0xf8], RZ ;  /* 0x0000f8ff01007387 */ /* 0x0001e80000100800 */
[----:B------:R0:W-:Y:S04]  /*e400*/  STL [R1+0xfc], RZ ;  /* 0x0000fcff01007387 */ /* 0x0001e80000100800 */
[----:B------:R0:W-:Y:S04]  /*e410*/  STL [R1+0x110], RZ ;  /* 0x000110ff01007387 */ /* 0x0001e80000100800 */
[----:B------:R0:W-:Y:S01]  /*e420*/  STL [R1+0x114], RZ ;  /* 0x000114ff01007387 */ /* 0x0001e20000100800 */
[----:B------:R-:W-:-:S03]  /*e430*/  LOP3.LUT R25, R25, 0x7, RZ, 0xc0, !PT ;  /* 0x0000000719197812 */ /* 0x000fc600078ec0ff */
[----:B------:R0:W-:Y:S01]  /*e440*/  STL [R1+0x118], RZ ;  /* 0x000118ff01007387 */ /* 0x0001e20000100800 */
[----:B------:R-:W-:-:S03]  /*e450*/  SGXT.U32 R28, R28, 0x1 ;  /* 0x000000011c1c781a */ /* 0x000fc60000000000 */
[----:B------:R0:W-:Y:S01]  /*e460*/  STL [R1+0x11c], RZ ;  /* 0x00011cff01007387 */ /* 0x0001e20000100800 */
[----:B------:R-:W-:Y:S01]  /*e470*/  IMAD R8, R11, c[0x0][0x188], RZ ;  /* 0x000062000b087a24 */ /* 0x000fe200078e02ff */
[C---:B------:R-:W-:Y:S01]  /*e480*/  LOP3.LUT R11, R28.reuse, 0x4, RZ, 0xfc, !PT ;  /* 0x000000041c0b7812 */ /* 0x040fe200078efcff */
[----:B------:R-:W-:Y:S01]  /*e490*/  IMAD R7, R23, c[0x0][0x188], RZ ;  /* 0x0000620017077a24 */ /* 0x000fe200078e02ff */
[----:B------:R-:W-:Y:S01]  /*e4a0*/  LOP3.LUT R23, R28, 0x2, RZ, 0xfc, !PT ;  /* 0x000000021c177812 */ /* 0x000fe200078efcff */
[----:B------:R-:W-:Y:S02]  /*e4b0*/  IMAD R25, R25, 0x90, RZ ;  /* 0x0000009019197824 */ /* 0x000fe400078e02ff */
[C---:B---3--:R-:W-:Y:S02]  /*e4c0*/  IMAD.SHL.U32 R28, R29.reuse, 0x2, RZ ;  /* 0x000000021d1c7824 */ /* 0x048fe400078e00ff */
[----:B------:R-:W-:-:S03]  /*e4d0*/  IMAD.SHL.U32 R29, R29, 0x40, RZ ;  /* 0x000000401d1d7824 */ /* 0x000fc600078e00ff */
[----:B------:R-:W-:Y:S01]  /*e4e0*/  LOP3.LUT R25, R25, 0x10, R28, 0x78, !PT ;  /* 0x0000001019197812 */ /* 0x000fe200078e781c */
[----:B------:R-:W-:-:S03]  /*e4f0*/  IMAD R7, R11, c[0x0][0x188], RZ ;  /* 0x000062000b077a24 */ /* 0x000fc600078e02ff */
[----:B------:R-:W-:Y:S01]  /*e500*/  LOP3.LUT R25, R25, 0x400, R29, 0xf8, !PT ;  /* 0x0000040019197812 */ /* 0x000fe200078ef81d */
[----:B------:R-:W-:Y:S01]  /*e510*/  IMAD R6, R23, c[0x0][0x188], RZ ;  /* 0x0000620017067a24 */ /* 0x000fe200078e02ff */
[----:B------:R-:W-:Y:S01]  /*e520*/  ULDC UR4, c[0x0][0x180] ;  /* 0x0000600000047ab9 */ /* 0x000fe20000000800 */
[C---:B--2---:R-:W-:Y:S02]  /*e530*/  LOP3.LUT R8, R3.reuse, 0x20, RZ, 0x3c, !PT ;  /* 0x0000002003087812 */ /* 0x044fe400078e3cff */
[C---:B------:R-:W-:Y:S02]  /*e540*/  LOP3.LUT R7, R3.reuse, 0x40, RZ, 0x3c, !PT ;  /* 0x0000004003077812 */ /* 0x040fe400078e3cff */
[----:B------:R-:W-:Y:S02]  /*e550*/  LOP3.LUT R6, R3, 0x60, RZ, 0x3c, !PT ;  /* 0x0000006003067812 */ /* 0x000fe400078e3cff */
[C---:B------:R-:W-:Y:S02]  /*e560*/  LOP3.LUT R8, R25.reuse, 0x20, RZ, 0x3c, !PT ;  /* 0x0000002019087812 */ /* 0x040fe400078e3cff */
[----:B------:R-:W-:-:S02]  /*e570*/  LOP3.LUT R7, R25, 0x40, RZ, 0x3c, !PT ;  /* 0x0000004019077812 */ /* 0x000fc400078e3cff */
[----:B0-----:R-:W-:Y:S02]  /*e580*/  LOP3.LUT R6, R25, 0x60, RZ, 0x3c, !PT ;  /* 0x0000006019067812 */ /* 0x001fe400078e3cff */
.L_x_2:
[----:B------:R-:W0:Y:S01]  /*e590*/  S2R R14, SR_TID.X ;  /* 0x00000000000e7919 */ /* 0x000e220000002100 */
[----:B------:R-:W-:Y:S01]  /*e5a0*/  IMAD.MOV.U32 R28, RZ, RZ, R4 ;  /* 0x000000ffff1c7224 */ /* 0x000fe200078e0004 */
[----:B------:R-:W-:Y:S01]  /*e5b0*/  PRMT R13, RZ, 0x7610, R13 ;  /* 0x00007610ff0d7816 */ /* 0x000fe2000000000d */
[----:B------:R-:W-:Y:S01]  /*e5c0*/  IMAD.MOV.U32 R29, RZ, RZ, R5 ;  /* 0x000000ffff1d7224 */ /* 0x000fe200078e0005 */
[----:B------:R-:W1:Y:S04]  /*e5d0*/  S2R R11, SR_TID.X ;  /* 0x00000000000b7919 */ /* 0x000e680000002100 */
[----:B------:R2:W-:Y:S01]  /*e5e0*/  STL [R1+0x150c], R23 ;  /* 0x00150c1701007387 */ /* 0x0005e20000100800 */
[----:B------:R-:W-:Y:S02]  /*e5f0*/  PRMT R6, RZ, 0x7610, R6 ;  /* 0x00007610ff067816 */ /* 0x000fe40000000006 */
[----:B-----5:R-:W-:Y:S01]  /*e600*/  PRMT R16, RZ, 0x7610, R16 ;  /* 0x00007610ff107816 */ /* 0x020fe20000000010 */
[----:B------:R3:W-:Y:S01]  /*e610*/  STL [R1+0x1508], R20 ;  /* 0x0015081401007387 */ /* 0x0007e20000100800 */
[----:B------:R-:W-:-:S02]  /*e620*/  PRMT R9, RZ, 0x7610, R9 ;  /* 0x00007610ff097816 */ /* 0x000fc40000000009 */
[----:B------:R-:W-:Y:S01]  /*e630*/  PRMT R24, RZ, 0x7610, R24 ;  /* 0x00007610ff187816 */ /* 0x000fe20000000018 */
[----:B------:R4:W-:Y:S01]  /*e640*/  STL [R1+0x1504], R22 ;  /* 0x0015041601007387 */ /* 0x0009e20000100800 */
[----:B0-----:R-:W-:-:S03]  /*e650*/  SHF.R.U32.HI R18, RZ, 0x6, R14 ;  /* 0x00000006ff127819 */ /* 0x001fc6000001160e */
[----:B------:R-:W-:Y:S01]  /*e660*/  STL [R1+0x1500], R21 ;  /* 0x0015001501007387 */ /* 0x000fe20000100800 */
[----:B-1----:R-:W-:-:S03]  /*e670*/  SHF.R.U32.HI R10, RZ, 0x6, R11 ;  /* 0x00000006ff0a7819 */ /* 0x002fc6000001160b */
[----:B------:R-:W-:Y:S01]  /*e680*/  STL [R1+0x14fc], R17 ;  /* 0x0014fc1101007387 */ /* 0x000fe20000100800 */
[----:B------:R-:W-:Y:S02]  /*e690*/  SGXT.U32 R18, R18, 0x1 ;  /* 0x000000011212781a */ /* 0x000fe40000000000 */
[----:B------:R-:W-:Y:S01]  /*e6a0*/  SGXT.U32 R10, R10, 0x1 ;  /* 0x000000010a0a781a */ /* 0x000fe20000000000 */
[----:B------:R-:W-:Y:S01]  /*e6b0*/  STL [R1+0x14e0], R3 ;  /* 0x0014e00301007387 */ /* 0x000fe20000100800 */
[----:B------:R-:W-:Y:S02]  /*e6c0*/  ISETP.GE.AND P0, PT, R18, UR4, PT ;  /* 0x0000000412007c0c */ /* 0x000fe4000bf06270 */
[----:B------:R-:W-:Y:S01]  /*e6d0*/  SHF.R.U32.HI R11, RZ, 0x6, R11 ;  /* 0x00000006ff0b7819 */ /* 0x000fe2000001160b */
[----:B------:R-:W-:Y:S01]  /*e6e0*/  STL [R1+0x14e4], R3 ;  /* 0x0014e40301007387 */ /* 0x000fe20000100800 */
[C---:B------:R-:W-:Y:S01]  /*e6f0*/  LOP3.LUT R15, R10.reuse, 0x2, RZ, 0xfc, !PT ;  /* 0x000000020a0f7812 */ /* 0x040fe200078efcff */
[----:B------:R-:W-:Y:S01]  /*e700*/  IMAD R10, R10, c[0x0][0x188], RZ ;  /* 0x000062000a0a7a24 */ /* 0x000fe200078e02ff */
[----:B------:R-:W-:Y:S01]  /*e710*/  SGXT.U32 R11, R11, 0x1 ;  /* 0x000000010b0b781a */ /* 0x000fe20000000000 */
[----:B------:R-:W-:Y:S01]  /*e720*/  STL [R1+0x14e8], R3 ;  /* 0x0014e80301007387 */ /* 0x000fe20000100800 */
[----:B------:R-:W-:Y:S01]  /*e730*/  ISETP.GE.AND P1, PT, R15, UR4, PT ;  /* 0x000000040f007c0c */ /* 0x000fe2000bf26270 */
[----:B------:R-:W-:Y:S01]  /*e740*/  IMAD.WIDE R4, R10, 0x2, R28 ;  /* 0x000000020a047825 */ /* 0x000fe200078e021c */
[----:B------:R-:W-:Y:S01]  /*e750*/  LOP3.LUT R10, R11, 0x4, RZ, 0xfc, !PT ;  /* 0x000000040b0a7812 */ /* 0x000fe200078efcff */
[----:B------:R-:W-:Y:S04]  /*e760*/  STL [R1+0x14ec], R3 ;  /* 0x0014ec0301007387 */ /* 0x000fe80000100800 */
[----:B------:R0:W4:Y:S01]  /*e770*/  @!P0 LDG.E.U16 R13, [R4.64] ;  /* 0x00000006040d8981 */ /* 0x000122000c1e1500 */
[----:B------:R-:W-:-:S03]  /*e780*/  ISETP.GE.AND P0, PT, R10, UR4, PT ;  /* 0x000000040a007c0c */ /* 0x000fc6000bf06270 */
[----:B------:R-:W1:Y:S01]  /*e790*/  S2R R10, SR_TID.X ;  /* 0x00000000000a7919 */ /* 0x000e620000002100 */
[----:B------:R-:W-:Y:S02]  /*e7a0*/  LOP3.LUT R11, R11, 0x2, RZ, 0xfc, !PT ;  /* 0x000000020b0b7812 */ /* 0x000fe400078efcff */
[----:B--2---:R-:W-:Y:S01]  /*e7b0*/  PRMT R23, RZ, 0x7610, R23 ;  /* 0x00007610ff177816 */ /* 0x004fe20000000017 */
[----:B------:R-:W-:Y:S02]  /*e7c0*/  STL [R1+0x14f0], R3 ;  /* 0x0014f00301007387 */ /* 0x000fe40000100800 */
[----:B------:R-:W-:Y:S01]  /*e7d0*/  IMAD R11, R11, c[0x0][0x188], RZ ;  /* 0x000062000b0b7a24 */ /* 0x000fe200078e02ff */
[----:B---3--:R-:W-:Y:S01]  /*e7e0*/  PRMT R20, RZ, 0x7610, R20 ;  /* 0x00007610ff147816 */ /* 0x008fe20000000014 */
[----:B------:R-:W-:Y:S02]  /*e7f0*/  STL [R1+0x14f4], R3 ;  /* 0x0014f40301007387 */ /* 0x000fe40000100800 */
[----:B0-----:R-:W-:-:S02]  /*e800*/  IMAD.WIDE R4, R11, 0x2, R28 ;  /* 0x000000020b047825 */ /* 0x001fc400078e021c */
[----:B------:R-:W0:Y:S04]  /*e810*/  S2R R11, SR_TID.X ;  /* 0x00000000000b7919 */ /* 0x000e280000002100 */
[----:B------:R2:W3:Y:S01]  /*e820*/  @!P1 LDG.E.U16 R6, [R4.64] ;  /* 0x0000000604069981 */ /* 0x0004e2000c1e1500 */
[----:B------:R-:W-:Y:S02]  /*e830*/  PRMT R8, RZ, 0x7610, R8 ;  /* 0x00007610ff087816 */ /* 0x000fe40000000008 */
[----:B------:R-:W-:Y:S01]  /*e840*/  PRMT R12, RZ, 0x7610, R12 ;  /* 0x00007610ff0c7816 */ /* 0x000fe2000000000c */
[----:B------:R-:W-:Y:S01]  /*e850*/  STL [R1+0x14f8], R3 ;  /* 0x0014f80301007387 */ /* 0x000fe20000100800 */
[----:B-1----:R-:W-:-:S04]  /*e860*/  SHF.R.U32.HI R10, RZ, 0x6, R10 ;  /* 0x00000006ff0a7819 */ /* 0x002fc8000001160a */
[----:B------:R-:W-:-:S04]  /*e870*/  SGXT.U32 R10, R10, 0x1 ;  /* 0x000000010a0a781a */ /* 0x000fc80000000000 */
[C---:B------:R-:W-:Y:S02]  /*e880*/  LOP3.LUT R15, R10.reuse, 0x6, RZ, 0xfc, !PT ;  /* 0x000000060a0f7812 */ /* 0x040fe400078efcff */
[----:B------:R-:W-:-:S05]  /*e890*/  LOP3.LUT R10, R10, 0x4, RZ, 0xfc, !PT ;  /* 0x000000040a0a7812 */ /* 0x000fca00078efcff */
[----:B------:R-:W-:-:S04]  /*e8a0*/  IMAD R10, R10, c[0x0][0x188], RZ ;  /* 0x000062000a0a7a24 */ /* 0x000fc800078e02ff */
[----:B--2---:R-:W-:Y:S02]  /*e8b0*/  IMAD.WIDE R4, R10, 0x2, R28 ;  /* 0x000000020a047825 */ /* 0x004fe400078e021c */
[----:B------:R-:W1:Y:S01]  /*e8c0*/  S2R R10, SR_TID.X ;  /* 0x00000000000a7919 */ /* 0x000e620000002100 */
[----:B------:R-:W-:Y:S02]  /*e8d0*/  ISETP.GE.AND P1, PT, R15, UR4, PT ;  /* 0x000000040f007c0c */ /* 0x000fe4000bf26270 */
[--C-:B0-----:R-:W-:Y:S01]  /*e8e0*/  SHF.R.U32.HI R15, RZ, 0x6, R11.reuse ;  /* 0x00000006ff0f7819 */ /* 0x101fe2000001160b */
[----:B------:R0:W2:Y:S01]  /*e8f0*/  @!P0 LDG.E.U16 R16, [R4.64] ;  /* 0x0000000604108981 */ /* 0x0000a2000c1e1500 */
[----:B------:R-:W-:Y:S02]  /*e900*/  SHF.R.U32.HI R11, RZ, 0x6, R11 ;  /* 0x00000006ff0b7819 */ /* 0x000fe4000001160b */
[----:B------:R-:W-:Y:S02]  /*e910*/  SGXT.U32 R15, R15, 0x1 ;  /* 0x000000010f0f781a */ /* 0x000fe40000000000 */
[----:B------:R-:W-:-:S02]  /*e920*/  SGXT.U32 R11, R11, 0x1 ;  /* 0x000000010b0b781a */ /* 0x000fc40000000000 */
[----:B------:R-:W-:-:S04]  /*e930*/  LOP3.LUT R15, R15, 0x8, RZ, 0xfc, !PT ;  /* 0x000000080f0f7812 */ /* 0x000fc800078efcff */
[----:B------:R-:W-:Y:S02]  /*e940*/  ISETP.GE.AND P0, PT, R15, UR4, PT ;  /* 0x000000040f007c0c */ /* 0x000fe4000bf06270 */
[----:B------:R-:W-:Y:S02]  /*e950*/  LOP3.LUT R15, R11, 0x6, RZ, 0xfc, !PT ;  /* 0x000000060b0f7812 */ /* 0x000fe400078efcff */
[----:B-1----:R-:W-:-:S03]  /*e960*/  SHF.R.U32.HI R11, RZ, 0x6, R10 ;  /* 0x00000006ff0b7819 */ /* 0x002fc6000001160a */
[----:B------:R-:W-:Y:S01]  /*e970*/  IMAD R15, R15, c[0x0][0x188], RZ ;  /* 0x000062000f0f7a24 */ /* 0x000fe200078e02ff */
[----:B------:R-:W-:-:S03]  /*e980*/  SGXT.U32 R11, R11, 0x1 ;  /* 0x000000010b0b781a */ /* 0x000fc60000000000 */
[----:B0-----:R-:W-:Y:S01]  /*e990*/  IMAD.WIDE R4, R15, 0x2, R28 ;  /* 0x000000020f047825 */ /* 0x001fe200078e021c */
[----:B------:R-:W-:Y:S02]  /*e9a0*/  LOP3.LUT R15, R11, 0xa, RZ, 0xfc, !PT ;  /* 0x0000000a0b0f7812 */ /* 0x000fe400078efcff */
[----:B------:R-:W0:Y:S01]  /*e9b0*/  S2R R11, SR_TID.X ;  /* 0x00000000000b7919 */ /* 0x000e220000002100 */
[----:B------:R-:W-:-:S03]  /*e9c0*/  SHF.R.U32.HI R10, RZ, 0x6, R10 ;  /* 0x00000006ff0a7819 */ /* 0x000fc6000001160a */
[----:B------:R1:W2:Y:S01]  /*e9d0*/  @!P1 LDG.E.U16 R23, [R4.64] ;  /* 0x0000000604179981 */ /* 0x0002a2000c1e1500 */
[----:B------:R-:W-:Y:S02]  /*e9e0*/  SGXT.U32 R10, R10, 0x1 ;  /* 0x000000010a0a781a */ /* 0x000fe40000000000 */
[----:B------:R-:W-:Y:S02]  /*e9f0*/  ISETP.GE.AND P1, PT, R15, UR4, PT ;  /* 0x000000040f007c0c */ /* 0x000fe4000bf26270 */
[----:B------:R-:W-:-:S05]  /*ea00*/  LOP3.LUT R15, R10, 0x8, RZ, 0xfc, !PT ;  /* 0x000000080a0f7812 */ /* 0x000fca00078efcff */
[----:B------:R-:W-:-:S04]  /*ea10*/  IMAD R15, R15, c[0x0][0x188], RZ ;  /* 0x000062000f0f7a24 */ /* 0x000fc800078e02ff */
[----:B-1----:R-:W-:-:S05]  /*ea20*/  IMAD.WIDE R4, R15, 0x2, R28 ;  /* 0x000000020f047825 */ /* 0x002fca00078e021c */
[----:B------:R1:W2:Y:S01]  /*ea30*/  @!P0 LDG.E.U16 R9, [R4.64] ;  /* 0x0000000604098981 */ /* 0x0002a2000c1e1500 */
[----:B0-----:R-:W-:-:S04]  /*ea40*/  SHF.R.U32.HI R10, RZ, 0x6, R11 ;  /* 0x00000006ff0a7819 */ /* 0x001fc8000001160b */
[----:B------:R-:W-:Y:S02]  /*ea50*/  SGXT.U32 R10, R10, 0x1 ;  /* 0x000000010a0a781a */ /* 0x000fe40000000000 */
[----:B------:R-:W-:Y:S02]  /*ea60*/  SHF.R.U32.HI R15, RZ, 0x6, R11 ;  /* 0x00000006ff0f7819 */ /* 0x000fe4000001160b */
[C---:B------:R-:W-:Y:S02]  /*ea70*/  LOP3.LUT R11, R10.reuse, 0xc, RZ, 0xfc, !PT ;  /* 0x0000000c0a0b7812 */ /* 0x040fe400078efcff */
[----:B------:R-:W-:Y:S02]  /*ea80*/  LOP3.LUT R10, R10, 0xa, RZ, 0xfc, !PT ;  /* 0x0000000a0a0a7812 */ /* 0x000fe400078efcff */
[----:B------:R-:W-:-:S03]  /*ea90*/  ISETP.GE.AND P0, PT, R11, UR4, PT ;  /* 0x000000040b007c0c */ /* 0x000fc6000bf06270 */
[----:B------:R-:W-:Y:S01]  /*eaa0*/  IMAD R10, R10, c[0x0][0x188], RZ ;  /* 0x000062000a0a7a24 */ /* 0x000fe200078e02ff */
[----:B-1----:R-:W-:-:S03]  /*eab0*/  PRMT R5, RZ, 0x7610, R5 ;  /* 0x00007610ff057816 */ /* 0x002fc60000000005 */
[----:B------:R-:W-:-:S05]  /*eac0*/  IMAD.WIDE R10, R10, 0x2, R28 ;  /* 0x000000020a0a7825 */ /* 0x000fca00078e021c */
[----:B------:R0:W2:Y:S04]  /*ead0*/  @!P1 LDG.E.U16 R5, [R10.64] ;  /* 0x000000060a059981 */ /* 0x0000a8000c1e1500 */
[----:B0-----:R-:W0:Y:S01]  /*eae0*/  S2R R11, SR_TID.X ;  /* 0x00000000000b7919 */ /* 0x001e220000002100 */
[----:B------:R-:W-:-:S04]  /*eaf0*/  SGXT.U32 R15, R15, 0x1 ;  /* 0x000000010f0f781a */ /* 0x000fc80000000000 */
[----:B------:R-:W-:-:S04]  /*eb00*/  LOP3.LUT R15, R15, 0xe, RZ, 0xfc, !PT ;  /* 0x0000000e0f0f7812 */ /* 0x000fc800078efcff */
[----:B------:R-:W-:Y:S02]  /*eb10*/  ISETP.GE.AND P1, PT, R15, UR4, PT ;  /* 0x000000040f007c0c */ /* 0x000fe4000bf26270 */
[----:B------:R-:W1:Y:S01]  /*eb20*/  S2R R15, SR_TID.X ;  /* 0x00000000000f7919 */ /* 0x000e620000002100 */
[----:B0-----:R-:W-:-:S04]  /*eb30*/  SHF.R.U32.HI R11, RZ, 0x6, R11 ;  /* 0x00000006ff0b7819 */ /* 0x001fc8000001160b */
[----:B------:R-:W-:-:S04]  /*eb40*/  SGXT.U32 R11, R11, 0x1 ;  /* 0x000000010b0b781a */ /* 0x000fc80000000000 */
[----:B------:R-:W-:-:S05]  /*eb50*/  LOP3.LUT R11, R11, 0xc, RZ, 0xfc, !PT ;  /* 0x0000000c0b0b7812 */ /* 0x000fca00078efcff */
[----:B------:R-:W-:-:S04]  /*eb60*/  IMAD R11, R11, c[0x0][0x188], RZ ;  /* 0x000062000b0b7a24 */ /* 0x000fc800078e02ff */
[----:B------:R-:W-:-:S05]  /*eb70*/  IMAD.WIDE R10, R11, 0x2, R28 ;  /* 0x000000020b0a7825 */ /* 0x000fca00078e021c */
[----:B------:R1:W2:Y:S02]  /*eb80*/  @!P0 LDG.E.U16 R24, [R10.64] ;  /* 0x000000060a188981 */ /* 0x0002a4000c1e1500 */
[----:B-1----:R-:W-:-:S04]  /*eb90*/  SHF.R.U32.HI R11, RZ, 0x6, R15 ;  /* 0x00000006ff0b7819 */ /* 0x002fc8000001160f */
[----:B------:R-:W-:-:S04]  /*eba0*/  SGXT.U32 R11, R11, 0x1 ;  /* 0x000000010b0b781a */ /* 0x000fc80000000000 */
[C---:B------:R-:W-:Y:S02]  /*ebb0*/  LOP3.LUT R10, R11.reuse, 0x10, RZ, 0xfc, !PT ;  /* 0x000000100b0a7812 */ /* 0x040fe400078efcff */
[----:B------:R-:W-:Y:S02]  /*ebc0*/  LOP3.LUT R11, R11, 0xe, RZ, 0xfc, !PT ;  /* 0x0000000e0b0b7812 */ /* 0x000fe400078efcff */
[----:B------:R-:W-:-:S03]  /*ebd0*/  ISETP.GE.AND P0, PT, R10, UR4, PT ;  /* 0x000000040a007c0c */ /* 0x000fc6000bf06270 */
[----:B------:R-:W-:-:S04]  /*ebe0*/  IMAD R11, R11, c[0x0][0x188], RZ ;  /* 0x000062000b0b7a24 */ /* 0x000fc800078e02ff */
[----:B------:R-:W-:-:S05]  /*ebf0*/  IMAD.WIDE R10, R11, 0x2, R28 ;  /* 0x000000020b0a7825 */ /* 0x000fca00078e021c */
[----:B------:R0:W2:Y:S01]  /*ec00*/  @!P1 LDG.E.U16 R20, [R10.64] ;  /* 0x000000060a149981 */ /* 0x0000a2000c1e1500 */
[----:B------:R-:W-:-:S03]  /*ec10*/  SHF.R.U32.HI R15, RZ, 0x6, R15 ;  /* 0x00000006ff0f7819 */ /* 0x000fc6000001160f */
        /* <DEDUP_REMOVED lines=18> */
[----:B------:R0:W2:Y:S04]  /*ed40*/  @!P1 LDG.E.U16 R12, [R10.64] ;  /* 0x000000060a0c9981 */ /* 0x0000a8000c1e1500 */
[----:B0-----:R-:W0:Y:S01]  /*ed50*/  S2R R11, SR_TID.X ;  /* 0x00000000000b7919 */ /* 0x001e220000002100 */
[----:B------:R-:W-:Y:S02]  /*ed60*/  SHF.R.U32.HI R15, RZ, 0x6, R15 ;  /* 0x00000006ff0f7819 */ /* 0x000fe4000001160f */
[----:B------:R-:W-:Y:S02]  /*ed70*/  PRMT R7, RZ, 0x7610, R7 ;  /* 0x00007610ff077816 */ /* 0x000fe40000000007 */
[----:B------:R-:W-:Y:S02]  /*ed80*/  SGXT.U32 R15, R15, 0x1 ;  /* 0x000000010f0f781a */ /* 0x000fe40000000000 */
[----:B0-----:R-:W-:-:S04]  /*ed90*/  SHF.R.U32.HI R11, RZ, 0x6, R11 ;  /* 0x00000006ff0b7819 */ /* 0x001fc8000001160b */
[----:B------:R-:W-:-:S04]  /*eda0*/  SGXT.U32 R11, R11, 0x1 ;  /* 0x000000010b0b781a */ /* 0x000fc80000000000 */
[----:B------:R-:W-:-:S05]  /*edb0*/  LOP3.LUT R11, R11, 0x18, RZ, 0xfc, !PT ;  /* 0x000000180b0b7812 */ /* 0x000fca00078efcff */
[----:B------:R-:W-:-:S04]  /*edc0*/  IMAD R11, R11, c[0x0][0x188], RZ ;  /* 0x000062000b0b7a24 */ /* 0x000fc800078e02ff */
[----:B------:R-:W-:Y:S01]  /*edd0*/  IMAD.WIDE R10, R11, 0x2, R28 ;  /* 0x000000020b0a7825 */ /* 0x000fe200078e021c */
[----:B------:R-:W-:-:S04]  /*ede0*/  LOP3.LUT R15, R15, 0x14, RZ, 0xfc, !PT ;  /* 0x000000140f0f7812 */ /* 0x000fc800078efcff */
[----:B------:R0:W2:Y:S01]  /*edf0*/  @!P2 LDG.E.U16 R7, [R10.64] ;  /* 0x000000060a07a981 */ /* 0x0000a2000c1e1500 */
[----:B------:R-:W-:-:S03]  /*ee00*/  ISETP.GE.AND P0, PT, R15, UR4, PT ;  /* 0x000000040f007c0c */ /* 0x000fc6000bf06270 */
[----:B------:R-:W1:Y:S04]  /*ee10*/  S2R R15, SR_TID.X ;  /* 0x00000000000f7919 */ /* 0x000e680000002100 */
[----:B0-----:R-:W0:Y:S01]  /*ee20*/  S2R R11, SR_TID.X ;  /* 0x00000000000b7919 */ /* 0x001e220000002100 */
[----:B----4-:R-:W-:Y:S02]  /*ee30*/  PRMT R22, RZ, 0x7610, R22 ;  /* 0x00007610ff167816 */ /* 0x010fe40000000016 */
[----:B-1----:R-:W-:Y:S02]  /*ee40*/  SHF.R.U32.HI R15, RZ, 0x6, R15 ;  /* 0x00000006ff0f7819 */ /* 0x002fe4000001160f */
[----:B0-----:R-:W-:-:S04]  /*ee50*/  SHF.R.U32.HI R11, RZ, 0x6, R11 ;  /* 0x00000006ff0b7819 */ /* 0x001fc8000001160b */
[----:B------:R-:W-:Y:S02]  /*ee60*/  SGXT.U32 R11, R11, 0x1 ;  /* 0x000000010b0b781a */ /* 0x000fe40000000000 */
[----:B------:R-:W-:Y:S02]  /*ee70*/  SGXT.U32 R15, R15, 0x1 ;  /* 0x000000010f0f781a */ /* 0x000fe40000000000 */
[----:B------:R-:W-:-:S04]  /*ee80*/  LOP3.LUT R11, R11, 0x16, RZ, 0xfc, !PT ;  /* 0x000000160b0b7812 */ /* 0x000fc800078efcff */
[----:B------:R-:W-:Y:S02]  /*ee90*/  ISETP.GE.AND P1, PT, R11, UR4, PT ;  /* 0x000000040b007c0c */ /* 0x000fe4000bf26270 */
[----:B------:R-:W-:Y:S02]  /*eea0*/  LOP3.LUT R11, R15, 0x14, RZ, 0xfc, !PT ;  /* 0x000000140f0b7812 */ /* 0x000fe400078efcff */
[----:B------:R-:W-:-:S03]  /*eeb0*/  SHF.R.U32.HI R15, RZ, 0x6, R14 ;  /* 0x00000006ff0f7819 */ /* 0x000fc6000001160e */
[----:B------:R-:W-:Y:S01]  /*eec0*/  IMAD R11, R11, c[0x0][0x188], RZ ;  /* 0x000062000b0b7a24 */ /* 0x000fe200078e02ff */
[----:B------:R-:W-:-:S03]  /*eed0*/  SGXT.U32 R15, R15, 0x1 ;  /* 0x000000010f0f781a */ /* 0x000fc60000000000 */
[----:B------:R-:W-:-:S05]  /*eee0*/  IMAD.WIDE R10, R11, 0x2, R28 ;  /* 0x000000020b0a7825 */ /* 0x000fca00078e021c */
[----:B------:R0:W4:Y:S01]  /*eef0*/  @!P0 LDG.E.U16 R22, [R10.64] ;  /* 0x000000060a168981 */ /* 0x000122000c1e1500 */
[----:B------:R-:W-:Y:S02]  /*ef00*/  PRMT R19, RZ, 0x7610, R19 ;  /* 0x00007610ff137816 */ /* 0x000fe40000000013 */
[C---:B0-----:R-:W-:Y:S02]  /*ef10*/  LOP3.LUT R11, R15.reuse, 0x1a, RZ, 0xfc, !PT ;  /* 0x0000001a0f0b7812 */ /* 0x041fe400078efcff */
[----:B------:R-:W-:Y:S02]  /*ef20*/  LOP3.LUT R15, R15, 0x16, RZ, 0xfc, !PT ;  /* 0x000000160f0f7812 */ /* 0x000fe400078efcff */
[----:B------:R-:W-:-:S03]  /*ef30*/  ISETP.GE.AND P0, PT, R11, UR4, PT ;  /* 0x000000040b007c0c */ /* 0x000fc6000bf06270 */
[----:B------:R-:W-:-:S04]  /*ef40*/  IMAD R15, R15, c[0x0][0x188], RZ ;  /* 0x000062000f0f7a24 */ /* 0x000fc800078e02ff */
[----:B------:R-:W-:-:S05]  /*ef50*/  IMAD.WIDE R10, R15, 0x2, R28 ;  /* 0x000000020f0a7825 */ /* 0x000fca00078e021c */
[----:B------:R0:W4:Y:S01]  /*ef60*/  @!P1 LDG.E.U16 R19, [R10.64] ;  /* 0x000000060a139981 */ /* 0x000122000c1e1500 */
[----:B------:R-:W-:-:S03]  /*ef70*/  SHF.R.U32.HI R14, RZ, 0x6, R14 ;  /* 0x00000006ff0e7819 */ /* 0x000fc6000001160e */
[----:B---3--:R-:W-:Y:S01]  /*ef80*/  STL [R1+0x14d0], R6 ;  /* 0x0014d00601007387 */ /* 0x008fe20000100800 */
[----:B------:R-:W-:-:S03]  /*ef90*/  SGXT.U32 R14, R14, 0x1 ;  /* 0x000000010e0e781a */ /* 0x000fc60000000000 */
[----:B------:R-:W-:Y:S04]  /*efa0*/  STL [R1+0x14d4], R6 ;  /* 0x0014d40601007387 */ /* 0x000fe80000100800 */
[----:B------:R-:W-:Y:S04]  /*efb0*/  STL [R1+0x14d8], R6 ;  /* 0x0014d80601007387 */ /* 0x000fe80000100800 */
[----:B------:R-:W-:Y:S01]  /*efc0*/  STL [R1+0x14dc], R6 ;  /* 0x0014dc0601007387 */ /* 0x000fe20000100800 */
[----:B------:R-:W-:-:S03]  /*efd0*/  LOP3.LUT R15, R14, 0x1c, RZ, 0xfc, !PT ;  /* 0x0000001c0e0f7812 */ /* 0x000fc600078efcff */
[----:B--2---:R-:W-:Y:S01]  /*efe0*/  STL [R1+0x14c8], R16 ;  /* 0x0014c81001007387 */ /* 0x004fe20000100800 */
[----:B------:R-:W-:-:S03]  /*eff0*/  LOP3.LUT R14, R14, 0x1a, RZ, 0xfc, !PT ;  /* 0x0000001a0e0e7812 */ /* 0x000fc600078efcff */
[----:B------:R-:W-:Y:S04]  /*f000*/  STL [R1+0x14cc], R16 ;  /* 0x0014cc1001007387 */ /* 0x000fe80000100800 */
[----:B------:R1:W-:Y:S01]  /*f010*/  STL [R1+0xc], R23 ;  /* 0x00000c1701007387 */ /* 0x0003e20000100800 */
[----:B------:R-:W-:Y:S01]  /*f020*/  IMAD R14, R14, c[0x0][0x188], RZ ;  /* 0x000062000e0e7a24 */ /* 0x000fe200078e02ff */
[----:B------:R-:W-:Y:S02]  /*f030*/  ISETP.GE.AND P1, PT, R15, UR4, PT ;  /* 0x000000040f007c0c */ /* 0x000fe4000bf26270 */
[----:B-1----:R-:W2:Y:S01]  /*f040*/  LDL.LU R23, [R1+0x150c] ;  /* 0x00150c0001177983 */ /* 0x002ea20000300800 */
[----:B0-----:R-:W-:Y:S01]  /*f050*/  PRMT R11, RZ, 0x7610, R11 ;  /* 0x00007610ff0b7816 */ /* 0x001fe2000000000b */
[----:B------:R-:W-:Y:S01]  /*f060*/  IMAD.WIDE R14, R14, 0x2, R28 ;  /* 0x000000020e0e7825 */ /* 0x000fe200078e021c */
[----:B------:R-:W-:-:S04]  /*f070*/  PRMT R25, RZ, 0x7610, R25 ;  /* 0x00007610ff197816 */ /* 0x000fc80000000019 */
[----:B------:R0:W3:Y:S04]  /*f080*/  @!P0 LDG.E.U16 R11, [R14.64] ;  /* 0x000000060e0b8981 */ /* 0x0000e8000c1e1500 */
[----:B------:R1:W-:Y:S04]  /*f090*/  STL [R1+0x14], R20 ;  /* 0x0000141401007387 */ /* 0x0003e80000100800 */
[----:B-1----:R-:W2:Y:S01]  /*f0a0*/  LDL.LU R20, [R1+0x1508] ;  /* 0x0015080001147983 */ /* 0x002ea20000300800 */
[----:B------:R-:W-:-:S03]  /*f0b0*/  PRMT R21, RZ, 0x7610, R21 ;  /* 0x00007610ff157816 */ /* 0x000fc60000000015 */
[----:B----4-:R1:W-:Y:S04]  /*f0c0*/  STL [R1], R22 ;  /* 0x0000001601007387 */ /* 0x0103e80000100800 */
[----:B-1----:R-:W4:Y:S04]  /*f0d0*/  LDL.LU R22, [R1+0x1504] ;  /* 0x0015040001167983 */ /* 0x002f280000300800 */
[----:B------:R1:W-:Y:S02]  /*f0e0*/  STL [R1+0x8], R19 ;  /* 0x0000081301007387 */ /* 0x0003e40000100800 */
[----:B-1----:R-:W-:-:S02]  /*f0f0*/  LOP3.LUT R19, R18, 0x1e, RZ, 0xfc, !PT ;  /* 0x0000001e12137812 */ /* 0x002fc400078efcff */
[----:B------:R-:W-:-:S05]  /*f100*/  LOP3.LUT R18, R18, 0x1c, RZ, 0xfc, !PT ;  /* 0x0000001c12127812 */ /* 0x000fca00078efcff */
[----:B------:R-:W-:-:S04]  /*f110*/  IMAD R18, R18, c[0x0][0x188], RZ ;  /* 0x0000620012127a24 */ /* 0x000fc800078e02ff */
[----:B0-----:R-:W-:Y:S01]  /*f120*/  IMAD.WIDE R14, R18, 0x2, R28 ;  /* 0x00000002120e7825 */ /* 0x001fe200078e021c */
[----:B------:R-:W-:Y:S01]  /*f130*/  ISETP.GE.AND P0, PT, R19, UR4, PT ;  /* 0x0000000413007c0c */ /* 0x000fe2000bf06270 */
[----:B------:R-:W2:Y:S04]  /*f140*/  LDL R18, [R1+0x834] ;  /* 0x0008340001127983 */ /* 0x000ea80000100800 */
[----:B------:R0:W2:Y:S04]  /*f150*/  @!P1 LDG.E.U16 R25, [R14.64] ;  /* 0x000000060e199981 */ /* 0x0000a8000c1e1500 */
[----:B------:R-:W3:Y:S04]  /*f160*/  LDL R19, [R1+0x8e4] ;  /* 0x0008e40001137983 */ /* 0x000ee80000100800 */
[----:B0-----:R-:W0:Y:S02]  /*f170*/  S2R R15, SR_TID.X ;  /* 0x00000000000f7919 */ /* 0x001e240000002100 */
[----:B0-----:R-:W-:-:S04]  /*f180*/  SHF.R.U32.HI R15, RZ, 0x6, R15 ;  /* 0x00000006ff0f7819 */ /* 0x001fc8000001160f */
[----:B------:R-:W-:-:S04]  /*f190*/  SGXT.U32 R15, R15, 0x1 ;  /* 0x000000010f0f781a */ /* 0x000fc80000000000 */
[----:B------:R-:W-:-:S05]  /*f1a0*/  LOP3.LUT R15, R15, 0x1e, RZ, 0xfc, !PT ;  /* 0x0000001e0f0f7812 */ /* 0x000fca00078efcff */
[----:B------:R-:W-:-:S04]  /*f1b0*/  IMAD R15, R15, c[0x0][0x188], RZ ;  /* 0x000062000f0f7a24 */ /* 0x000fc800078e02ff */
[----:B------:R-:W-:-:S05]  /*f1c0*/  IMAD.WIDE R14, R15, 0x2, R28 ;  /* 0x000000020f0e7825 */ /* 0x000fca00078e021c */
[----:B------:R0:W3:Y:S04]  /*f1d0*/  @!P0 LDG.E.U16 R21, [R14.64] ;  /* 0x000000060e158981 */ /* 0x0000e8000c1e1500 */
[----:B0-----:R-:W0:Y:S02]  /*f1e0*/  S2R R15, SR_TID.X ;  /* 0x00000000000f7919 */ /* 0x001e240000002100 */
[----:B0-----:R-:W-:Y:S02]  /*f1f0*/  LOP3.LUT R14, R15, 0x1f, RZ, 0xc0, !PT ;  /* 0x0000001f0f0e7812 */ /* 0x001fe400078ec0ff */
[----:B--2---:R-:W-:Y:S04]  /*f200*/  STL [R1+0x14bc], R25 ;  /* 0x0014bc1901007387 */ /* 0x004fe80000100800 */
[----:B------:R-:W-:Y:S04]  /*f210*/  STL [R1+0x14c0], R25 ;  /* 0x0014c01901007387 */ /* 0x000fe80000100800 */
[----:B------:R0:W-:Y:S04]  /*f220*/  STL [R1+0x984], R28 ;  /* 0x0009841c01007387 */ /* 0x0001e80000100800 */
[----:B0-----:R-:W2:Y:S04]  /*f230*/  LDL.LU R28, [R1+0x6dc] ;  /* 0x0006dc00011c7983 */ /* 0x001ea80000300800 */
[----:B------:R0:W-:Y:S04]  /*f240*/  STL [R1+0x980], R29 ;  /* 0x0009801d01007387 */ /* 0x0001e80000100800 */
[----:B0-----:R-:W2:Y:S04]  /*f250*/  LDL.LU R29, [R1+0x82c] ;  /* 0x00082c00011d7983 */ /* 0x001ea80000300800 */
[----:B---3--:R0:W-:Y:S04]  /*f260*/  STL [R1+0x4], R21 ;  /* 0x0000041501007387 */ /* 0x0081e80000100800 */
[----:B0-----:R-:W3:Y:S04]  /*f270*/  LDL.LU R21, [R1+0x1500] ;  /* 0x0015000001157983 */ /* 0x001ee80000300800 */
[----:B------:R-:W2:Y:S01]  /*f280*/  LDL R15, [R1+0x838] ;  /* 0x00083800010f7983 */ /* 0x000ea20000100800 */
[----:B------:R-:W-:-:S02]  /*f290*/  ISETP.GE.AND P0, PT, R14, UR4, PT ;  /* 0x000000040e007c0c */ /* 0x000fc4000bf06270 */
[----:B------:R-:W-:Y:S02]  /*f2a0*/  PRMT R17, RZ, 0x7610, R17 ;  /* 0x00007610ff117816 */ /* 0x000fe40000000011 */
[----:B------:R-:W-:Y:S01]  /*f2b0*/  PRMT R27, RZ, 0x7610, R27 ;  /* 0x00007610ff1b7816 */ /* 0x000fe2000000001b */
[----:B------:R-:W-:Y:S01]  /*f2c0*/  BAR.SYNC.DEFER_BLOCKING 0x0 ;  /* 0x0000000000007b1d */ /* 0x000fe20000010000 */
[----:B--2--5:R-:W-:-:S05]  /*f2d0*/  IADD3 R14, P1, R15, R2, RZ ;  /* 0x000000020f0e7210 */ /* 0x024fca0007f3e0ff */
[----:B------:R-:W2:Y:S02]  /*f2e0*/  LDL R15, [R1+0x6e0] ;  /* 0x0006e000010f7983 */ /* 0x000ea40000100800 */
[----:B--2---:R-:W-:-:S05]  /*f2f0*/  IMAD.X R15, R15, 0x1, R0, P1 ;  /* 0x000000010f0f7824 */ /* 0x004fca00008e0600 */
[----:B------:R0:W2:Y:S02]  /*f300*/  @!P0 LDG.E.U16 R17, [R14.64] ;  /* 0x000000060e118981 */ /* 0x0000a4000c1e1500 */
[----:B0-----:R-:W-:-:S05]  /*f310*/  IADD3 R14, P1, R19, R2, RZ ;  /* 0x00000002130e7210 */ /* 0x001fca0007f3e0ff */
[----:B------:R-:W-:-:S05]  /*f320*/  IMAD.X R15, R18, 0x1, R0, P1 ;  /* 0x00000001120f7824 */ /* 0x000fca00008e0600 */
[----:B------:R0:W3:Y:S01]  /*f330*/  @!P0 LDG.E.U16 R27, [R14.64] ;  /* 0x000000060e1b8981 */ /* 0x0000e2000c1e1500 */
[----:B------:R-:W-:Y:S02]  /*f340*/  IADD3 R18, P1, R29, R2, RZ ;  /* 0x000000021d127210 */ /* 0x000fe40007f3e0ff */
[----:B------:R-:W-:-:S03]  /*f350*/  PRMT R26, RZ, 0x7610, R26 ;  /* 0x00007610ff1a7816 */ /* 0x000fc6000000001a */
[----:B------:R-:W-:-:S05]  /*f360*/  IMAD.X R19, R28, 0x1, R0, P1 ;  /* 0x000000011c137824 */ /* 0x000fca00008e0600 */
[----:B------:R-:W4:Y:S04]  /*f370*/  @!P0 LDG.E.U16 R26, [R18.64] ;  /* 0x00000006121a8981 */ /* 0x000f28000c1e1500 */
[----:B--2---:R1:W-:Y:S04]  /*f380*/  STL [R1+0x84], R17 ;  /* 0x0000841101007387 */ /* 0x0043e80000100800 */
[----:B-1----:R-:W2:Y:S04]  /*f390*/  LDL.LU R17, [R1+0x14fc] ;  /* 0x0014fc0001117983 */ /* 0x002ea80000300800 */
[----:B0-----:R-:W2:Y:S04]  /*f3a0*/  LDL R15, [R1+0x8dc] ;  /* 0x0008dc00010f7983 */ /* 0x001ea80000100800 */
[----:B---3--:R-:W-:Y:S04]  /*f3b0*/  STL [R1+0x14ac], R27 ;  /* 0x0014ac1b01007387 */ /* 0x008fe80000100800 */
[----:B------:R-:W-:Y:S04]  /*f3c0*/  STL [R1+0x14b0], R27 ;  /* 0x0014b01b01007387 */ /* 0x000fe80000100800 */
[----:B------:R0:W-:Y:S04]  /*f3d0*/  STL [R1+0x988], R29 ;  /* 0x0009881d01007387 */ /* 0x0001e80000100800 */
[----:B0-----:R-:W3:Y:S04]  /*f3e0*/  LDL.LU R29, [R1+0x828] ;  /* 0x00082800011d7983 */ /* 0x001ee80000300800 */
[----:B------:R0:W-:Y:S04]  /*f3f0*/  STL [R1+0x98c], R28 ;  /* 0x00098c1c01007387 */ /* 0x0001e80000100800 */
[----:B0-----:R-:W3:Y:S01]  /*f400*/  LDL.LU R28, [R1+0x6d0] ;  /* 0x0006d000011c7983 */ /* 0x001ee20000300800 */
[----:B------:R-:W-:-:S03]  /*f410*/  PRMT R10, RZ, 0x7610, R10 ;  /* 0x00007610ff0a7816 */ /* 0x000fc6000000000a */
[----:B----4-:R-:W-:Y:S04]  /*f420*/  STL [R1+0x14a8], R26 ;  /* 0x0014a81a01007387 */ /* 0x010fe80000100800 */
[----:B------:R-:W-:Y:S04]  /*f430*/  STL [R1+0x14b4], R26 ;  /* 0x0014b41a01007387 */ /* 0x000fe80000100800 */
[----:B------:R-:W-:Y:S04]  /*f440*/  STL [R1+0x14b8], R26 ;  /* 0x0014b81a01007387 */ /* 0x000fe80000100800 */
[----:B------:R-:W-:Y:S04]  /*f450*/  STL [R1+0x14c4], R26 ;  /* 0x0014c41a01007387 */ /* 0x000fe80000100800 */
[----:B------:R-:W4:Y:S01]  /*f460*/  LDL R27, [R1+0x580] ;  /* 0x00058000011b7983 */ /* 0x000f220000100800 */
[----:B--2---:R-:W-:-:S05]  /*f470*/  IADD3 R14, P1, R15, R2, RZ ;  /* 0x000000020f0e7210 */ /* 0x004fca0007f3e0ff */
[----:B---3--:R-:W-:Y:S01]  /*f480*/  IMAD.X R15, R29, 0x1, R0, P1 ;  /* 0x000000011d0f7824 */ /* 0x008fe200008e0600 */
[----:B------:R0:W-:Y:S04]  /*f490*/  STL [R1+0x990], R29 ;  /* 0x0009901d01007387 */ /* 0x0001e80000100800 */
[----:B------:R1:W2:Y:S04]  /*f4a0*/  @!P0 LDG.E.U16 R10, [R14.64] ;  /* 0x000000060e0a8981 */ /* 0x0002a8000c1e1500 */
[----:B0-----:R-:W3:Y:S04]  /*f4b0*/  LDL.LU R29, [R1+0x81c] ;  /* 0x00081c00011d7983 */ /* 0x001ee80000300800 */
[----:B-1----:R-:W2:Y:S01]  /*f4c0*/  LDL R15, [R1+0x588] ;  /* 0x00058800010f7983 */ /* 0x002ea20000100800 */
[----:B------:R-:W-:-:S03]  /*f4d0*/  IADD3 R14, P1, R28, R2, RZ ;  /* 0x000000021c0e7210 */ /* 0x000fc60007f3e0ff */
[----:B------:R0:W-:Y:S04]  /*f4e0*/  STL [R1+0x994], R28 ;  /* 0x0009941c01007387 */ /* 0x0001e80000100800 */
[----:B0-----:R-:W3:Y:S01]  /*f4f0*/  LDL.LU R28, [R1+0x6cc] ;  /* 0x0006cc00011c7983 */ /* 0x001ee20000300800 */
[----:B------:R-:W-:Y:S02]  /*f500*/  PRMT R23, RZ, 0x7610, R23 ;  /* 0x00007610ff177816 */ /* 0x000fe40000000017 */
[----:B------:R-:W-:Y:S01]  /*f510*/  PRMT R18, RZ, 0x7610, R18 ;  /* 0x00007610ff127816 */ /* 0x000fe20000000012 */
[----:B--2---:R-:W-:-:S05]  /*f520*/  IMAD.X R15, R15, 0x1, R0, P1 ;  /* 0x000000010f0f7824 */ /* 0x004fca00008e0600 */
[----:B------:R3:W2:Y:S02]  /*f530*/  @!P0 LDG.E.U16 R23, [R14.64] ;  /* 0x000000060e178981 */ /* 0x0006a4000c1e1500 */
[----:B---3--:R-:W-:Y:S02]  /*f540*/  IADD3 R14, P1, R29, R2, RZ ;  /* 0x000000021d0e7210 */ /* 0x008fe40007f3e0ff */
[----:B------:R-:W-:Y:S03]  /*f550*/  STL [R1+0x998], R29 ;  /* 0x0009981d01007387 */ /* 0x000fe60000100800 */
[----:B------:R-:W-:Y:S01]  /*f560*/  IMAD.X R15, R28, 0x1, R0, P1 ;  /* 0x000000011c0f7824 */ /* 0x000fe200008e0600 */
[----:B------:R0:W-:Y:S04]  /*f570*/  STL [R1+0x99c], R28 ;  /* 0x00099c1c01007387 */ /* 0x0001e80000100800 */
[----:B------:R1:W3:Y:S04]  /*f580*/  @!P0 LDG.E.U16 R18, [R14.64] ;  /* 0x000000060e128981 */ /* 0x0002e8000c1e1500 */
[----:B0-----:R-:W2:Y:S04]  /*f590*/  LDL.LU R28, [R1+0x818] ;  /* 0x00081800011c7983 */ /* 0x001ea80000300800 */
[----:B-1----:R-:W2:Y:S01]  /*f5a0*/  LDL R15, [R1+0x8d4] ;  /* 0x0008d400010f7983 */ /* 0x002ea20000100800 */
[----:B------:R-:W-:-:S02]  /*f5b0*/  PRMT R20, RZ, 0x7610, R20 ;  /* 0x00007610ff147816 */ /* 0x000fc40000000014 */
[----:B--2---:R-:W-:-:S05]  /*f5c0*/  IADD3 R14, P1, R15, R2, RZ ;  /* 0x000000020f0e7210 */ /* 0x004fca0007f3e0ff */
[----:B------:R-:W-:Y:S01]  /*f5d0*/  IMAD.X R15, R28, 0x1, R0, P1 ;  /* 0x000000011c0f7824 */ /* 0x000fe200008e0600 */
[----:B------:R-:W-:Y:S04]  /*f5e0*/  STL [R1+0x9a0], R28 ;  /* 0x0009a01c01007387 */ /* 0x000fe80000100800 */
[----:B------:R0:W2:Y:S04]  /*f5f0*/  @!P0 LDG.E.U16 R20, [R14.64] ;  /* 0x000000060e148981 */ /* 0x0000a8000c1e1500 */
[----:B0-----:R-:W2:Y:S01]  /*f600*/  LDL R15, [R1+0x6c0] ;  /* 0x0006c000010f7983 */ /* 0x001ea20000100800 */
[----:B------:R-:W-:-:S02]  /*f610*/  PRMT R22, RZ, 0x7610, R22 ;  /* 0x00007610ff167816 */ /* 0x000fc40000000016 */
[----:B--2---:R-:W-:-:S05]  /*f620*/  IADD3 R14, P1, R15, R2, RZ ;  /* 0x000000020f0e7210 */ /* 0x004fca0007f3e0ff */
[----:B----4-:R-:W-:Y:S01]  /*f630*/  IMAD.X R15, R27, 0x1, R0, P1 ;  /* 0x000000011b0f7824 */ /* 0x010fe200008e0600 */
[----:B------:R-:W-:Y:S01]  /*f640*/  PRMT R21, RZ, 0x7610, R21 ;  /* 0x00007610ff157816 */ /* 0x000fe20000000015 */
[----:B------:R-:W2:Y:S04]  /*f650*/  LDL R27, [R1+0x8c4] ;  /* 0x0008c400011b7983 */ /* 0x000ea80000100800 */
[----:B------:R0:W4:Y:S04]  /*f660*/  @!P0 LDG.E.U16 R22, [R14.64] ;  /* 0x000000060e168981 */ /* 0x000128000c1e1500 */
[----:B0-----:R-:W2:Y:S02]  /*f670*/  LDL R15, [R1+0x80c] ;  /* 0x00080c00010f7983 */ /* 0x001ea40000100800 */
[----:B--2---:R-:W-:-:S02]  /*f680*/  IADD3 R14, P1, R15, R2, RZ ;  /* 0x000000020f0e7210 */ /* 0x004fc40007f3e0ff */
[----:B------:R-:W2:Y:S03]  /*f690*/  LDL R15, [R1+0x6bc] ;  /* 0x0006bc00010f7983 */ /* 0x000ea60000100800 */
[----:B--2---:R-:W-:-:S05]  /*f6a0*/  IMAD.X R15, R15, 0x1, R0, P1 ;  /* 0x000000010f0f7824 */ /* 0x004fca00008e0600 */
[----:B------:R0:W2:Y:S04]  /*f6b0*/  @!P0 LDG.E.U16 R21, [R14.64] ;  /* 0x000000060e158981 */ /* 0x0000a8000c1e1500 */
[----:B0-----:R-:W2:Y:S02]  /*f6c0*/  LDL R15, [R1+0x8cc] ;  /* 0x0008cc00010f7983 */ /* 0x001ea40000100800 */
[----:B--2---:R-:W-:Y:S02]  /*f6d0*/  IADD3 R14, P1, R15, R2, RZ ;  /* 0x000000020f0e7210 */ /* 0x004fe40007f3e0ff */
[----:B------:R-:W2:Y:S01]  /*f6e0*/  LDL R15, [R1+0x808] ;  /* 0x00080800010f7983 */ /* 0x000ea20000100800 */
[----:B------:R-:W-:Y:S02]  /*f6f0*/  PRMT R19, RZ, 0x7610, R19 ;  /* 0x00007610ff137816 */ /* 0x000fe40000000013 */
        /* <DEDUP_REMOVED lines=14> */
[----:B0-----:R-:W2:Y:S01]  /*f7e0*/  LDL R15, [R1+0x7f8] ;  /* 0x0007f800010f7983 */ /* 0x001ea20000100800 */
[----:B------:R-:W-:Y:S02]  /*f7f0*/  IADD3 R14, P1, R27, R2, RZ ;  /* 0x000000021b0e7210 */ /* 0x000fe40007f3e0ff */
[----:B------:R-:W-:Y:S01]  /*f800*/  PRMT R3, RZ, 0x7610, R3 ;  /* 0x00007610ff037816 */ /* 0x000fe20000000003 */
[----:B------:R-:W3:Y:S02]  /*f810*/  LDL R27, [R1+0x568] ;  /* 0x00056800011b7983 */ /* 0x000ee40000100800 */
[----:B--2---:R-:W-:-:S05]  /*f820*/  IMAD.X R15, R15, 0x1, R0, P1 ;  /* 0x000000010f0f7824 */ /* 0x004fca00008e0600 */
[----:B------:R-:W2:Y:S04]  /*f830*/  @!P0 LDG.E.U16 R3, [R14.64] ;  /* 0x000000060e038981 */ /* 0x000ea8000c1e1500 */
[----:B--2---:R0:W-:Y:S04]  /*f840*/  STL [R1+0x10], R3 ;  /* 0x0000100301007387 */ /* 0x0041e80000100800 */
[----:B0-----:R-:W2:Y:S04]  /*f850*/  LDL.LU R3, [R1+0x14f8] ;  /* 0x0014f80001037983 */ /* 0x001ea80000300800 */
[----:B------:R-:W2:Y:S02]  /*f860*/  LDL R15, [R1+0x6a0] ;  /* 0x0006a000010f7983 */ /* 0x000ea40000100800 */
[----:B--2---:R-:W-:-:S02]  /*f870*/  IADD3 R14, P1, R15, R2, RZ ;  /* 0x000000020f0e7210 */ /* 0x004fc40007f3e0ff */
[----:B------:R-:W2:Y:S01]  /*f880*/  LDL R15, [R1+0x570] ;  /* 0x00057000010f7983 */ /* 0x000ea20000100800 */
[----:B------:R-:W-:Y:S02]  /*f890*/  PRMT R3, RZ, 0x7610, R3 ;  /* 0x00007610ff037816 */ /* 0x000fe40000000003 */
        /* <DEDUP_REMOVED lines=20> */
[----:B------:R-:W3:Y:S01]  /*f9e0*/  LDL R15, [R1+0x690] ;  /* 0x00069000010f7983 */ /* 0x000ee20000100800 */
[----:B--2---:R-:W-:-:S02]  /*f9f0*/  PRMT R3, RZ, 0x7610, R3 ;  /* 0x00007610ff037816 */ /* 0x004fc40000000003 */
[----:B---3--:R-:W-:-:S05]  /*fa00*/  IADD3 R14, P1, R15, R2, RZ ;  /* 0x000000020f0e7210 */ /* 0x008fca0007f3e0ff */
[----:B------:R-:W-:Y:S02]  /*fa10*/  IMAD.X R15, R27, 0x1, R0, P1 ;  /* 0x000000011b0f7824 */ /* 0x000fe400008e0600 */
[----:B------:R-:W2:Y:S04]  /*fa20*/  LDL R27, [R1+0x67c] ;  /* 0x00067c00011b7983 */ /* 0x000ea80000100800 */
[----:B------:R-:W3:Y:S04]  /*fa30*/  @!P0 LDG.E.U16 R3, [R14.64] ;  /* 0x000000060e038981 */ /* 0x000ee8000c1e1500 */
[----:B---3--:R0:W-:Y:S04]  /*fa40*/  STL [R1+0x34], R3 ;  /* 0x0000340301007387 */ /* 0x0081e80000100800 */
[----:B0-----:R-:W3:Y:S04]  /*fa50*/  LDL.LU R3, [R1+0x14e8] ;  /* 0x0014e80001037983 */ /* 0x001ee80000300800 */
[----:B------:R-:W2:Y:S02]  /*fa60*/  LDL R15, [R1+0x7dc] ;  /* 0x0007dc00010f7983 */ /* 0x000ea40000100800 */
[----:B--2---:R-:W-:-:S02]  /*fa70*/  IADD3 R14, P1, R15, R2, RZ ;  /* 0x000000020f0e7210 */ /* 0x004fc40007f3e0ff */
[----:B------:R-:W2:Y:S01]  /*fa80*/  LDL R15, [R1+0x68c] ;  /* 0x00068c00010f7983 */ /* 0x000ea20000100800 */
[----:B------:R-:W-:Y:S02]  /*fa90*/  PRMT R25, RZ, 0x7610, R25 ;  /* 0x00007610ff197816 */ /* 0x000fe40000000019 */
[----:B--2---:R-:W-:-:S05]  /*faa0*/  IMAD.X R15, R15, 0x1, R0, P1 ;  /* 0x000000010f0f7824 */ /* 0x004fca00008e0600 */
[----:B------:R0:W2:Y:S04]  /*fab0*/  @!P0 LDG.E.U16 R25, [R14.64] ;  /* 0x000000060e198981 */ /* 0x0000a8000c1e1500 */
[----:B0-----:R-:W3:Y:S04]  /*fac0*/  LDL R15, [R1+0x8b4] ;  /* 0x0008b400010f7983 */ /* 0x001ee80000100800 */
[----:B--2---:R0:W-:Y:S01]  /*fad0*/  STL [R1+0x3c], R25 ;  /* 0x00003c1901007387 */ /* 0x0041e20000100800 */
[----:B---3--:R-:W-:-:S03]  /*fae0*/  IADD3 R14, P1, R15, R2, RZ ;  /* 0x000000020f0e7210 */ /* 0x008fc60007f3e0ff */
[----:B0-----:R-:W2:Y:S04]  /*faf0*/  LDL R25, [R1+0x8ac] ;  /* 0x0008ac0001197983 */ /* 0x001ea80000100800 */
[----:B------:R-:W3:Y:S01]  /*fb00*/  LDL R15, [R1+0x7d8] ;  /* 0x0007d800010f7983 */ /* 0x000ee20000100800 */
[----:B------:R-:W-:Y:S01]  /*fb10*/  PRMT R3, RZ, 0x7610, R3 ;  /* 0x00007610ff037816 */ /* 0x000fe20000000003 */
[----:B---3--:R-:W-:-:S05]  /*fb20*/  IMAD.X R15, R15, 0x1, R0, P1 ;  /* 0x000000010f0f7824 */ /* 0x008fca00008e0600 */
[----:B------:R-:W3:Y:S04]  /*fb30*/  @!P0 LDG.E.U16 R3, [R14.64] ;  /* 0x000000060e038981 */ /* 0x000ee8000c1e1500 */
[----:B---3--:R0:W-:Y:S04]  /*fb40*/  STL [R1+0x44], R3 ;  /* 0x0000440301007387 */ /* 0x0081e80000100800 */
[----:B0-----:R-:W3:Y:S04]  /*fb50*/  LDL.LU R3, [R1+0x14e4] ;  /* 0x0014e40001037983 */ /* 0x001ee80000300800 */
[----:B------:R-:W2:Y:S02]  /*fb60*/  LDL R15, [R1+0x680] ;  /* 0x00068000010f7983 */ /* 0x000ea40000100800 */
[----:B--2---:R-:W-:-:S02]  /*fb70*/  IADD3 R14, P1, R15, R2, RZ ;  /* 0x000000020f0e7210 */ /* 0x004fc40007f3e0ff */
[----:B------:R-:W2:Y:S01]  /*fb80*/  LDL R15, [R1+0x560] ;  /* 0x00056000010f7983 */ /* 0x000ea20000100800 */
[----:B---3--:R-:W-:Y:S02]  /*fb90*/  PRMT R3, RZ, 0x7610, R3 ;  /* 0x00007610ff037816 */ /* 0x008fe40000000003 */
[----:B--2---:R-:W-:-:S05]  /*fba0*/  IMAD.X R15, R15, 0x1, R0, P1 ;  /* 0x000000010f0f7824 */ /* 0x004fca00008e0600 */
[----:B------:R-:W2:Y:S04]  /*fbb0*/  @!P0 LDG.E.U16 R3, [R14.64] ;  /* 0x000000060e038981 */ /* 0x000ea8000c1e1500 */
[----:B--2---:R0:W-:Y:S04]  /*fbc0*/  STL [R1+0x68], R3 ;  /* 0x0000680301007387 */ /* 0x0041e80000100800 */
[----:B0-----:R-:W2:Y:S04]  /*fbd0*/  LDL.LU R3, [R1+0x14e0] ;  /* 0x0014e00001037983 */ /* 0x001ea80000300800 */
[----:B------:R-:W3:Y:S01]  /*fbe0*/  LDL R15, [R1+0x7cc] ;  /* 0x0007cc00010f7983 */ /* 0x000ee20000100800 */
[----:B------:R-:W-:-:S02]  /*fbf0*/  PRMT R6, RZ, 0x7610, R6 ;  /* 0x00007610ff067816 */ /* 0x000fc40000000006 */
[----:B---3--:R-:W-:-:S05]  /*fc00*/  IADD3 R14, P1, R15, R2, RZ ;  /* 0x000000020f0e7210 */ /* 0x008fca0007f3e0ff */
[----:B------:R-:W-:Y:S02]  /*fc10*/  IMAD.X R15, R27, 0x1, R0, P1 ;  /* 0x000000011b0f7824 */ /* 0x000fe400008e0600 */
[----:B------:R-:W3:Y:S04]  /*fc20*/  LDL R27, [R1+0x66c] ;  /* 0x00066c00011b7983 */ /* 0x000ee80000100800 */
[----:B------:R-:W2:Y:S04]  /*fc30*/  @!P0 LDG.E.U16 R6, [R14.64] ;  /* 0x000000060e068981 */ /* 0x000ea8000c1e1500 */
[----:B--2---:R0:W-:Y:S04]  /*fc40*/  STL [R1+0x64], R6 ;  /* 0x0000640601007387 */ /* 0x0041e80000100800 */
[----:B0-----:R-:W2:Y:S04]  /*fc50*/  LDL.LU R6, [R1+0x14dc] ;  /* 0x0014dc0001067983 */ /* 0x001ea80000300800 */
[----:B------:R-:W3:Y:S01]  /*fc60*/  LDL R15, [R1+0x7c8] ;  /* 0x0007c800010f7983 */ /* 0x000ee20000100800 */
[----:B------:R-:W-:-:S03]  /*fc70*/  IADD3 R14, P1, R25, R2, RZ ;  /* 0x00000002190e7210 */ /* 0x000fc60007f3e0ff */
[----:B------:R0:W-:Y:S04]  /*fc80*/  STS.U16 [R3+0x8400], R9 ;  /* 0x0084000903007388 */ /* 0x0001e80000000400 */
[----:B------:R-:W4:Y:S04]  /*fc90*/  LDL R25, [R1+0x7b8] ;  /* 0x0007b80001197983 */ /* 0x000f280000100800 */
[----:B0-----:R-:W4:Y:S01]  /*fca0*/  LDL R9, [R1+0x670] ;  /* 0x0006700001097983 */ /* 0x001f220000100800 */
[----:B--2---:R-:W-:Y:S01]  /*fcb0*/  PRMT R6, RZ, 0x7610, R6 ;  /* 0x00007610ff067816 */ /* 0x004fe20000000006 */
[----:B---3--:R-:W-:-:S05]  /*fcc0*/  IMAD.X R15, R15, 0x1, R0, P1 ;  /* 0x000000010f0f7824 */ /* 0x008fca00008e0600 */
[----:B------:R-:W2:Y:S04]  /*fcd0*/  @!P0 LDG.E.U16 R6, [R14.64] ;  /* 0x000000060e068981 */ /* 0x000ea8000c1e1500 */
[----:B------:R4:W-:Y:S02]  /*fce0*/  STS.U16 [R3+0x8800], R8 ;  /* 0x0088000803007388 */ /* 0x0009e40000000400 */
[----:B----4-:R-:W-:Y:S02]  /*fcf0*/  IADD3 R8, P1, R9, R2, RZ ;  /* 0x0000000209087210 */ /* 0x010fe40007f3e0ff */
[----:B--2---:R0:W-:Y:S04]  /*fd00*/  STL [R1+0x60], R6 ;  /* 0x0000600601007387 */ /* 0x0041e80000100800 */
[----:B0-----:R-:W2:Y:S04]  /*fd10*/  LDL.LU R6, [R1+0x14d8] ;  /* 0x0014d80001067983 */ /* 0x001ea80000300800 */
[----:B------:R-:W3:Y:S01]  /*fd20*/  LDL R9, [R1+0x558] ;  /* 0x0005580001097983 */ /* 0x000ee20000100800 */
[----:B--2---:R-:W-:Y:S01]  /*fd30*/  PRMT R6, RZ, 0x7610, R6 ;  /* 0x00007610ff067816 */ /* 0x004fe20000000006 */
[----:B---3--:R-:W-:-:S05]  /*fd40*/  IMAD.X R9, R9, 0x1, R0, P1 ;  /* 0x0000000109097824 */ /* 0x008fca00008e0600 */
[----:B------:R-:W2:Y:S04]  /*fd50*/  @!P0 LDG.E.U16 R6, [R8.64] ;  /* 0x0000000608068981 */ /* 0x000ea8000c1e1500 */
[----:B--2---:R0:W-:Y:S04]  /*fd60*/  STL [R1+0x5c], R6 ;  /* 0x00005c0601007387 */ /* 0x0041e80000100800 */
[----:B0-----:R-:W2:Y:S04]  /*fd70*/  LDL.LU R6, [R1+0x14d4] ;  /* 0x0014d40001067983 */ /* 0x001ea80000300800 */
[----:B------:R-:W3:Y:S01]  /*fd80*/  LDL R9, [R1+0x7bc] ;  /* 0x0007bc0001097983 */ /* 0x000ee20000100800 */
[----:B--2---:R-:W-:-:S02]  /*fd90*/  PRMT R6, RZ, 0x7610, R6 ;  /* 0x00007610ff067816 */ /* 0x004fc40000000006 */
[----:B---3--:R-:W-:-:S05]  /*fda0*/  IADD3 R8, P1, R9, R2, RZ ;  /* 0x0000000209087210 */ /* 0x008fca0007f3e0ff */
[----:B------:R-:W-:Y:S01]  /*fdb0*/  IMAD.X R9, R27, 0x1, R0, P1 ;  /* 0x000000011b097824 */ /* 0x000fe200008e0600 */
[----:B------:R0:W-:Y:S04]  /*fdc0*/  STS.U16 [R3+0x8c00], R7 ;  /* 0x008c000703007388 */ /* 0x0001e80000000400 */
[----:B------:R-:W2:Y:S04]  /*fdd0*/  @!P0 LDG.E.U16 R6, [R8.64] ;  /* 0x0000000608068981 */ /* 0x000ea8000c1e1500 */
[----:B------:R-:W3:Y:S04]  /*fde0*/  LDL R27, [R1+0x550] ;  /* 0x00055000011b7983 */ /* 0x000ee80000100800 */
[----:B0-----:R-:W4:Y:S04]  /*fdf0*/  LDL R7, [R1+0x8a4] ;  /* 0x0008a40001077983 */ /* 0x001f280000100800 */
[----:B--2---:R0:W-:Y:S04]  /*fe00*/  STL [R1+0x58], R6 ;  /* 0x0000580601007387 */ /* 0x0041e80000100800 */
[----:B0-----:R-:W2:Y:S01]  /*fe10*/  LDL.LU R6, [R1+0x14d0] ;  /* 0x0014d00001067983 */ /* 0x001ea20000300800 */
[----:B------:R-:W-:-:S03]  /*fe20*/  LOP3.LUT R9, R3, 0x20, RZ, 0x3c, !PT ;  /* 0x0000002003097812 */ /* 0x000fc600078e3cff */
[----:B------:R0:W-:Y:S01]  /*fe30*/  STS.U16 [R3+0x8000], R13 ;  /* 0x0080000d03007388 */ /* 0x0001e20000000400 */
[----:B------:R-:W-:-:S03]  /*fe40*/  PRMT R16, RZ, 0x7610, R16 ;  /* 0x00007610ff107816 */ /* 0x000fc60000000010 */
[----:B------:R-:W3:Y:S01]  /*fe50*/  LDL R8, [R1+0x7a8] ;  /* 0x0007a80001087983 */ /* 0x000ee20000100800 */
[----:B0-----:R-:W-:-:S03]  /*fe60*/  PRMT R13, RZ, 0x7610, R13 ;  /* 0x00007610ff0d7816 */ /* 0x001fc6000000000d */
[----:B--2---:R4:W-:Y:S02]  /*fe70*/  STS.U16 [R9+0x8100], R6 ;  /* 0x0081000609007388 */ /* 0x0049e40000000400 */
[----:B----4-:R-:W-:Y:S02]  /*fe80*/  IADD3 R6, P1, R7, R2, RZ ;  /* 0x0000000207067210 */ /* 0x010fe40007f3e0ff */
[----:B------:R-:W2:Y:S03]  /*fe90*/  LDL R9, [R1+0x65c] ;  /* 0x00065c0001097983 */ /* 0x000ea60000100800 */
[----:B------:R-:W-:Y:S02]  /*fea0*/  IMAD.X R7, R25, 0x1, R0, P1 ;  /* 0x0000000119077824 */ /* 0x000fe400008e0600 */
[----:B------:R-:W4:Y:S04]  /*feb0*/  LDL R25, [R1+0x89c] ;  /* 0x00089c0001197983 */ /* 0x000f280000100800 */
[----:B------:R0:W2:Y:S04]  /*fec0*/  @!P0 LDG.E.U16 R13, [R6.64] ;  /* 0x00000006060d8981 */ /* 0x0000a8000c1e1500 */
[----:B0-----:R-:W2:Y:S01]  /*fed0*/  LDL R7, [R1+0x660] ;  /* 0x0006600001077983 */ /* 0x001ea20000100800 */
[----:B------:R-:W-:-:S05]  /*fee0*/  LOP3.LUT R6, R3, 0x20, RZ, 0x3c, !PT ;  /* 0x0000002003067812 */ /* 0x000fca00078e3cff */
[----:B------:R2:W-:Y:S02]  /*fef0*/  STS.U16 [R6+0x8500], R5 ;  /* 0x0085000506007388 */ /* 0x0005e40000000400 */
[----:B--2---:R-:W-:-:S05]  /*ff00*/  IADD3 R6, P1, R7, R2, RZ ;  /* 0x0000000207067210 */ /* 0x004fca0007f3e0ff */
[----:B---3--:R-:W-:-:S05]  /*ff10*/  IMAD.X R7, R27, 0x1, R0, P1 ;  /* 0x000000011b077824 */ /* 0x008fca00008e0600 */
[----:B------:R-:W2:Y:S04]  /*ff20*/  @!P0 LDG.E.U16 R16, [R6.64] ;  /* 0x0000000606108981 */ /* 0x000ea8000c1e1500 */
[----:B------:R-:W-:Y:S04]  /*ff30*/  STL [R1+0x1498], R13 ;  /* 0x0014980d01007387 */ /* 0x000fe80000100800 */
[----:B------:R-:W-:Y:S04]  /*ff40*/  STL [R1+0x149c], R13 ;  /* 0x00149c0d01007387 */ /* 0x000fe80000100800 */
[----:B------:R-:W-:Y:S04]  /*ff50*/  STL [R1+0x14a0], R13 ;  /* 0x0014a00d01007387 */ /* 0x000fe80000100800 */
[----:B------:R-:W-:Y:S04]  /*ff60*/  STL [R1+0x14a4], R13 ;  /* 0x0014a40d01007387 */ /* 0x000fe80000100800 */
[----:B------:R-:W3:Y:S04]  /*ff70*/  LDL R27, [R1+0x548] ;  /* 0x00054800011b7983 */ /* 0x000ee80000100800 */
[----:B--2---:R0:W-:Y:S04]  /*ff80*/  STL [R1+0x54], R16 ;  /* 0x0000541001007387 */ /* 0x0041e80000100800 */
[----:B0-----:R-:W2:Y:S04]  /*ff90*/  LDL.LU R16, [R1+0x14cc] ;  /* 0x0014cc0001107983 */ /* 0x001ea80000300800 */
[----:B------:R-:W3:Y:S01]  /*ffa0*/  LDL R7, [R1+0x7ac] ;  /* 0x0007ac0001077983 */ /* 0x000ee20000100800 */
[----:B------:R-:W-:-:S05]  /*ffb0*/  LOP3.LUT R6, R3, 0x20, RZ, 0x3c, !PT ;  /* 0x0000002003067812 */ /* 0x000fca00078e3cff */
[----:B------:R3:W-:Y:S01]  /*ffc0*/  STS.U16 [R6+0x8900], R12 ;  /* 0x0089000c06007388 */ /* 0x0007e20000000400 */
[----:B--2---:R-:W-:Y:S02]  /*ffd0*/  PRMT R16, RZ, 0x7610, R16 ;  /* 0x00007610ff107816 */ /* 0x004fe40000000010 */
[----:B---3--:R-:W-:-:S05]  /*ffe0*/  IADD3 R6, P1, R7, R2, RZ ;  /* 0x0000000207067210 */ /* 0x008fca0007f3e0ff */
[----:B------:R-:W-:Y:S01]  /*fff0*/  IMAD.X R7, R9, 0x1, R0, P1 ;  /* 0x0000000109077824 */ /* 0x000fe200008e0600 */
[----:B------:R-:W-:Y:S01]  /*10000*/  PRMT R15, RZ, 0x7610, R15 ;  /* 0x00007610ff0f7816 */ /* 0x000fe2000000000f */
[----:B------:R-:W2:Y:S04]  /*10010*/  LDL R9, [R1+0x64c] ;  /* 0x00064c0001097983 */ /* 0x000ea80000100800 */
[----:B------:R0:W3:Y:S02]  /*10020*/  @!P0 LDG.E.U16 R16, [R6.64] ;  /* 0x0000000606108981 */ /* 0x0000e4000c1e1500 */
[----:B0-----:R-:W-:Y:S02]  /*10030*/  LOP3.LUT R7, R3, 0x20, RZ, 0x3c, !PT ;  /* 0x0000002003077812 */ /* 0x001fe400078e3cff */
[----:B----4-:R-:W-:-:S03]  /*10040*/  IADD3 R6, P1, R25, R2, RZ ;  /* 0x0000000219067210 */ /* 0x010fc60007f3e0ff */
[----:B------:R0:W-:Y:S02]  /*10050*/  STS.U16 [R7+0x8d00], R11 ;  /* 0x008d000b07007388 */ /* 0x0001e40000000400 */
[----:B0-----:R-:W-:-:S05]  /*10060*/  IMAD.X R7, R8, 0x1, R0, P1 ;  /* 0x0000000108077824 */ /* 0x001fca00008e0600 */
[----:B------:R0:W4:Y:S04]  /*10070*/  @!P0 LDG.E.U16 R15, [R6.64] ;  /* 0x00000006060f8981 */ /* 0x000128000c1e1500 */
[----:B---3--:R1:W-:Y:S04]  /*10080*/  STL [R1+0x50], R16 ;  /* 0x0000501001007387 */ /* 0x0083e80000100800 */
[----:B-1----:R-:W3:Y:S04]  /*10090*/  LDL.LU R16, [R1+0x14c8] ;  /* 0x0014c80001107983 */ /* 0x002ee80000300800 */
[----:B0-----:R-:W2:Y:S01]  /*100a0*/  LDL R7, [R1+0x650] ;  /* 0x0006500001077983 */ /* 0x001ea20000100800 */
[----:B------:R-:W-:-:S02]  /*100b0*/  PRMT R14, RZ, 0x7610, R14 ;  /* 0x00007610ff0e7816 */ /* 0x000fc4000000000e */
[----:B------:R-:W-:Y:S01]  /*100c0*/  PRMT R26, RZ, 0x7610, R26 ;  /* 0x00007610ff1a7816 */ /* 0x000fe2000000001a */
[----:B------:R-:W3:Y:S01]  /*100d0*/  LDL R8, [R1+0x798] ;  /* 0x0007980001087983 */ /* 0x000ee20000100800 */
[----:B--2---:R-:W-:-:S05]  /*100e0*/  IADD3 R6, P1, R7, R2, RZ ;  /* 0x0000000207067210 */ /* 0x004fca0007f3e0ff */
[----:B------:R-:W-:Y:S02]  /*100f0*/  IMAD.X R7, R27, 0x1, R0, P1 ;  /* 0x000000011b077824 */ /* 0x000fe400008e0600 */
[----:B------:R-:W2:Y:S04]  /*10100*/  LDL R27, [R1+0x540] ;  /* 0x00054000011b7983 */ /* 0x000ea80000100800 */
[----:B------:R0:W2:Y:S04]  /*10110*/  @!P0 LDG.E.U16 R14, [R6.64] ;  /* 0x00000006060e8981 */ /* 0x0000a8000c1e1500 */
[----:B0-----:R-:W2:Y:S02]  /*10120*/  LDL R7, [R1+0x79c] ;  /* 0x00079c0001077983 */ /* 0x001ea40000100800 */
[----:B--2---:R-:W-:-:S05]  /*10130*/  IADD3 R6, P1, R7, R2, RZ ;  /* 0x0000000207067210 */ /* 0x004fca0007f3e0ff */
[----:B------:R-:W-:Y:S02]  /*10140*/  IMAD.X R7, R9, 0x1, R0, P1 ;  /* 0x0000000109077824 */ /* 0x000fe400008e0600 */
[----:B------:R-:W2:Y:S04]  /*10150*/  LDL R9, [R1+0x63c] ;  /* 0x00063c0001097983 */ /* 0x000ea80000100800 */
[----:B------:R-:W2:Y:S01]  /*10160*/  @!P0 LDG.E.U16 R26, [R6.64] ;  /* 0x00000006061a8981 */ /* 0x000ea2000c1e1500 */
[----:B------:R-:W-:-:S03]  /*10170*/  LOP3.LUT R25, R3, 0x40, RZ, 0x3c, !PT ;  /* 0x0000004003197812 */ /* 0x000fc600078e3cff */
[----:B--2---:R0:W-:Y:S04]  /*10180*/  STL [R1+0x4c], R26 ;  /* 0x00004c1a01007387 */ /* 0x0041e80000100800 */
[----:B0-----:R-:W2:Y:S04]  /*10190*/  LDL.LU R26, [R1+0x14c4] ;  /* 0x0014c400011a7983 */ /* 0x001ea80000300800 */
[----:B------:R-:W2:Y:S04]  /*101a0*/  LDL.LU R6, [R1] ;  /* 0x0000000001067983 */ /* 0x000ea80000300800 */
[----:B------:R-:W4:Y:S04]  /*101b0*/  LDL R7, [R1+0x894] ;  /* 0x0008940001077983 */ /* 0x000f280000100800 */
[----:B---3--:R-:W-:Y:S04]  /*101c0*/  STS.U16 [R25+0x8200], R16 ;  /* 0x0082001019007388 */ /* 0x008fe80000000400 */
[----:B------:R-:W-:Y:S04]  /*101d0*/  STS.U16 [R25+0x8600], R24 ;  /* 0x0086001819007388 */ /* 0x000fe80000000400 */
[----:B--2---:R0:W-:Y:S04]  /*101e0*/  STS.U16 [R25+0x8a00], R6 ;  /* 0x008a000619007388 */ /* 0x0041e80000000400 */
[----:B0-----:R-:W2:Y:S01]  /*101f0*/  LDL.LU R25, [R1+0x14c0] ;  /* 0x0014c00001197983 */ /* 0x001ea20000300800 */
[----:B----4-:R-:W-:-:S05]  /*10200*/  IADD3 R6, P1, R7, R2, RZ ;  /* 0x0000000207067210 */ /* 0x010fca0007f3e0ff */
[----:B------:R-:W-:Y:S02]  /*10210*/  IMAD.X R7, R8, 0x1, R0, P1 ;  /* 0x0000000108077824 */ /* 0x000fe400008e0600 */
[----:B------:R-:W3:Y:S01]  /*10220*/  LDL R8, [R1+0x788] ;  /* 0x0007880001087983 */ /* 0x000ee20000100800 */
[----:B--2---:R-:W-:-:S06]  /*10230*/  PRMT R25, RZ, 0x7610, R25 ;  /* 0x00007610ff197816 */ /* 0x004fcc0000000019 */
[----:B------:R-:W2:Y:S04]  /*10240*/  @!P0 LDG.E.U16 R25, [R6.64] ;  /* 0x0000000606198981 */ /* 0x000ea8000c1e1500 */
[----:B--2---:R0:W-:Y:S04]  /*10250*/  STL [R1+0x48], R25 ;  /* 0x0000481901007387 */ /* 0x0041e80000100800 */
[----:B0-----:R-:W2:Y:S04]  /*10260*/  LDL.LU R25, [R1+0x14bc] ;  /* 0x0014bc0001197983 */ /* 0x001ea80000300800 */
[----:B------:R-:W4:Y:S01]  /*10270*/  LDL R7, [R1+0x640] ;  /* 0x0006400001077983 */ /* 0x000f220000100800 */
[----:B------:R-:W-:-:S02]  /*10280*/  LOP3.LUT R6, R3, 0x40, RZ, 0x3c, !PT ;  /* 0x0000004003067812 */ /* 0x000fc400078e3cff */
[----:B------:R-:W-:-:S03]  /*10290*/  PRMT R29, RZ, 0x7610, R29 ;  /* 0x00007610ff1d7816 */ /* 0x000fc6000000001d */
[----:B--2---:R4:W-:Y:S02]  /*102a0*/  STS.U16 [R6+0x8e00], R25 ;  /* 0x008e001906007388 */ /* 0x0049e40000000400 */
[----:B----4-:R-:W-:-:S05]  /*102b0*/  IADD3 R6, P1, R7, R2, RZ ;  /* 0x0000000207067210 */ /* 0x010fca0007f3e0ff */
[----:B------:R-:W-:-:S05]  /*102c0*/  IMAD.X R7, R27, 0x1, R0, P1 ;  /* 0x000000011b077824 */ /* 0x000fca00008e0600 */
[----:B------:R0:W2:Y:S04]  /*102d0*/  @!P0 LDG.E.U16 R29, [R6.64] ;  /* 0x00000006061d8981 */ /* 0x0000a8000c1e1500 */
[----:B0-----:R-:W4:Y:S04]  /*102e0*/  LDL.LU R6, [R1+0xc] ;  /* 0x00000c0001067983 */ /* 0x001f280000300800 */
[----:B------:R-:W2:Y:S01]  /*102f0*/  LDL R7, [R1+0x78c] ;  /* 0x00078c0001077983 */ /* 0x000ea20000100800 */
[----:B------:R-:W-:Y:S02]  /*10300*/  LOP3.LUT R27, R3, 0x60, RZ, 0x3c, !PT ;  /* 0x00000060031b7812 */ /* 0x000fe400078e3cff */
[----:B------:R-:W-:-:S03]  /*10310*/  PRMT R26, RZ, 0x7610, R26 ;  /* 0x00007610ff1a7816 */ /* 0x000fc6000000001a */
[----:B----4-:R2:W-:Y:S02]  /*10320*/  STS.U16 [R27+0x8300], R6 ;  /* 0x008300061b007388 */ /* 0x0105e40000000400 */
[----:B--2---:R-:W-:-:S05]  /*10330*/  IADD3 R6, P1, R7, R2, RZ ;  /* 0x0000000207067210 */ /* 0x004fca0007f3e0ff */
[----:B------:R-:W-:-:S05]  /*10340*/  IMAD.X R7, R9, 0x1, R0, P1 ;  /* 0x0000000109077824 */ /* 0x000fca00008e0600 */
[----:B------:R-:W2:Y:S04]  /*10350*/  @!P0 LDG.E.U16 R26, [R6.64] ;  /* 0x00000006061a8981 */ /* 0x000ea8000c1e1500 */
[----:B------:R-:W-:Y:S04]  /*10360*/  STL [R1+0x1494], R29 ;  /* 0x0014941d01007387 */ /* 0x000fe80000100800 */
[----:B------:R-:W4:Y:S04]  /*10370*/  LDL R9, [R1+0x62c] ;  /* 0x00062c0001097983 */ /* 0x000f280000100800 */
[----:B--2---:R0:W-:Y:S04]  /*10380*/  STL [R1+0x38], R26 ;  /* 0x0000381a01007387 */ /* 0x0041e80000100800 */
[----:B0-----:R-:W2:Y:S04]  /*10390*/  LDL.LU R26, [R1+0x14b8] ;  /* 0x0014b800011a7983 */ /* 0x001ea80000300800 */
[----:B------:R-:W2:Y:S04]  /*103a0*/  LDL.LU R6, [R1+0x14] ;  /* 0x0000140001067983 */ /* 0x000ea80000300800 */
[----:B------:R-:W3:Y:S01]  /*103b0*/  LDL R7, [R1+0x88c] ;  /* 0x00088c0001077983 */ /* 0x000ee20000100800 */
[----:B------:R-:W-:-:S03]  /*103c0*/  PRMT R28, RZ, 0x7610, R28 ;  /* 0x00007610ff1c7816 */ /* 0x000fc6000000001c */
[----:B--2---:R3:W-:Y:S02]  /*103d0*/  STS.U16 [R27+0x8700], R6 ;  /* 0x008700061b007388 */ /* 0x0047e40000000400 */
[----:B---3--:R-:W-:-:S05]  /*103e0*/  IADD3 R6, P1, R7, R2, RZ ;  /* 0x0000000207067210 */ /* 0x008fca0007f3e0ff */
[----:B------:R-:W-:Y:S02]  /*103f0*/  IMAD.X R7, R8, 0x1, R0, P1 ;  /* 0x0000000108077824 */ /* 0x000fe400008e0600 */
[----:B------:R-:W2:Y:S04]  /*10400*/  LDL R8, [R1+0x778] ;  /* 0x0007780001087983 */ /* 0x000ea80000100800 */
[----:B------:R0:W3:Y:S04]  /*10410*/  @!P0 LDG.E.U16 R28, [R6.64] ;  /* 0x00000006061c8981 */ /* 0x0000e8000c1e1500 */
[----:B0-----:R-:W2:Y:S04]  /*10420*/  LDL.LU R6, [R1+0x8] ;  /* 0x0000080001067983 */ /* 0x001ea80000300800 */
[----:B------:R-:W4:Y:S04]  /*10430*/  LDL R7, [R1+0x630] ;  /* 0x0006300001077983 */ /* 0x000f280000100800 */
[----:B---3--:R-:W-:Y:S04]  /*10440*/  STL [R1+0x148c], R28 ;  /* 0x00148c1c01007387 */ /* 0x008fe80000100800 */
[----:B------:R-:W-:Y:S04]  /*10450*/  STL [R1+0x1490], R28 ;  /* 0x0014901c01007387 */ /* 0x000fe80000100800 */
[----:B--2---:R4:W-:Y:S02]  /*10460*/  STS.U16 [R27+0x8b00], R6 ;  /* 0x008b00061b007388 */ /* 0x0049e40000000400 */
[----:B----4-:R-:W-:-:S02]  /*10470*/  IADD3 R6, P1, R7, R2, RZ ;  /* 0x0000000207067210 */ /* 0x010fc40007f3e0ff */
[----:B------:R-:W2:Y:S01]  /*10480*/  LDL R7, [R1+0x538] ;  /* 0x0005380001077983 */ /* 0x000ea20000100800 */
[----:B------:R-:W-:Y:S02]  /*10490*/  PRMT R26, RZ, 0x7610, R26 ;  /* 0x00007610ff1a7816 */ /* 0x000fe4000000001a */
[----:B--2---:R-:W-:-:S05]  /*104a0*/  IMAD.X R7, R7, 0x1, R0, P1 ;  /* 0x0000000107077824 */ /* 0x004fca00008e0600 */
[----:B------:R-:W2:Y:S04]  /*104b0*/  @!P0 LDG.E.U16 R26, [R6.64] ;  /* 0x00000006061a8981 */ /* 0x000ea8000c1e1500 */
[----:B--2---:R0:W-:Y:S04]  /*104c0*/  STL [R1+0x28], R26 ;  /* 0x0000281a01007387 */ /* 0x0041e80000100800 */
[----:B0-----:R-:W2:Y:S04]  /*104d0*/  LDL.LU R26, [R1+0x14b4] ;  /* 0x0014b400011a7983 */ /* 0x001ea80000300800 */
[----:B------:R-:W3:Y:S04]  /*104e0*/  LDL.LU R6, [R1+0x4] ;  /* 0x0000040001067983 */ /* 0x000ee80000300800 */
[----:B------:R-:W4:Y:S04]  /*104f0*/  LDL R7, [R1+0x77c] ;  /* 0x00077c0001077983 */ /* 0x000f280000100800 */
[----:B---3--:R0:W-:Y:S04]  /*10500*/  STS.U16 [R27+0x8f00], R6 ;  /* 0x008f00061b007388 */ /* 0x0081e80000000400 */
[----:B0-----:R-:W3:Y:S01]  /*10510*/  LDL.LU R27, [R1+0x14b0] ;  /* 0x0014b000011b7983 */ /* 0x001ee20000300800 */
[----:B----4-:R-:W-:-:S05]  /*10520*/  IADD3 R6, P1, R7, R2, RZ ;  /* 0x0000000207067210 */ /* 0x010fca0007f3e0ff */
[----:B------:R-:W-:Y:S02]  /*10530*/  IMAD.X R7, R9, 0x1, R0, P1 ;  /* 0x0000000109077824 */ /* 0x000fe400008e0600 */
[----:B------:R-:W4:Y:S01]  /*10540*/  LDL R9, [R1+0x61c] ;  /* 0x00061c0001097983 */ /* 0x000f220000100800 */
[----:B---3--:R-:W-:-:S06]  /*10550*/  PRMT R27, RZ, 0x7610, R27 ;  /* 0x00007610ff1b7816 */ /* 0x008fcc000000001b */
[----:B------:R-:W3:Y:S04]  /*10560*/  @!P0 LDG.E.U16 R27, [R6.64] ;  /* 0x00000006061b8981 */ /* 0x000ee8000c1e1500 */
[----:B---3--:R0:W-:Y:S04]  /*10570*/  STL [R1+0x20], R27 ;  /* 0x0000201b01007387 */ /* 0x0081e80000100800 */
[----:B0-----:R-:W3:Y:S04]  /*10580*/  LDL.LU R27, [R1+0x14ac] ;  /* 0x0014ac00011b7983 */ /* 0x001ee80000300800 */
        /* <DEDUP_REMOVED lines=14> */
[----:B0-----:R-:W2:Y:S01]  /*10670*/  LDL R7, [R1+0x76c] ;  /* 0x00076c0001077983 */ /* 0x001ea20000100800 */
[----:B------:R-:W-:Y:S02]  /*10680*/  PRMT R16, RZ, 0x7610, R16 ;  /* 0x00007610ff107816 */ /* 0x000fe40000000010 */
[----:B--2---:R-:W-:-:S05]  /*10690*/  IADD3 R6, P1, R7, R2, RZ ;  /* 0x0000000207067210 */ /* 0x004fca0007f3e0ff */
[----:B----4-:R-:W-:-:S05]  /*106a0*/  IMAD.X R7, R9, 0x1, R0, P1 ;  /* 0x0000000109077824 */ /* 0x010fca00008e0600 */
[----:B------:R-:W2:Y:S04]  /*106b0*/  @!P0 LDG.E.U16 R16, [R6.64] ;  /* 0x0000000606108981 */ /* 0x000ea8000c1e1500 */
[----:B------:R0:W-:Y:S04]  /*106c0*/  STL [R1+0x14], R5 ;  /* 0x0000140501007387 */ /* 0x0001e80000100800 */
[----:B0-----:R-:W4:Y:S04]  /*106d0*/  LDL R5, [R1+0x528] ;  /* 0x0005280001057983 */ /* 0x001f280000100800 */
[----:B--2---:R-:W-:Y:S04]  /*106e0*/  STL [R1+0x1480], R16 ;  /* 0x0014801001007387 */ /* 0x004fe80000100800 */
[----:B------:R-:W-:Y:S04]  /*106f0*/  STL [R1+0x1484], R16 ;  /* 0x0014841001007387 */ /* 0x000fe80000100800 */
[----:B------:R-:W-:Y:S04]  /*10700*/  STL [R1+0x1488], R16 ;  /* 0x0014881001007387 */ /* 0x000fe80000100800 */
[----:B------:R-:W2:Y:S01]  /*10710*/  LDL R9, [R1+0x768] ;  /* 0x0007680001097983 */ /* 0x000ea20000100800 */
[----:B------:R-:W-:-:S02]  /*10720*/  IADD3 R8, P1, R8, R2, RZ ;  /* 0x0000000208087210 */ /* 0x000fc40007f3e0ff */
[----:B------:R-:W-:-:S03]  /*10730*/  PRMT R7, RZ, 0x7610, R7 ;  /* 0x00007610ff077816 */ /* 0x000fc60000000007 */
[----:B--2---:R-:W-:-:S05]  /*10740*/  IMAD.X R9, R9, 0x1, R0, P1 ;  /* 0x0000000109097824 */ /* 0x004fca00008e0600 */
[----:B------:R0:W2:Y:S04]  /*10750*/  @!P0 LDG.E.U16 R7, [R8.64] ;  /* 0x0000000608078981 */ /* 0x0000a8000c1e1500 */
[----:B0-----:R-:W3:Y:S04]  /*10760*/  LDL R9, [R1+0x610] ;  /* 0x0006100001097983 */ /* 0x001ee80000100800 */
[----:B------:R0:W-:Y:S02]  /*10770*/  STS.U16 [R3+0x800], R18 ;  /* 0x0008001203007388 */ /* 0x0001e40000000400 */
[----:B0-----:R-:W-:-:S02]  /*10780*/  PRMT R18, RZ, 0x7610, R18 ;  /* 0x00007610ff127816 */ /* 0x001fc40000000012 */
[----:B--2---:R-:W-:Y:S01]  /*10790*/  STL [R1+0x147c], R7 ;  /* 0x00147c0701007387 */ /* 0x004fe20000100800 */
[----:B---3--:R-:W-:-:S05]  /*107a0*/  IADD3 R8, P1, R9, R2, RZ ;  /* 0x0000000209087210 */ /* 0x008fca0007f3e0ff */
[----:B----4-:R-:W-:Y:S02]  /*107b0*/  IMAD.X R9, R5, 0x1, R0, P1 ;  /* 0x0000000105097824 */ /* 0x010fe400008e0600 */
[----:B------:R-:W2:Y:S04]  /*107c0*/  LDL R5, [R1+0x520] ;  /* 0x0005200001057983 */ /* 0x000ea80000100800 */
[----:B------:R0:W3:Y:S04]  /*107d0*/  @!P0 LDG.E.U16 R18, [R8.64] ;  /* 0x0000000608128981 */ /* 0x0000e8000c1e1500 */
[----:B0-----:R-:W4:Y:S04]  /*107e0*/  LDL R9, [R1+0x75c] ;  /* 0x00075c0001097983 */ /* 0x001f280000100800 */
[----:B---3--:R-:W-:Y:S01]  /*107f0*/  STL [R1+0x1478], R18 ;  /* 0x0014781201007387 */ /* 0x008fe20000100800 */
[----:B----4-:R-:W-:-:S03]  /*10800*/  IADD3 R8, P1, R9, R2, RZ ;  /* 0x0000000209087210 */ /* 0x010fc60007f3e0ff */
[----:B------:R-:W3:Y:S04]  /*10810*/  LDL R9, [R1+0x60c] ;  /* 0x00060c0001097983 */ /* 0x000ee80000100800 */
[----:B------:R0:W-:Y:S02]  /*10820*/  STS.U16 [R3+0xa00], R20 ;  /* 0x000a001403007388 */ /* 0x0001e40000000400 */
[----:B0-----:R-:W-:Y:S01]  /*10830*/  PRMT R20, RZ, 0x7610, R20 ;  /* 0x00007610ff147816 */ /* 0x001fe20000000014 */
[----:B---3--:R-:W-:-:S05]  /*10840*/  IMAD.X R9, R9, 0x1, R0, P1 ;  /* 0x0000000109097824 */ /* 0x008fca00008e0600 */
[----:B------:R0:W3:Y:S04]  /*10850*/  @!P0 LDG.E.U16 R20, [R8.64] ;  /* 0x0000000608148981 */ /* 0x0000e8000c1e1500 */
[----:B0-----:R-:W4:Y:S02]  /*10860*/  LDL R9, [R1+0x874] ;  /* 0x0008740001097983 */ /* 0x001f240000100800 */
[----:B----4-:R-:W-:Y:S02]  /*10870*/  IADD3 R8, P1, R9, R2, RZ ;  /* 0x0000000209087210 */ /* 0x010fe40007f3e0ff */
[----:B------:R-:W4:Y:S04]  /*10880*/  LDL R9, [R1+0x758] ;  /* 0x0007580001097983 */ /* 0x000f280000100800 */
[----:B------:R0:W-:Y:S02]  /*10890*/  STS.U16 [R3+0xc00], R22 ;  /* 0x000c001603007388 */ /* 0x0001e40000000400 */
[----:B0-----:R-:W-:Y:S01]  /*108a0*/  PRMT R22, RZ, 0x7610, R22 ;  /* 0x00007610ff167816 */ /* 0x001fe20000000016 */
[----:B----4-:R-:W-:-:S05]  /*108b0*/  IMAD.X R9, R9, 0x1, R0, P1 ;  /* 0x0000000109097824 */ /* 0x010fca00008e0600 */
[----:B------:R0:W4:Y:S04]  /*108c0*/  @!P0 LDG.E.U16 R22, [R8.64] ;  /* 0x0000000608168981 */ /* 0x000128000c1e1500 */
[----:B0-----:R-:W2:Y:S04]  /*108d0*/  LDL R9, [R1+0x600] ;  /* 0x0006000001097983 */ /* 0x001ea80000100800 */
[----:B------:R0:W-:Y:S02]  /*108e0*/  STS.U16 [R3+0xe00], R21 ;  /* 0x000e001503007388 */ /* 0x0001e40000000400 */
[----:B0-----:R-:W-:-:S02]  /*108f0*/  PRMT R21, RZ, 0x7610, R21 ;  /* 0x00007610ff157816 */ /* 0x001fc40000000015 */
[----:B----4-:R-:W-:Y:S01]  /*10900*/  STL [R1+0x1474], R22 ;  /* 0x0014741601007387 */ /* 0x010fe20000100800 */
[----:B--2---:R-:W-:-:S05]  /*10910*/  IADD3 R8, P1, R9, R2, RZ ;  /* 0x0000000209087210 */ /* 0x004fca0007f3e0ff */
[----:B------:R-:W-:Y:S02]  /*10920*/  IMAD.X R9, R5, 0x1, R0, P1 ;  /* 0x0000000105097824 */ /* 0x000fe400008e0600 */
[----:B------:R-:W2:Y:S04]  /*10930*/  LDL R5, [R1+0x5f0] ;  /* 0x0005f00001057983 */ /* 0x000ea80000100800 */
[----:B------:R0:W4:Y:S04]  /*10940*/  @!P0 LDG.E.U16 R21, [R8.64] ;  /* 0x0000000608158981 */ /* 0x000128000c1e1500 */
[----:B0-----:R-:W2:Y:S04]  /*10950*/  LDL R9, [R1+0x74c] ;  /* 0x00074c0001097983 */ /* 0x001ea80000100800 */
[----:B----4-:R-:W-:Y:S01]  /*10960*/  STL [R1+0x1470], R21 ;  /* 0x0014701501007387 */ /* 0x010fe20000100800 */
[----:B--2---:R-:W-:-:S03]  /*10970*/  IADD3 R8, P1, R9, R2, RZ ;  /* 0x0000000209087210 */ /* 0x004fc60007f3e0ff */
[----:B------:R-:W2:Y:S04]  /*10980*/  LDL R9, [R1+0x5fc] ;  /* 0x0005fc0001097983 */ /* 0x000ea80000100800 */
[----:B------:R0:W-:Y:S02]  /*10990*/  STS.U16 [R3+0x1000], R19 ;  /* 0x0010001303007388 */ /* 0x0001e40000000400 */
[----:B0-----:R-:W-:Y:S01]  /*109a0*/  PRMT R19, RZ, 0x7610, R19 ;  /* 0x00007610ff137816 */ /* 0x001fe20000000013 */
[----:B--2---:R-:W-:-:S05]  /*109b0*/  IMAD.X R9, R9, 0x1, R0, P1 ;  /* 0x0000000109097824 */ /* 0x004fca00008e0600 */
[----:B------:R0:W2:Y:S04]  /*109c0*/  @!P0 LDG.E.U16 R19, [R8.64] ;  /* 0x0000000608138981 */ /* 0x0000a8000c1e1500 */
[----:B0-----:R-:W4:Y:S04]  /*109d0*/  LDL R9, [R1+0x86c] ;  /* 0x00086c0001097983 */ /* 0x001f280000100800 */
[----:B--2---:R-:W-:Y:S01]  /*109e0*/  STL [R1+0x146c], R19 ;  /* 0x00146c1301007387 */ /* 0x004fe20000100800 */
[----:B----4-:R-:W-:-:S03]  /*109f0*/  IADD3 R8, P1, R9, R2, RZ ;  /* 0x0000000209087210 */ /* 0x010fc60007f3e0ff */
[----:B------:R-:W2:Y:S04]  /*10a00*/  LDL R9, [R1+0x748] ;  /* 0x0007480001097983 */ /* 0x000ea80000100800 */
[----:B------:R0:W-:Y:S02]  /*10a10*/  STS.U16 [R3+0x1200], R17 ;  /* 0x0012001103007388 */ /* 0x0001e40000000400 */
[----:B0-----:R-:W-:Y:S01]  /*10a20*/  PRMT R17, RZ, 0x7610, R17 ;  /* 0x00007610ff117816 */ /* 0x001fe20000000011 */
[----:B--2---:R-:W-:-:S05]  /*10a30*/  IMAD.X R9, R9, 0x1, R0, P1 ;  /* 0x0000000109097824 */ /* 0x004fca00008e0600 */
[----:B------:R0:W2:Y:S04]  /*10a40*/  @!P0 LDG.E.U16 R17, [R8.64] ;  /* 0x0000000608118981 */ /* 0x0000a8000c1e1500 */
[----:B0-----:R-:W4:Y:S04]  /*10a50*/  LDL R9, [R1+0x518] ;  /* 0x0005180001097983 */ /* 0x001f280000100800 */
[----:B------:R0:W-:Y:S04]  /*10a60*/  STS.U16 [R3+0x1400], R4 ;  /* 0x0014000403007388 */ /* 0x0001e80000000400 */
[----:B------:R1:W-:Y:S01]  /*10a70*/  STS.U16 [R3+0x600], R23 ;  /* 0x0006001703007388 */ /* 0x0003e20000000400 */
[----:B0-----:R-:W-:-:S02]  /*10a80*/  IADD3 R4, P1, R5, R2, RZ ;  /* 0x0000000205047210 */ /* 0x001fc40007f3e0ff */
[----:B-1----:R-:W-:Y:S01]  /*10a90*/  PRMT R23, RZ, 0x7610, R23 ;  /* 0x00007610ff177816 */ /* 0x002fe20000000017 */
[----:B--2---:R-:W-:Y:S02]  /*10aa0*/  STL [R1+0x1468], R17 ;  /* 0x0014681101007387 */ /* 0x004fe40000100800 */
[----:B----4-:R-:W-:Y:S02]  /*10ab0*/  IMAD.X R5, R9, 0x1, R0, P1 ;  /* 0x0000000109057824 */ /* 0x010fe400008e0600 */
[----:B------:R-:W2:Y:S04]  /*10ac0*/  LDL.LU R9, [R1+0x3c] ;  /* 0x00003c0001097983 */ /* 0x000ea80000300800 */
[----:B------:R0:W4:Y:S04]  /*10ad0*/  @!P0 LDG.E.U16 R23, [R4.64] ;  /* 0x0000000604178981 */ /* 0x000128000c1e1500 */
[----:B0-----:R-:W2:Y:S04]  /*10ae0*/  LDL.LU R4, [R1+0x10] ;  /* 0x0000100001047983 */ /* 0x001ea80000300800 */
[----:B------:R-:W3:Y:S04]  /*10af0*/  LDL R5, [R1+0x73c] ;  /* 0x00073c0001057983 */ /* 0x000ee80000100800 */
[----:B----4-:R-:W-:Y:S04]  /*10b00*/  STL [R1+0x1464], R23 ;  /* 0x0014641701007387 */ /* 0x010fe80000100800 */
[----:B--2---:R3:W-:Y:S02]  /*10b10*/  STS.U16 [R3+0x1600], R4 ;  /* 0x0016000403007388 */ /* 0x0047e40000000400 */
[----:B---3--:R-:W-:-:S02]  /*10b20*/  IADD3 R4, P1, R5, R2, RZ ;  /* 0x0000000205047210 */ /* 0x008fc40007f3e0ff */
[----:B------:R-:W2:Y:S01]  /*10b30*/  LDL R5, [R1+0x5ec] ;  /* 0x0005ec0001057983 */ /* 0x000ea20000100800 */
[----:B------:R-:W-:Y:S02]  /*10b40*/  PRMT R8, RZ, 0x7610, R8 ;  /* 0x00007610ff087816 */ /* 0x000fe40000000008 */
[----:B--2---:R-:W-:-:S05]  /*10b50*/  IMAD.X R5, R5, 0x1, R0, P1 ;  /* 0x0000000105057824 */ /* 0x004fca00008e0600 */
[----:B------:R0:W2:Y:S04]  /*10b60*/  @!P0 LDG.E.U16 R8, [R4.64] ;  /* 0x0000000604088981 */ /* 0x0000a8000c1e1500 */
[----:B0-----:R-:W3:Y:S04]  /*10b70*/  LDL.LU R4, [R1+0x1c] ;  /* 0x00001c0001047983 */ /* 0x001ee80000300800 */
[----:B------:R-:W4:Y:S04]  /*10b80*/  LDL R5, [R1+0x864] ;  /* 0x0008640001057983 */ /* 0x000f280000100800 */
[----:B--2---:R0:W-:Y:S04]  /*10b90*/  STL [R1+0x10], R8 ;  /* 0x0000100801007387 */ /* 0x0041e80000100800 */
[----:B---3--:R4:W-:Y:S01]  /*10ba0*/  STS.U16 [R3+0x1800], R4 ;  /* 0x0018000403007388 */ /* 0x0089e20000000400 */
[----:B------:R-:W-:-:S03]  /*10bb0*/  PRMT R13, RZ, 0x7610, R13 ;  /* 0x00007610ff0d7816 */ /* 0x000fc6000000000d */
[----:B0-----:R-:W2:Y:S01]  /*10bc0*/  LDL R8, [R1+0x85c] ;  /* 0x00085c0001087983 */ /* 0x001ea20000100800 */
[----:B----4-:R-:W-:-:S03]  /*10bd0*/  IADD3 R4, P1, R5, R2, RZ ;  /* 0x0000000205047210 */ /* 0x010fc60007f3e0ff */
[----:B------:R-:W3:Y:S02]  /*10be0*/  LDL R5, [R1+0x738] ;  /* 0x0007380001057983 */ /* 0x000ee40000100800 */
[----:B---3--:R-:W-:-:S05]  /*10bf0*/  IMAD.X R5, R5, 0x1, R0, P1 ;  /* 0x0000000105057824 */ /* 0x008fca00008e0600 */
[----:B------:R-:W3:Y:S04]  /*10c00*/  @!P0 LDG.E.U16 R13, [R4.64] ;  /* 0x00000006040d8981 */ /* 0x000ee8000c1e1500 */
[----:B---3--:R0:W-:Y:S04]  /*10c10*/  STL [R1+0xc], R13 ;  /* 0x00000c0d01007387 */ /* 0x0081e80000100800 */
[----:B0-----:R-:W3:Y:S04]  /*10c20*/  LDL.LU R13, [R1+0x14a4] ;  /* 0x0014a400010d7983 */ /* 0x001ee80000300800 */
[----:B------:R-:W4:Y:S04]  /*10c30*/  LDL.LU R4, [R1+0x24] ;  /* 0x0000240001047983 */ /* 0x000f280000300800 */
[----:B------:R-:W2:Y:S04]  /*10c40*/  LDL R5, [R1+0x5e0] ;  /* 0x0005e00001057983 */ /* 0x000ea80000100800 */
[----:B----4-:R2:W-:Y:S02]  /*10c50*/  STS.U16 [R3+0x1a00], R4 ;  /* 0x001a000403007388 */ /* 0x0105e40000000400 */
[----:B--2---:R-:W-:-:S02]  /*10c60*/  IADD3 R4, P1, R5, R2, RZ ;  /* 0x0000000205047210 */ /* 0x004fc40007f3e0ff */
[----:B------:R-:W2:Y:S01]  /*10c70*/  LDL R5, [R1+0x510] ;  /* 0x0005100001057983 */ /* 0x000ea20000100800 */
[----:B---3--:R-:W-:Y:S02]  /*10c80*/  PRMT R13, RZ, 0x7610, R13 ;  /* 0x00007610ff0d7816 */ /* 0x008fe4000000000d */
[----:B--2---:R-:W-:-:S05]  /*10c90*/  IMAD.X R5, R5, 0x1, R0, P1 ;  /* 0x0000000105057824 */ /* 0x004fca00008e0600 */
[----:B------:R-:W2:Y:S04]  /*10ca0*/  @!P0 LDG.E.U16 R13, [R4.64] ;  /* 0x00000006040d8981 */ /* 0x000ea8000c1e1500 */
[----:B--2---:R0:W-:Y:S04]  /*10cb0*/  STL [R1+0x8], R13 ;  /* 0x0000080d01007387 */ /* 0x0041e80000100800 */
[----:B0-----:R-:W2:Y:S04]  /*10cc0*/  LDL.LU R13, [R1+0x14a0] ;  /* 0x0014a000010d7983 */ /* 0x001ea80000300800 */
[----:B------:R-:W3:Y:S04]  /*10cd0*/  LDL.LU R4, [R1+0x2c] ;  /* 0x00002c0001047983 */ /* 0x000ee80000300800 */
[----:B------:R-:W4:Y:S04]  /*10ce0*/  LDL R5, [R1+0x72c] ;  /* 0x00072c0001057983 */ /* 0x000f280000100800 */
[----:B---3--:R4:W-:Y:S02]  /*10cf0*/  STS.U16 [R3+0x1c00], R4 ;  /* 0x001c000403007388 */ /* 0x0089e40000000400 */
[----:B----4-:R-:W-:-:S02]  /*10d00*/  IADD3 R4, P1, R5, R2, RZ ;  /* 0x0000000205047210 */ /* 0x010fc40007f3e0ff */
[----:B------:R-:W3:Y:S01]  /*10d10*/  LDL R5, [R1+0x5dc] ;  /* 0x0005dc0001057983 */ /* 0x000ee20000100800 */
[----:B--2---:R-:W-:Y:S02]  /*10d20*/  PRMT R13, RZ, 0x7610, R13 ;  /* 0x00007610ff0d7816 */ /* 0x004fe4000000000d */
[----:B---3--:R-:W-:-:S05]  /*10d30*/  IMAD.X R5, R5, 0x1, R0, P1 ;  /* 0x0000000105057824 */ /* 0x008fca00008e0600 */
[----:B------:R-:W2:Y:S04]  /*10d40*/  @!P0 LDG.E.U16 R13, [R4.64] ;  /* 0x00000006040d8981 */ /* 0x000ea8000c1e1500 */
[----:B--2---:R0:W-:Y:S04]  /*10d50*/  STL [R1+0x4], R13 ;  /* 0x0000040d01007387 */ /* 0x0041e80000100800 */
[----:B0-----:R-:W2:Y:S04]  /*10d60*/  LDL.LU R13, [R1+0x149c] ;  /* 0x00149c00010d7983 */ /* 0x001ea80000300800 */
[----:B------:R-:W3:Y:S01]  /*10d70*/  LDL.LU R5, [R1+0x34] ;  /* 0x0000340001057983 */ /* 0x000ee20000300800 */
[----:B------:R-:W-:-:S03]  /*10d80*/  IADD3 R4, P1, R8, R2, RZ ;  /* 0x0000000208047210 */ /* 0x000fc60007f3e0ff */
[----:B------:R-:W4:Y:S04]  /*10d90*/  LDL R8, [R1+0x5cc] ;  /* 0x0005cc0001087983 */ /* 0x000f280000100800 */
[----:B---3--:R0:W-:Y:S04]  /*10da0*/  STS.U16 [R3+0x1e00], R5 ;  /* 0x001e000503007388 */ /* 0x0081e80000000400 */
[----:B0-----:R-:W3:Y:S01]  /*10db0*/  LDL R5, [R1+0x728] ;  /* 0x0007280001057983 */ /* 0x001ee20000100800 */
[----:B--2---:R-:W-:Y:S01]  /*10dc0*/  PRMT R13, RZ, 0x7610, R13 ;  /* 0x00007610ff0d7816 */ /* 0x004fe2000000000d */
[----:B---3--:R-:W-:-:S05]  /*10dd0*/  IMAD.X R5, R5, 0x1, R0, P1 ;  /* 0x0000000105057824 */ /* 0x008fca00008e0600 */
[----:B------:R-:W2:Y:S04]  /*10de0*/  @!P0 LDG.E.U16 R13, [R4.64] ;  /* 0x00000006040d8981 */ /* 0x000ea8000c1e1500 */
[----:B--2---:R0:W-:Y:S04]  /*10df0*/  STL [R1], R13 ;  /* 0x0000000d01007387 */ /* 0x0041e80000100800 */
[----:B0-----:R-:W2:Y:S04]  /*10e00*/  LDL.LU R13, [R1+0x1498] ;  /* 0x00149800010d7983 */ /* 0x001ea80000300800 */
[----:B------:R-:W3:Y:S04]  /*10e10*/  LDL R5, [R1+0x5d0] ;  /* 0x0005d00001057983 */ /* 0x000ee80000100800 */
[----:B------:R0:W-:Y:S04]  /*10e20*/  STS.U16 [R3+0x2000], R9 ;  /* 0x0020000903007388 */ /* 0x0001e80000000400 */
[----:B0-----:R-:W2:Y:S01]  /*10e30*/  LDL.LU R9, [R1+0x5c] ;  /* 0x00005c0001097983 */ /* 0x001ea20000300800 */
[----:B---3--:R-:W-:-:S03]  /*10e40*/  IADD3 R4, P1, R5, R2, RZ ;  /* 0x0000000205047210 */ /* 0x008fc60007f3e0ff */
[----:B------:R-:W3:Y:S04]  /*10e50*/  LDL R5, [R1+0x508] ;  /* 0x0005080001057983 */ /* 0x000ee80000100800 */
[----:B------:R0:W-:Y:S02]  /*10e60*/  STS.U16 [R3], R27 ;  /* 0x0000001b03007388 */ /* 0x0001e40000000400 */
[----:B0-----:R-:W-:Y:S01]  /*10e70*/  PRMT R27, RZ, 0x7610, R27 ;  /* 0x00007610ff1b7816 */ /* 0x001fe2000000001b */
[----:B---3--:R-:W-:-:S05]  /*10e80*/  IMAD.X R5, R5, 0x1, R0, P1 ;  /* 0x0000000105057824 */ /* 0x008fca00008e0600 */
[----:B------:R0:W3:Y:S04]  /*10e90*/  @!P0 LDG.E.U16 R27, [R4.64] ;  /* 0x00000006041b8981 */ /* 0x0000e8000c1e1500 */
[----:B0-----:R-:W2:Y:S04]  /*10ea0*/  LDL.LU R4, [R1+0x44] ;  /* 0x0000440001047983 */ /* 0x001ea80000300800 */
[----:B------:R-:W4:Y:S04]  /*10eb0*/  LDL R5, [R1+0x71c] ;  /* 0x00071c0001057983 */ /* 0x000f280000100800 */
[----:B------:R0:W-:Y:S02]  /*10ec0*/  STS.U16 [R3+0x200], R26 ;  /* 0x0002001a03007388 */ /* 0x0001e40000000400 */
[----:B0-----:R-:W-:-:S02]  /*10ed0*/  PRMT R26, RZ, 0x7610, R26 ;  /* 0x00007610ff1a7816 */ /* 0x001fc4000000001a */
[----:B---3--:R-:W-:Y:S04]  /*10ee0*/  STL [R1+0x1450], R27 ;  /* 0x0014501b01007387 */ /* 0x008fe80000100800 */
[----:B--2---:R4:W-:Y:S04]  /*10ef0*/  STS.U16 [R3+0x2200], R4 ;  /* 0x0022000403007388 */ /* 0x0049e80000000400 */
[----:B------:R-:W-:Y:S01]  /*10f00*/  STL [R1+0x1454], R27 ;  /* 0x0014541b01007387 */ /* 0x000fe20000100800 */
[----:B----4-:R-:W-:-:S03]  /*10f10*/  IADD3 R4, P1, R5, R2, RZ ;  /* 0x0000000205047210 */ /* 0x010fc60007f3e0ff */
[----:B------:R-:W-:Y:S02]  /*10f20*/  STL [R1+0x1458], R27 ;  /* 0x0014581b01007387 */ /* 0x000fe40000100800 */
[----:B------:R-:W-:Y:S02]  /*10f30*/  IMAD.X R5, R8, 0x1, R0, P1 ;  /* 0x0000000108057824 */ /* 0x000fe400008e0600 */
[----:B------:R-:W-:Y:S04]  /*10f40*/  STL [R1+0x145c], R27 ;  /* 0x00145c1b01007387 */ /* 0x000fe80000100800 */
[----:B------:R-:W-:Y:S04]  /*10f50*/  STL [R1+0x1460], R27 ;  /* 0x0014601b01007387 */ /* 0x000fe80000100800 */
[----:B------:R-:W2:Y:S04]  /*10f60*/  LDL R8, [R1+0x84c] ;  /* 0x00084c0001087983 */ /* 0x000ea80000100800 */
[----:B------:R0:W3:Y:S04]  /*10f70*/  @!P0 LDG.E.U16 R26, [R4.64] ;  /* 0x00000006041a8981 */ /* 0x0000e8000c1e1500 */
[----:B0-----:R-:W4:Y:S04]  /*10f80*/  LDL.LU R4, [R1+0x68] ;  /* 0x0000680001047983 */ /* 0x001f280000300800 */
[----:B------:R-:W2:Y:S04]  /*10f90*/  LDL R5, [R1+0x854] ;  /* 0x0008540001057983 */ /* 0x000ea80000100800 */
[----:B----4-:R2:W-:Y:S02]  /*10fa0*/  STS.U16 [R3+0x2400], R4 ;  /* 0x0024000403007388 */ /* 0x0105e40000000400 */
[----:B--2---:R-:W-:-:S02]  /*10fb0*/  IADD3 R4, P1, R5, R2, RZ ;  /* 0x0000000205047210 */ /* 0x004fc40007f3e0ff */
[----:B------:R-:W2:Y:S01]  /*10fc0*/  LDL R5, [R1+0x718] ;  /* 0x0007180001057983 */ /* 0x000ea20000100800 */
[----:B------:R-:W-:Y:S02]  /*10fd0*/  PRMT R25, RZ, 0x7610, R25 ;  /* 0x00007610ff197816 */ /* 0x000fe40000000019 */
[----:B--2---:R-:W-:-:S05]  /*10fe0*/  IMAD.X R5, R5, 0x1, R0, P1 ;  /* 0x0000000105057824 */ /* 0x004fca00008e0600 */
[----:B------:R0:W2:Y:S04]  /*10ff0*/  @!P0 LDG.E.U16 R25, [R4.64] ;  /* 0x0000000604198981 */ /* 0x0000a8000c1e1500 */
        /* <DEDUP_REMOVED lines=10> */
[----:B------:R0:W-:Y:S04]  /*110a0*/  STS.U16 [R3+0x2a00], R9 ;  /* 0x002a000903007388 */ /* 0x0001e80000000400 */
[----:B0-----:R-:W3:Y:S04]  /*110b0*/  LDL R9, [R1+0x708] ;  /* 0x0007080001097983 */ /* 0x001ee80000100800 */
[----:B----4-:R2:W-:Y:S02]  /*110c0*/  STS.U16 [R3+0x2800], R4 ;  /* 0x0028000403007388 */ /* 0x0105e40000000400 */
[----:B--2---:R-:W-:-:S02]  /*110d0*/  IADD3 R4, P1, R5, R2, RZ ;  /* 0x0000000205047210 */ /* 0x004fc40007f3e0ff */
[----:B------:R-:W2:Y:S01]  /*110e0*/  LDL R5, [R1+0x5bc] ;  /* 0x0005bc0001057983 */ /* 0x000ea20000100800 */
[----:B------:R-:W-:Y:S02]  /*110f0*/  PRMT R6, RZ, 0x7610, R6 ;  /* 0x00007610ff067816 */ /* 0x000fe40000000006 */
[----:B--2---:R-:W-:Y:S01]  /*11100*/  IMAD.X R5, R5, 0x1, R0, P1 ;  /* 0x0000000105057824 */ /* 0x004fe200008e0600 */
[----:B------:R-:W-:-:S04]  /*11110*/  IADD3 R8, P1, R8, R2, RZ ;  /* 0x0000000208087210 */ /* 0x000fc80007f3e0ff */
[----:B------:R0:W2:Y:S01]  /*11120*/  @!P0 LDG.E.U16 R6, [R4.64] ;  /* 0x0000000604068981 */ /* 0x0000a2000c1e1500 */
[----:B---3--:R-:W-:Y:S01]  /*11130*/  IMAD.X R9, R9, 0x1, R0, P1 ;  /* 0x0000000109097824 */ /* 0x008fe200008e0600 */
[----:B0-----:R-:W-:-:S06]  /*11140*/  PRMT R5, RZ, 0x7610, R5 ;  /* 0x00007610ff057816 */ /* 0x001fcc0000000005 */
        /* <DEDUP_REMOVED lines=9> */
[----:B0-----:R-:W4:Y:S02]  /*111e0*/  LDL R9, [R1+0x6fc] ;  /* 0x0006fc0001097983 */ /* 0x001f240000100800 */
[----:B----4-:R-:W-:Y:S02]  /*111f0*/  IADD3 R8, P1, R9, R2, RZ ;  /* 0x0000000209087210 */ /* 0x010fe40007f3e0ff */
[----:B------:R-:W4:Y:S04]  /*11200*/  LDL R9, [R1+0x5ac] ;  /* 0x0005ac0001097983 */ /* 0x000f280000100800 */
[----:B------:R0:W-:Y:S02]  /*11210*/  STS.U16 [R3+0x2e00], R13 ;  /* 0x002e000d03007388 */ /* 0x0001e40000000400 */
[----:B0-----:R-:W-:Y:S01]  /*11220*/  PRMT R13, RZ, 0x7610, R13 ;  /* 0x00007610ff0d7816 */ /* 0x001fe2000000000d */
[----:B----4-:R-:W-:-:S05]  /*11230*/  IMAD.X R9, R9, 0x1, R0, P1 ;  /* 0x0000000109097824 */ /* 0x010fca00008e0600 */
        /* <DEDUP_REMOVED lines=12> */
[----:B--2---:R-:W-:Y:S04]  /*11300*/  STL [R1+0x1444], R12 ;  /* 0x0014440c01007387 */ /* 0x004fe80000100800 */
[----:B---3--:R4:W-:Y:S02]  /*11310*/  STS.U16 [R3+0x3200], R8 ;  /* 0x0032000803007388 */ /* 0x0089e40000000400 */
[----:B----4-:R-:W-:-:S02]  /*11320*/  IADD3 R8, P1, R9, R2, RZ ;  /* 0x0000000209087210 */ /* 0x010fc40007f3e0ff */
[----:B------:R-:W2:Y:S01]  /*11330*/  LDL R9, [R1+0x4f0] ;  /* 0x0004f00001097983 */ /* 0x000ea20000100800 */
[----:B------:R-:W-:Y:S02]  /*11340*/  PRMT R11, RZ, 0x7610, R11 ;  /* 0x00007610ff0b7816 */ /* 0x000fe4000000000b */
[----:B--2---:R-:W-:-:S05]  /*11350*/  IMAD.X R9, R9, 0x1, R0, P1 ;  /* 0x0000000109097824 */ /* 0x004fca00008e0600 */
[----:B------:R0:W2:Y:S04]  /*11360*/  @!P0 LDG.E.U16 R11, [R8.64] ;  /* 0x00000006080b8981 */ /* 0x0000a8000c1e1500 */
[----:B0-----:R-:W3:Y:S04]  /*11370*/  LDL R9, [R1+0x6ec] ;  /* 0x0006ec0001097983 */ /* 0x001ee80000100800 */
[----:B--2---:R-:W-:Y:S04]  /*11380*/  STL [R1+0x1440], R11 ;  /* 0x0014400b01007387 */ /* 0x004fe80000100800 */
[----:B------:R-:W-:Y:S01]  /*11390*/  STL [R1+0x144c], R11 ;  /* 0x00144c0b01007387 */ /* 0x000fe20000100800 */
[----:B---3--:R-:W-:-:S03]  /*113a0*/  IADD3 R8, P1, R9, R2, RZ ;  /* 0x0000000209087210 */ /* 0x008fc60007f3e0ff */
[----:B------:R-:W2:Y:S04]  /*113b0*/  LDL R9, [R1+0x59c] ;  /* 0x00059c0001097983 */ /* 0x000ea80000100800 */
[----:B------:R0:W-:Y:S04]  /*113c0*/  STS.U16 [R3+0x400], R10 ;  /* 0x0004000a03007388 */ /* 0x0001e80000000400 */
[----:B------:R1:W-:Y:S01]  /*113d0*/  STS.U16 [R3+0x3400], R15 ;  /* 0x0034000f03007388 */ /* 0x0003e20000000400 */
[----:B0-----:R-:W-:-:S03]  /*113e0*/  PRMT R10, RZ, 0x7610, R10 ;  /* 0x00007610ff0a7816 */ /* 0x001fc6000000000a */
[----:B-1----:R-:W3:Y:S01]  /*113f0*/  LDL R15, [R1+0x83c] ;  /* 0x00083c00010f7983 */ /* 0x002ee20000100800 */
[----:B--2---:R-:W-:-:S05]  /*11400*/  IMAD.X R9, R9, 0x1, R0, P1 ;  /* 0x0000000109097824 */ /* 0x004fca00008e0600 */
[----:B------:R-:W2:Y:S04]  /*11410*/  @!P0 LDG.E.U16 R10, [R8.64] ;  /* 0x00000006080a8981 */ /* 0x000ea8000c1e1500 */
[----:B------:R3:W-:Y:S02]  /*11420*/  STS.U16 [R3+0x3600], R14 ;  /* 0x0036000e03007388 */ /* 0x0007e40000000400 */
[----:B---3--:R-:W-:Y:S02]  /*11430*/  IADD3 R14, P1, R15, R2, RZ ;  /* 0x000000020f0e7210 */ /* 0x008fe40007f3e0ff */
[----:B--2---:R-:W-:Y:S04]  /*11440*/  STL [R1+0x143c], R10 ;  /* 0x00143c0a01007387 */ /* 0x004fe80000100800 */
[----:B------:R-:W2:Y:S01]  /*11450*/  LDL R15, [R1+0x6e8] ;  /* 0x0006e800010f7983 */ /* 0x000ea20000100800 */
[----:B------:R-:W-:Y:S01]  /*11460*/  PRMT R9, RZ, 0x7610, R9 ;  /* 0x00007610ff097816 */ /* 0x000fe20000000009 */
        /* <DEDUP_REMOVED lines=19> */
[----:B------:R-:W2:Y:S04]  /*115a0*/  @!P0 LDG.E.U16 R29, [R14.64] ;  /* 0x000000060e1d8981 */ /* 0x000ea8000c1e1500 */
[----:B--2---:R0:W-:Y:S04]  /*115b0*/  STL [R1+0x80], R29 ;  /* 0x0000801d01007387 */ /* 0x0041e80000100800 */
[----:B0-----:R-:W2:Y:S04]  /*115c0*/  LDL.LU R29, [R1+0x1494] ;  /* 0x00149400011d7983 */ /* 0x001ea80000300800 */
[----:B------:R-:W3:Y:S04]  /*115d0*/  LDL R15, [R1+0x6d8] ;  /* 0x0006d800010f7983 */ /* 0x000ee80000100800 */
[----:B--2---:R0:W-:Y:S01]  /*115e0*/  STS.U16 [R3+0x3c00], R29 ;  /* 0x003c001d03007388 */ /* 0x0041e20000000400 */
[----:B---3--:R-:W-:-:S03]  /*115f0*/  IADD3 R14, P1, R15, R2, RZ ;  /* 0x000000020f0e7210 */ /* 0x008fc60007f3e0ff */
[----:B0-----:R-:W2:Y:S04]  /*11600*/  LDL.LU R29, [R1+0x584] ;  /* 0x00058400011d7983 */ /* 0x001ea80000300800 */
[----:B------:R-:W3:Y:S01]  /*11610*/  LDL R15, [R1+0x58c] ;  /* 0x00058c00010f7983 */ /* 0x000ee20000100800 */
[----:B------:R-:W-:Y:S01]  /*11620*/  PRMT R28, RZ, 0x7610, R28 ;  /* 0x00007610ff1c7816 */ /* 0x000fe2000000001c */
        /* <DEDUP_REMOVED lines=26> */
[----:B----4-:R2:W-:Y:S01]  /*117d0*/  STS.U16 [R3+0x4200], R14 ;  /* 0x0042000e03007388 */ /* 0x0105e20000000400 */
[----:B---3--:R-:W-:-:S02]  /*117e0*/  PRMT R16, RZ, 0x7610, R16 ;  /* 0x00007610ff107816 */ /* 0x008fc40000000010 */
[----:B--2---:R-:W-:-:S05]  /*117f0*/  IADD3 R14, P1, R15, R2, RZ ;  /* 0x000000020f0e7210 */ /* 0x004fca0007f3e0ff */
[----:B------:R-:W-:-:S05]  /*11800*/  IMAD.X R15, R29, 0x1, R0, P1 ;  /* 0x000000011d0f7824 */ /* 0x000fca00008e0600 */
[----:B------:R-:W2:Y:S04]  /*11810*/  @!P0 LDG.E.U16 R16, [R14.64] ;  /* 0x000000060e108981 */ /* 0x000ea8000c1e1500 */
[----:B------:R0:W-:Y:S04]  /*11820*/  STL [R1+0x9a4], R29 ;  /* 0x0009a41d01007387 */ /* 0x0001e80000100800 */
[----:B0-----:R-:W3:Y:S04]  /*11830*/  LDL.LU R29, [R1+0x810] ;  /* 0x00081000011d7983 */ /* 0x001ee80000300800 */
[----:B--2---:R0:W-:Y:S04]  /*11840*/  STL [R1+0x70], R16 ;  /* 0x0000701001007387 */ /* 0x0041e80000100800 */
[----:B0-----:R-:W2:Y:S04]  /*11850*/  LDL.LU R16, [R1+0x1484] ;  /* 0x0014840001107983 */ /* 0x001ea80000300800 */
[----:B------:R-:W4:Y:S04]  /*11860*/  LDL.LU R14, [R1+0x20] ;  /* 0x00002000010e7983 */ /* 0x000f280000300800 */
[----:B------:R-:W2:Y:S04]  /*11870*/  LDL R15, [R1+0x814] ;  /* 0x00081400010f7983 */ /* 0x000ea80000100800 */
[----:B----4-:R2:W-:Y:S02]  /*11880*/  STS.U16 [R3+0x4400], R14 ;  /* 0x0044000e03007388 */ /* 0x0105e40000000400 */
[----:B--2---:R-:W-:-:S02]  /*11890*/  IADD3 R14, P1, R15, R2, RZ ;  /* 0x000000020f0e7210 */ /* 0x004fc40007f3e0ff */
[----:B------:R-:W2:Y:S01]  /*118a0*/  LDL R15, [R1+0x6c4] ;  /* 0x0006c400010f7983 */ /* 0x000ea20000100800 */
[----:B------:R-:W-:Y:S02]  /*118b0*/  PRMT R16, RZ, 0x7610, R16 ;  /* 0x00007610ff107816 */ /* 0x000fe40000000010 */
[----:B--2---:R-:W-:-:S05]  /*118c0*/  IMAD.X R15, R15, 0x1, R0, P1 ;  /* 0x000000010f0f7824 */ /* 0x004fca00008e0600 */
[----:B------:R-:W2:Y:S04]  /*118d0*/  @!P0 LDG.E.U16 R16, [R14.64] ;  /* 0x000000060e108981 */ /* 0x000ea8000c1e1500 */
[----:B--2---:R0:W-:Y:S04]  /*118e0*/  STL [R1+0x6c], R16 ;  /* 0x00006c1001007387 */ /* 0x0041e80000100800 */
[----:B0-----:R-:W2:Y:S04]  /*118f0*/  LDL.LU R16, [R1+0x1480] ;  /* 0x0014800001107983 */ /* 0x001ea80000300800 */
[----:B------:R-:W4:Y:S01]  /*11900*/  LDL.LU R15, [R1+0x18] ;  /* 0x00001800010f7983 */ /* 0x000f220000300800 */
[----:B------:R-:W-:-:S02]  /*11910*/  IADD3 R14, P1, R28, R2, RZ ;  /* 0x000000021c0e7210 */ /* 0x000fc40007f3e0ff */
[----:B------:R-:W-:Y:S01]  /*11920*/  PRMT R12, RZ, 0x7610, R12 ;  /* 0x00007610ff0c7816 */ /* 0x000fe2000000000c */
[----:B------:R0:W-:Y:S04]  /*11930*/  STL [R1+0x9a8], R28 ;  /* 0x0009a81c01007387 */ /* 0x0001e80000100800 */
[----:B0-----:R-:W2:Y:S04]  /*11940*/  LDL.LU R28, [R1+0x6b8] ;  /* 0x0006b800011c7983 */ /* 0x001ea80000300800 */
[----:B---3--:R-:W-:Y:S04]  /*11950*/  STL [R1+0x9ac], R29 ;  /* 0x0009ac1d01007387 */ /* 0x008fe80000100800 */
[----:B----4-:R0:W-:Y:S02]  /*11960*/  STS.U16 [R3+0x4600], R15 ;  /* 0x0046000f03007388 */ /* 0x0101e40000000400 */
[----:B0-----:R-:W-:-:S02]  /*11970*/  IMAD.X R15, R29, 0x1, R0, P1 ;  /* 0x000000011d0f7824 */ /* 0x001fc400008e0600 */
[----:B------:R-:W3:Y:S04]  /*11980*/  LDL.LU R29, [R1+0x57c] ;  /* 0x00057c00011d7983 */ /* 0x000ee80000300800 */
[----:B------:R0:W4:Y:S04]  /*11990*/  @!P0 LDG.E.U16 R12, [R14.64] ;  /* 0x000000060e0c8981 */ /* 0x000128000c1e1500 */
[----:B0-----:R-:W4:Y:S01]  /*119a0*/  LDL.LU R15, [R1+0x14] ;  /* 0x00001400010f7983 */ /* 0x001f220000300800 */
[----:B--2---:R-:W-:-:S03]  /*119b0*/  IADD3 R14, P1, R28, R2, RZ ;  /* 0x000000021c0e7210 */ /* 0x004fc60007f3e0ff */
[----:B------:R0:W-:Y:S04]  /*119c0*/  STL [R1+0x9b0], R28 ;  /* 0x0009b01c01007387 */ /* 0x0001e80000100800 */
[----:B0-----:R-:W2:Y:S04]  /*119d0*/  LDL.LU R28, [R1+0x804] ;  /* 0x00080400011c7983 */ /* 0x001ea80000300800 */
[----:B---3--:R-:W-:Y:S04]  /*119e0*/  STL [R1+0x9b4], R29 ;  /* 0x0009b41d01007387 */ /* 0x008fe80000100800 */
[----:B----4-:R0:W-:Y:S02]  /*119f0*/  STS.U16 [R3+0x4800], R15 ;  /* 0x0048000f03007388 */ /* 0x0101e40000000400 */
[----:B0-----:R-:W-:-:S02]  /*11a00*/  IMAD.X R15, R29, 0x1, R0, P1 ;  /* 0x000000011d0f7824 */ /* 0x001fc400008e0600 */
[----:B------:R-:W3:Y:S01]  /*11a10*/  LDL.LU R29, [R1+0x6b4] ;  /* 0x0006b400011d7983 */ /* 0x000ee20000300800 */
[----:B------:R-:W-:-:S06]  /*11a20*/  PRMT R18, RZ, 0x7610, R18 ;  /* 0x00007610ff127816 */ /* 0x000fcc0000000012 */
[----:B------:R2:W4:Y:S01]  /*11a30*/  @!P0 LDG.E.U16 R18, [R14.64] ;  /* 0x000000060e128981 */ /* 0x000522000c1e1500 */
[----:B------:R-:W-:Y:S02]  /*11a40*/  PRMT R7, RZ, 0x7610, R7 ;  /* 0x00007610ff077816 */ /* 0x000fe40000000007 */
[----:B--2---:R-:W-:-:S05]  /*11a50*/  IADD3 R14, P1, R28, R2, RZ ;  /* 0x000000021c0e7210 */ /* 0x004fca0007f3e0ff */
[----:B---3--:R-:W-:-:S05]  /*11a60*/  IMAD.X R15, R29, 0x1, R0, P1 ;  /* 0x000000011d0f7824 */ /* 0x008fca00008e0600 */
[----:B------:R-:W2:Y:S04]  /*11a70*/  @!P0 LDG.E.U16 R7, [R14.64] ;  /* 0x000000060e078981 */ /* 0x000ea8000c1e1500 */
[----:B------:R0:W-:Y:S04]  /*11a80*/  STL [R1+0x9b8], R28 ;  /* 0x0009b81c01007387 */ /* 0x0001e80000100800 */
[----:B0-----:R-:W3:Y:S04]  /*11a90*/  LDL.LU R28, [R1+0x8c8] ;  /* 0x0008c800011c7983 */ /* 0x001ee80000300800 */
[----:B------:R0:W-:Y:S04]  /*11aa0*/  STL [R1+0x9bc], R29 ;  /* 0x0009bc1d01007387 */ /* 0x0001e80000100800 */
[----:B0-----:R-:W3:Y:S04]  /*11ab0*/  LDL.LU R29, [R1+0x800] ;  /* 0x00080000011d7983 */ /* 0x001ee80000300800 */
[----:B--2---:R0:W-:Y:S04]  /*11ac0*/  STL [R1+0x60], R7 ;  /* 0x0000600701007387 */ /* 0x0041e80000100800 */
[----:B0-----:R-:W2:Y:S01]  /*11ad0*/  LDL.LU R7, [R1+0x147c] ;  /* 0x00147c0001077983 */ /* 0x001ea20000300800 */
[----:B----4-:R-:W-:-:S03]  /*11ae0*/  IMAD.MOV.U32 R15, RZ, RZ, R18 ;  /* 0x000000ffff0f7224 */ /* 0x010fc600078e0012 */
[----:B------:R-:W4:Y:S01]  /*11af0*/  LDL.LU R18, [R1+0x1478] ;  /* 0x0014780001127983 */ /* 0x000f220000300800 */
[----:B---3--:R-:W-:-:S03]  /*11b00*/  IADD3 R14, P1, R28, R2, RZ ;  /* 0x000000021c0e7210 */ /* 0x008fc60007f3e0ff */
[----:B------:R0:W-:Y:S04]  /*11b10*/  STL [R1+0x9c0], R28 ;  /* 0x0009c01c01007387 */ /* 0x0001e80000100800 */
[----:B0-----:R-:W3:Y:S04]  /*11b20*/  LDL.LU R28, [R1+0x6a8] ;  /* 0x0006a800011c7983 */ /* 0x001ee80000300800 */
[----:B------:R-:W-:Y:S04]  /*11b30*/  STL [R1+0x9c4], R29 ;  /* 0x0009c41d01007387 */ /* 0x000fe80000100800 */
[----:B--2---:R0:W-:Y:S02]  /*11b40*/  STS.U16 [R3+0x4c00], R7 ;  /* 0x004c000703007388 */ /* 0x0041e40000000400 */
[----:B0-----:R-:W-:-:S02]  /*11b50*/  IMAD.MOV.U32 R7, RZ, RZ, R15 ;  /* 0x000000ffff077224 */ /* 0x001fc400078e000f */
[----:B------:R-:W-:Y:S02]  /*11b60*/  IMAD.X R15, R29, 0x1, R0, P1 ;  /* 0x000000011d0f7824 */ /* 0x000fe400008e0600 */
[----:B------:R-:W2:Y:S01]  /*11b70*/  LDL.LU R29, [R1+0x574] ;  /* 0x00057400011d7983 */ /* 0x000ea20000300800 */
[----:B------:R-:W-:-:S06]  /*11b80*/  PRMT R11, RZ, 0x7610, R11 ;  /* 0x00007610ff0b7816 */ /* 0x000fcc000000000b */
[----:B------:R3:W2:Y:S04]  /*11b90*/  @!P0 LDG.E.U16 R11, [R14.64] ;  /* 0x000000060e0b8981 */ /* 0x0006a8000c1e1500 */
[----:B------:R0:W-:Y:S01]  /*11ba0*/  STS.U16 [R3+0x4a00], R16 ;  /* 0x004a001003007388 */ /* 0x0001e20000000400 */
[----:B---3--:R-:W-:-:S03]  /*11bb0*/  IADD3 R14, P1, R28, R2, RZ ;  /* 0x000000021c0e7210 */ /* 0x008fc60007f3e0ff */
[----:B----4-:R-:W-:Y:S01]  /*11bc0*/  STL [R1+0x1430], R18 ;  /* 0x0014301201007387 */ /* 0x010fe20000100800 */
[----:B0-----:R-:W-:-:S03]  /*11bd0*/  PRMT R16, RZ, 0x7610, R16 ;  /* 0x00007610ff107816 */ /* 0x001fc60000000010 */
[----:B------:R0:W-:Y:S04]  /*11be0*/  STL [R1+0x9c8], R28 ;  /* 0x0009c81c01007387 */ /* 0x0001e80000100800 */
[----:B0-----:R-:W3:Y:S01]  /*11bf0*/  LDL.LU R28, [R1+0x8c0] ;  /* 0x0008c000011c7983 */ /* 0x001ee20000300800 */
[----:B--2---:R-:W-:-:S03]  /*11c00*/  IMAD.X R15, R29, 0x1, R0, P1 ;  /* 0x000000011d0f7824 */ /* 0x004fc600008e0600 */
[----:B------:R0:W-:Y:S04]  /*11c10*/  STL [R1+0x9cc], R29 ;  /* 0x0009cc1d01007387 */ /* 0x0001e80000100800 */
[----:B------:R1:W2:Y:S04]  /*11c20*/  @!P0 LDG.E.U16 R16, [R14.64] ;  /* 0x000000060e108981 */ /* 0x0002a8000c1e1500 */
[----:B0-----:R-:W4:Y:S04]  /*11c30*/  LDL.LU R29, [R1+0x7f0] ;  /* 0x0007f000011d7983 */ /* 0x001f280000300800 */
[----:B-1----:R-:W2:Y:S02]  /*11c40*/  LDL R15, [R1+0x7f4] ;  /* 0x0007f400010f7983 */ /* 0x002ea40000100800 */
[----:B--2---:R-:W-:-:S02]  /*11c50*/  IADD3 R14, P1, R15, R2, RZ ;  /* 0x000000020f0e7210 */ /* 0x004fc40007f3e0ff */
[----:B------:R-:W2:Y:S01]  /*11c60*/  LDL R15, [R1+0x6a4] ;  /* 0x0006a400010f7983 */ /* 0x000ea20000100800 */
[----:B------:R-:W-:Y:S02]  /*11c70*/  PRMT R22, RZ, 0x7610, R22 ;  /* 0x00007610ff167816 */ /* 0x000fe40000000016 */
[----:B--2---:R-:W-:-:S05]  /*11c80*/  IMAD.X R15, R15, 0x1, R0, P1 ;  /* 0x000000010f0f7824 */ /* 0x004fca00008e0600 */
[----:B------:R3:W2:Y:S02]  /*11c90*/  @!P0 LDG.E.U16 R22, [R14.64] ;  /* 0x000000060e168981 */ /* 0x0006a4000c1e1500 */
[----:B---3--:R-:W-:-:S05]  /*11ca0*/  IADD3 R14, P1, R28, R2, RZ ;  /* 0x000000021c0e7210 */ /* 0x008fca0007f3e0ff */
[----:B----4-:R-:W-:Y:S01]  /*11cb0*/  IMAD.X R15, R29, 0x1, R0, P1 ;  /* 0x000000011d0f7824 */ /* 0x010fe200008e0600 */
[----:B--2---:R0:W-:Y:S04]  /*11cc0*/  STL [R1+0x58], R22 ;  /* 0x0000581601007387 */ /* 0x0041e80000100800 */
[----:B0-----:R-:W2:Y:S04]  /*11cd0*/  LDL.LU R22, [R1+0x1474] ;  /* 0x0014740001167983 */ /* 0x001ea80000300800 */
[----:B------:R0:W-:Y:S04]  /*11ce0*/  STL [R1+0x9d0], R28 ;  /* 0x0009d01c01007387 */ /* 0x0001e80000100800 */
[----:B0-----:R-:W3:Y:S04]  /*11cf0*/  LDL.LU R28, [R1+0x698] ;  /* 0x00069800011c7983 */ /* 0x001ee80000300800 */
[----:B------:R0:W-:Y:S04]  /*11d00*/  STL [R1+0x9d4], R29 ;  /* 0x0009d41d01007387 */ /* 0x0001e80000100800 */
[----:B0-----:R-:W4:Y:S01]  /*11d10*/  LDL.LU R29, [R1+0x56c] ;  /* 0x00056c00011d7983 */ /* 0x001f220000300800 */
[----:B------:R-:W-:-:S06]  /*11d20*/  PRMT R21, RZ, 0x7610, R21 ;  /* 0x00007610ff157816 */ /* 0x000fcc0000000015 */
[----:B------:R3:W2:Y:S01]  /*11d30*/  @!P0 LDG.E.U16 R21, [R14.64] ;  /* 0x000000060e158981 */ /* 0x0006a2000c1e1500 */
[----:B------:R-:W-:Y:S02]  /*11d40*/  PRMT R19, RZ, 0x7610, R19 ;  /* 0x00007610ff137816 */ /* 0x000fe40000000013 */
[----:B---3--:R-:W-:-:S05]  /*11d50*/  IADD3 R14, P1, R28, R2, RZ ;  /* 0x000000021c0e7210 */ /* 0x008fca0007f3e0ff */
[----:B----4-:R-:W-:-:S05]  /*11d60*/  IMAD.X R15, R29, 0x1, R0, P1 ;  /* 0x000000011d0f7824 */ /* 0x010fca00008e0600 */
[----:B------:R-:W3:Y:S04]  /*11d70*/  @!P0 LDG.E.U16 R19, [R14.64] ;  /* 0x000000060e138981 */ /* 0x000ee8000c1e1500 */
[----:B--2---:R0:W-:Y:S04]  /*11d80*/  STL [R1+0x54], R21 ;  /* 0x0000541501007387 */ /* 0x0041e80000100800 */
[----:B0-----:R-:W2:Y:S04]  /*11d90*/  LDL.LU R21, [R1+0x1470] ;  /* 0x0014700001157983 */ /* 0x001ea80000300800 */
[----:B------:R0:W-:Y:S04]  /*11da0*/  STL [R1+0x9d8], R28 ;  /* 0x0009d81c01007387 */ /* 0x0001e80000100800 */
[----:B0-----:R-:W4:Y:S04]  /*11db0*/  LDL.LU R28, [R1+0x8b8] ;  /* 0x0008b800011c7983 */ /* 0x001f280000300800 */
[----:B------:R0:W-:Y:S04]  /*11dc0*/  STL [R1+0x9dc], R29 ;  /* 0x0009dc1d01007387 */ /* 0x0001e80000100800 */
[----:B0-----:R-:W2:Y:S04]  /*11dd0*/  LDL.LU R29, [R1+0x7e0] ;  /* 0x0007e000011d7983 */ /* 0x001ea80000300800 */
[----:B---3--:R0:W-:Y:S04]  /*11de0*/  STL [R1+0x50], R19 ;  /* 0x0000501301007387 */ /* 0x0081e80000100800 */
[----:B0-----:R-:W3:Y:S04]  /*11df0*/  LDL.LU R19, [R1+0x146c] ;  /* 0x00146c0001137983 */ /* 0x001ee80000300800 */
[----:B------:R-:W2:Y:S02]  /*11e00*/  LDL R15, [R1+0x7e4] ;  /* 0x0007e400010f7983 */ /* 0x000ea40000100800 */
[----:B--2---:R-:W-:-:S02]  /*11e10*/  IADD3 R14, P1, R15, R2, RZ ;  /* 0x000000020f0e7210 */ /* 0x004fc40007f3e0ff */
[----:B------:R-:W2:Y:S01]  /*11e20*/  LDL R15, [R1+0x694] ;  /* 0x00069400010f7983 */ /* 0x000ea20000100800 */
[----:B------:R-:W-:Y:S02]  /*11e30*/  PRMT R17, RZ, 0x7610, R17 ;  /* 0x00007610ff117816 */ /* 0x000fe40000000011 */
[----:B--2---:R-:W-:-:S05]  /*11e40*/  IMAD.X R15, R15, 0x1, R0, P1 ;  /* 0x000000010f0f7824 */ /* 0x004fca00008e0600 */
[----:B------:R4:W2:Y:S02]  /*11e50*/  @!P0 LDG.E.U16 R17, [R14.64] ;  /* 0x000000060e118981 */ /* 0x0008a4000c1e1500 */
[----:B----4-:R-:W-:-:S05]  /*11e60*/  IADD3 R14, P1, R28, R2, RZ ;  /* 0x000000021c0e7210 */ /* 0x010fca0007f3e0ff */
[----:B------:R-:W-:Y:S01]  /*11e70*/  IMAD.X R15, R29, 0x1, R0, P1 ;  /* 0x000000011d0f7824 */ /* 0x000fe200008e0600 */
[----:B--2---:R0:W-:Y:S04]  /*11e80*/  STL [R1+0x4c], R17 ;  /* 0x00004c1101007387 */ /* 0x0041e80000100800 */
[----:B0-----:R-:W2:Y:S04]  /*11e90*/  LDL.LU R17, [R1+0x1468] ;  /* 0x0014680001117983 */ /* 0x001ea80000300800 */
[----:B------:R0:W-:Y:S04]  /*11ea0*/  STL [R1+0x9e0], R28 ;  /* 0x0009e01c01007387 */ /* 0x0001e80000100800 */
[----:B0-----:R-:W4:Y:S04]  /*11eb0*/  LDL.LU R28, [R1+0x688] ;  /* 0x00068800011c7983 */ /* 0x001f280000300800 */
[----:B------:R0:W-:Y:S04]  /*11ec0*/  STL [R1+0x9e4], R29 ;  /* 0x0009e41d01007387 */ /* 0x0001e80000100800 */
[----:B0-----:R-:W2:Y:S01]  /*11ed0*/  LDL.LU R29, [R1+0x564] ;  /* 0x00056400011d7983 */ /* 0x001ea20000300800 */
[----:B------:R-:W-:-:S06]  /*11ee0*/  PRMT R23, RZ, 0x7610, R23 ;  /* 0x00007610ff177816 */ /* 0x000fcc0000000017 */
[----:B------:R4:W3:Y:S01]  /*11ef0*/  @!P0 LDG.E.U16 R23, [R14.64] ;  /* 0x000000060e178981 */ /* 0x0008e2000c1e1500 */
[----:B------:R-:W-:Y:S02]  /*11f00*/  PRMT R27, RZ, 0x7610, R27 ;  /* 0x00007610ff1b7816 */ /* 0x000fe4000000001b */
[----:B----4-:R-:W-:-:S05]  /*11f10*/  IADD3 R14, P1, R28, R2, RZ ;  /* 0x000000021c0e7210 */ /* 0x010fca0007f3e0ff */
[----:B--2---:R-:W-:-:S05]  /*11f20*/  IMAD.X R15, R29, 0x1, R0, P1 ;  /* 0x000000011d0f7824 */ /* 0x004fca00008e0600 */
[----:B------:R-:W2:Y:S04]  /*11f30*/  @!P0 LDG.E.U16 R27, [R14.64] ;  /* 0x000000060e1b8981 */ /* 0x000ea8000c1e1500 */
[----:B---3--:R0:W-:Y:S04]  /*11f40*/  STL [R1+0x48], R23 ;  /* 0x0000481701007387 */ /* 0x0081e80000100800 */
[----:B0-----:R-:W3:Y:S04]  /*11f50*/  LDL.LU R23, [R1+0x1464] ;  /* 0x0014640001177983 */ /* 0x001ee80000300800 */
[----:B------:R0:W-:Y:S04]  /*11f60*/  STL [R1+0x9e8], R28 ;  /* 0x0009e81c01007387 */ /* 0x0001e80000100800 */
[----:B0-----:R-:W4:Y:S04]  /*11f70*/  LDL.LU R28, [R1+0x7d4] ;  /* 0x0007d400011c7983 */ /* 0x001f280000300800 */
[----:B------:R0:W-:Y:S04]  /*11f80*/  STL [R1+0x9ec], R29 ;  /* 0x0009ec1d01007387 */ /* 0x0001e80000100800 */
[----:B0-----:R-:W3:Y:S04]  /*11f90*/  LDL.LU R29, [R1+0x684] ;  /* 0x00068400011d7983 */ /* 0x001ee80000300800 */
[----:B--2---:R0:W-:Y:S04]  /*11fa0*/  STL [R1+0x44], R27 ;  /* 0x0000441b01007387 */ /* 0x0041e80000100800 */
[----:B0-----:R-:W2:Y:S04]  /*11fb0*/  LDL.LU R27, [R1+0x1460] ;  /* 0x00146000011b7983 */ /* 0x001ea80000300800 */
[----:B------:R-:W3:Y:S01]  /*11fc0*/  LDL.LU R15, [R1+0x10] ;  /* 0x00001000010f7983 */ /* 0x000ee20000300800 */
[----:B----4-:R-:W-:-:S02]  /*11fd0*/  IADD3 R14, P1, R28, R2, RZ ;  /* 0x000000021c0e7210 */ /* 0x010fc40007f3e0ff */
[----:B--2---:R-:W-:Y:S01]  /*11fe0*/  PRMT R27, RZ, 0x7610, R27 ;  /* 0x00007610ff1b7816 */ /* 0x004fe2000000001b */
[----:B---3--:R0:W-:Y:S02]  /*11ff0*/  STS.U16 [R3+0x5c00], R15 ;  /* 0x005c000f03007388 */ /* 0x0081e40000000400 */
[----:B0-----:R-:W-:-:S05]  /*12000*/  IMAD.X R15, R29, 0x1, R0, P1 ;  /* 0x000000011d0f7824 */ /* 0x001fca00008e0600 */
[----:B------:R-:W2:Y:S04]  /*12010*/  @!P0 LDG.E.U16 R27, [R14.64] ;  /* 0x000000060e1b8981 */ /* 0x000ea8000c1e1500 */
[----:B------:R0:W-:Y:S04]  /*12020*/  STL [R1+0x9f0], R28 ;  /* 0x0009f01c01007387 */ /* 0x0001e80000100800 */
[----:B0-----:R-:W3:Y:S04]  /*12030*/  LDL.LU R28, [R1+0x8b0] ;  /* 0x0008b000011c7983 */ /* 0x001ee80000300800 */
[----:B------:R0:W-:Y:S04]  /*12040*/  STL [R1+0x9f4], R29 ;  /* 0x0009f41d01007387 */ /* 0x0001e80000100800 */
[----:B0-----:R-:W4:Y:S04]  /*12050*/  LDL.LU R29, [R1+0x7d0] ;  /* 0x0007d000011d7983 */ /* 0x001f280000300800 */
[----:B--2---:R0:W-:Y:S04]  /*12060*/  STL [R1+0x40], R27 ;  /* 0x0000401b01007387 */ /* 0x0041e80000100800 */
[----:B0-----:R-:W2:Y:S04]  /*12070*/  LDL.LU R27, [R1+0x145c] ;  /* 0x00145c00011b7983 */ /* 0x001ea80000300800 */
[----:B------:R-:W4:Y:S01]  /*12080*/  LDL.LU R15, [R1+0xc] ;  /* 0x00000c00010f7983 */ /* 0x000f220000300800 */
[----:B---3--:R-:W-:-:S02]  /*12090*/  IADD3 R14, P1, R28, R2, RZ ;  /* 0x000000021c0e7210 */ /* 0x008fc40007f3e0ff */
[----:B--2---:R-:W-:Y:S01]  /*120a0*/  PRMT R27, RZ, 0x7610, R27 ;  /* 0x00007610ff1b7816 */ /* 0x004fe2000000001b */
[----:B----4-:R0:W-:Y:S02]  /*120b0*/  STS.U16 [R3+0x5e00], R15 ;  /* 0x005e000f03007388 */ /* 0x0101e40000000400 */
        /* <DEDUP_REMOVED lines=20> */
[----:B------:R-:W2:Y:S04]  /*12200*/  LDL.LU R14, [R1+0x4] ;  /* 0x00000400010e7983 */ /* 0x000ea80000300800 */
[----:B------:R-:W3:Y:S04]  /*12210*/  LDL R15, [R1+0x7c4] ;  /* 0x0007c400010f7983 */ /* 0x000ee80000100800 */
[----:B--2---:R3:W-:Y:S02]  /*12220*/  STS.U16 [R3+0x6200], R14 ;  /* 0x0062000e03007388 */ /* 0x0047e40000000400 */
[----:B---3--:R-:W-:-:S02]  /*12230*/  IADD3 R14, P1, R15, R2, RZ ;  /* 0x000000020f0e7210 */ /* 0x008fc40007f3e0ff */
[----:B------:R-:W2:Y:S01]  /*12240*/  LDL R15, [R1+0x674] ;  /* 0x00067400010f7983 */ /* 0x000ea20000100800 */
[----:B------:R-:W-:Y:S02]  /*12250*/  PRMT R27, RZ, 0x7610, R27 ;  /* 0x00007610ff1b7816 */ /* 0x000fe4000000001b */
[----:B--2---:R-:W-:-:S05]  /*12260*/  IMAD.X R15, R15, 0x1, R0, P1 ;  /* 0x000000010f0f7824 */ /* 0x004fca00008e0600 */
[----:B------:R-:W2:Y:S04]  /*12270*/  @!P0 LDG.E.U16 R27, [R14.64] ;  /* 0x000000060e1b8981 */ /* 0x000ea8000c1e1500 */
[----:B--2---:R0:W-:Y:S04]  /*12280*/  STL [R1+0x34], R27 ;  /* 0x0000341b01007387 */ /* 0x0041e80000100800 */
[----:B0-----:R-:W2:Y:S04]  /*12290*/  LDL.LU R27, [R1+0x1450] ;  /* 0x00145000011b7983 */ /* 0x001ea80000300800 */
[----:B------:R-:W3:Y:S01]  /*122a0*/  LDL.LU R15, [R1] ;  /* 0x00000000010f7983 */ /* 0x000ee20000300800 */
[----:B------:R-:W-:-:S03]  /*122b0*/  IADD3 R14, P1, R28, R2, RZ ;  /* 0x000000021c0e7210 */ /* 0x000fc60007f3e0ff */
[----:B------:R0:W-:Y:S04]  /*122c0*/  STS.U16 [R3+0x5800], R17 ;  /* 0x0058001103007388 */ /* 0x0001e80000000400 */
[----:B------:R1:W-:Y:S01]  /*122d0*/  STL [R1+0xa08], R28 ;  /* 0x000a081c01007387 */ /* 0x0003e20000100800 */
[----:B0-----:R-:W-:-:S03]  /*122e0*/  PRMT R17, RZ, 0x7610, R17 ;  /* 0x00007610ff117816 */ /* 0x001fc60000000011 */
[----:B-1----:R-:W2:Y:S04]  /*122f0*/  LDL.LU R28, [R1+0x554] ;  /* 0x00055400011c7983 */ /* 0x002ea80000300800 */
[----:B----4-:R-:W-:Y:S04]  /*12300*/  STL [R1+0xa0c], R29 ;  /* 0x000a0c1d01007387 */ /* 0x010fe80000100800 */
[----:B---3--:R0:W-:Y:S02]  /*12310*/  STS.U16 [R3+0x6400], R15 ;  /* 0x0064000f03007388 */ /* 0x0081e40000000400 */
[----:B0-----:R-:W-:-:S02]  /*12320*/  IMAD.X R15, R29, 0x1, R0, P1 ;  /* 0x000000011d0f7824 */ /* 0x001fc400008e0600 */
[----:B------:R-:W3:Y:S04]  /*12330*/  LDL.LU R29, [R1+0x7b4] ;  /* 0x0007b400011d7983 */ /* 0x000ee80000300800 */
[----:B------:R0:W4:Y:S04]  /*12340*/  @!P0 LDG.E.U16 R17, [R14.64] ;  /* 0x000000060e118981 */ /* 0x000128000c1e1500 */
[----:B0-----:R-:W3:Y:S04]  /*12350*/  LDL R15, [R1+0x668] ;  /* 0x00066800010f7983 */ /* 0x001ee80000100800 */
[----:B------:R0:W-:Y:S04]  /*12360*/  STS.U16 [R3+0x5600], R19 ;  /* 0x0056001303007388 */ /* 0x0001e80000000400 */
[----:B--2---:R1:W-:Y:S01]  /*12370*/  STL [R1+0xa10], R28 ;  /* 0x000a101c01007387 */ /* 0x0043e20000100800 */
[----:B0-----:R-:W-:-:S02]  /*12380*/  PRMT R19, RZ, 0x7610, R19 ;  /* 0x00007610ff137816 */ /* 0x001fc40000000013 */
[----:B---3--:R-:W-:-:S05]  /*12390*/  IADD3 R14, P1, R15, R2, RZ ;  /* 0x000000020f0e7210 */ /* 0x008fca0007f3e0ff */
[----:B------:R-:W-:Y:S02]  /*123a0*/  IMAD.X R15, R28, 0x1, R0, P1 ;  /* 0x000000011c0f7824 */ /* 0x000fe400008e0600 */
[----:B-1----:R-:W2:Y:S04]  /*123b0*/  LDL.LU R28, [R1+0x8a0] ;  /* 0x0008a000011c7983 */ /* 0x002ea80000300800 */
[----:B------:R0:W3:Y:S04]  /*123c0*/  @!P0 LDG.E.U16 R19, [R14.64] ;  /* 0x000000060e138981 */ /* 0x0000e8000c1e1500 */
[----:B0-----:R-:W3:Y:S01]  /*123d0*/  LDL R15, [R1+0x664] ;  /* 0x00066400010f7983 */ /* 0x001ee20000100800 */
[----:B------:R-:W-:-:S03]  /*123e0*/  IADD3 R14, P1, R29, R2, RZ ;  /* 0x000000021d0e7210 */ /* 0x000fc60007f3e0ff */
[----:B------:R0:W-:Y:S04]  /*123f0*/  STL [R1+0xa14], R29 ;  /* 0x000a141d01007387 */ /* 0x0001e80000100800 */
[----:B0-----:R-:W4:Y:S04]  /*12400*/  LDL.LU R29, [R1+0x7b0] ;  /* 0x0007b000011d7983 */ /* 0x001f280000300800 */
[----:B------:R0:W-:Y:S02]  /*12410*/  STS.U16 [R3+0x5000], R20 ;  /* 0x0050001403007388 */ /* 0x0001e40000000400 */
[----:B0-----:R-:W-:-:S02]  /*12420*/  PRMT R20, RZ, 0x7610, R20 ;  /* 0x00007610ff147816 */ /* 0x001fc40000000014 */
[----:B------:R0:W-:Y:S02]  /*12430*/  STS.U16 [R3+0x5400], R21 ;  /* 0x0054001503007388 */ /* 0x0001e40000000400 */
[----:B0-----:R-:W-:Y:S02]  /*12440*/  PRMT R21, RZ, 0x7610, R21 ;  /* 0x00007610ff157816 */ /* 0x001fe40000000015 */
[----:B--2---:R0:W-:Y:S01]  /*12450*/  STL [R1+0xa18], R28 ;  /* 0x000a181c01007387 */ /* 0x0041e20000100800 */
[----:B---3--:R-:W-:-:S05]  /*12460*/  IMAD.X R15, R15, 0x1, R0, P1 ;  /* 0x000000010f0f7824 */ /* 0x008fca00008e0600 */
[----:B------:R1:W2:Y:S02]  /*12470*/  @!P0 LDG.E.U16 R20, [R14.64] ;  /* 0x000000060e148981 */ /* 0x0002a4000c1e1500 */
[----:B-1----:R-:W-:Y:S02]  /*12480*/  IADD3 R14, P1, R28, R2, RZ ;  /* 0x000000021c0e7210 */ /* 0x002fe40007f3e0ff */
[----:B0-----:R-:W3:Y:S03]  /*12490*/  LDL.LU R28, [R1+0x54c] ;  /* 0x00054c00011c7983 */ /* 0x001ee60000300800 */
[----:B----4-:R-:W-:Y:S01]  /*124a0*/  IMAD.X R15, R29, 0x1, R0, P1 ;  /* 0x000000011d0f7824 */ /* 0x010fe200008e0600 */
[----:B------:R0:W-:Y:S04]  /*124b0*/  STL [R1+0xa1c], R29 ;  /* 0x000a1c1d01007387 */ /* 0x0001e80000100800 */
[----:B------:R1:W4:Y:S04]  /*124c0*/  @!P0 LDG.E.U16 R21, [R14.64] ;  /* 0x000000060e158981 */ /* 0x000328000c1e1500 */
[----:B0-----:R-:W2:Y:S04]  /*124d0*/  LDL.LU R29, [R1+0x7a4] ;  /* 0x0007a400011d7983 */ /* 0x001ea80000300800 */
[----:B-1----:R-:W2:Y:S04]  /*124e0*/  LDL R15, [R1+0x658] ;  /* 0x00065800010f7983 */ /* 0x002ea80000100800 */
[----:B------:R0:W-:Y:S02]  /*124f0*/  STS.U16 [R3+0x5a00], R23 ;  /* 0x005a001703007388 */ /* 0x0001e40000000400 */
[----:B0-----:R-:W-:-:S02]  /*12500*/  PRMT R23, RZ, 0x7610, R23 ;  /* 0x00007610ff177816 */ /* 0x001fc40000000017 */
[----:B---3--:R0:W-:Y:S01]  /*12510*/  STL [R1+0xa20], R28 ;  /* 0x000a201c01007387 */ /* 0x0081e20000100800 */
[----:B--2---:R-:W-:-:S05]  /*12520*/  IADD3 R14, P1, R15, R2, RZ ;  /* 0x000000020f0e7210 */ /* 0x004fca0007f3e0ff */
[----:B------:R-:W-:Y:S02]  /*12530*/  IMAD.X R15, R28, 0x1, R0, P1 ;  /* 0x000000011c0f7824 */ /* 0x000fe400008e0600 */
[----:B0-----:R-:W2:Y:S04]  /*12540*/  LDL.LU R28, [R1+0x898] ;  /* 0x00089800011c7983 */ /* 0x001ea80000300800 */
[----:B------:R0:W3:Y:S02]  /*12550*/  @!P0 LDG.E.U16 R23, [R14.64] ;  /* 0x000000060e178981 */ /* 0x0000e4000c1e1500 */
[----:B0-----:R-:W-:Y:S02]  /*12560*/  IMAD.MOV.U32 R15, RZ, RZ, R7 ;  /* 0x000000ffff0f7224 */ /* 0x001fe400078e0007 */
[----:B------:R-:W3:Y:S04]  /*12570*/  LDL R7, [R1+0x654] ;  /* 0x0006540001077983 */ /* 0x000ee80000100800 */
[----:B------:R0:W-:Y:S04]  /*12580*/  STS.U16 [R3+0x6e00], R6 ;  /* 0x006e000603007388 */ /* 0x0001e80000000400 */
[----:B------:R1:W-:Y:S01]  /*12590*/  STS.U16 [R3+0x6a00], R25 ;  /* 0x006a001903007388 */ /* 0x0003e20000000400 */
[----:B0-----:R-:W-:-:S03]  /*125a0*/  IADD3 R6, P1, R29, R2, RZ ;  /* 0x000000021d067210 */ /* 0x001fc60007f3e0ff */
[----:B------:R0:W-:Y:S01]  /*125b0*/  STL [R1+0xa24], R29 ;  /* 0x000a241d01007387 */ /* 0x0001e20000100800 */
[----:B-1----:R-:W-:-:S03]  /*125c0*/  PRMT R25, RZ, 0x7610, R25 ;  /* 0x00007610ff197816 */ /* 0x002fc60000000019 */
[----:B------:R1:W-:Y:S04]  /*125d0*/  STS.U16 [R3+0x7000], R5 ;  /* 0x0070000503007388 */ /* 0x0003e80000000400 */
[----:B0-----:R-:W4:Y:S04]  /*125e0*/  LDL.LU R29, [R1+0x7a0] ;  /* 0x0007a000011d7983 */ /* 0x001f280000300800 */
[----:B-1----:R-:W4:Y:S04]  /*125f0*/  LDL R5, [R1+0x648] ;  /* 0x0006480001057983 */ /* 0x002f280000100800 */
[----:B--2---:R0:W-:Y:S01]  /*12600*/  STL [R1+0xa28], R28 ;  /* 0x000a281c01007387 */ /* 0x0041e20000100800 */
[----:B---3--:R-:W-:-:S05]  /*12610*/  IMAD.X R7, R7, 0x1, R0, P1 ;  /* 0x0000000107077824 */ /* 0x008fca00008e0600 */
[----:B------:R1:W2:Y:S02]  /*12620*/  @!P0 LDG.E.U16 R25, [R6.64] ;  /* 0x0000000606198981 */ /* 0x0002a4000c1e1500 */
[----:B-1----:R-:W-:Y:S02]  /*12630*/  IADD3 R6, P1, R28, R2, RZ ;  /* 0x000000021c067210 */ /* 0x002fe40007f3e0ff */
[----:B0-----:R-:W3:Y:S04]  /*12640*/  LDL.LU R28, [R1+0x544] ;  /* 0x00054400011c7983 */ /* 0x001ee80000300800 */
[----:B------:R0:W-:Y:S01]  /*12650*/  STS.U16 [R3+0x7200], R4 ;  /* 0x0072000403007388 */ /* 0x0001e20000000400 */
[----:B----4-:R-:W-:Y:S01]  /*12660*/  IMAD.X R7, R29, 0x1, R0, P1 ;  /* 0x000000011d077824 */ /* 0x010fe200008e0600 */
[----:B------:R-:W-:-:S02]  /*12670*/  PRMT R13, RZ, 0x7610, R13 ;  /* 0x00007610ff0d7816 */ /* 0x000fc4000000000d */
[----:B0-----:R-:W-:-:S05]  /*12680*/  IADD3 R4, P1, R5, R2, RZ ;  /* 0x0000000205047210 */ /* 0x001fca0007f3e0ff */
[----:B---3--:R-:W-:-:S05]  /*12690*/  IMAD.X R5, R28, 0x1, R0, P1 ;  /* 0x000000011c057824 */ /* 0x008fca00008e0600 */
[----:B------:R-:W3:Y:S04]  /*126a0*/  @!P0 LDG.E.U16 R13, [R4.64] ;  /* 0x00000006040d8981 */ /* 0x000ee8000c1e1500 */
[----:B------:R0:W-:Y:S04]  /*126b0*/  STS.U16 [R3+0x6600], R27 ;  /* 0x0066001b03007388 */ /* 0x0001e80000000400 */
[----:B------:R1:W-:Y:S01]  /*126c0*/  STL [R1+0xa2c], R29 ;  /* 0x000a2c1d01007387 */ /* 0x0003e20000100800 */
[----:B0-----:R-:W-:-:S03]  /*126d0*/  PRMT R27, RZ, 0x7610, R27 ;  /* 0x00007610ff1b7816 */ /* 0x001fc6000000001b */
[----:B-1----:R-:W4:Y:S04]  /*126e0*/  LDL.LU R29, [R1+0x794] ;  /* 0x00079400011d7983 */ /* 0x002f280000300800 */
[----:B------:R0:W2:Y:S02]  /*126f0*/  @!P0 LDG.E.U16 R27, [R6.64] ;  /* 0x00000006061b8981 */ /* 0x0000a4000c1e1500 */
[----:B0-----:R-:W-:Y:S02]  /*12700*/  IMAD.MOV.U32 R6, RZ, RZ, R11 ;  /* 0x000000ffff067224 */ /* 0x001fe400078e000b */
[----:B------:R-:W2:Y:S04]  /*12710*/  LDL.LU R11, [R1+0x144c] ;  /* 0x00144c00010b7983 */ /* 0x000ea80000300800 */
[----:B------:R0:W-:Y:S04]  /*12720*/  STL [R1+0xa30], R28 ;  /* 0x000a301c01007387 */ /* 0x0001e80000100800 */
[----:B0-----:R-:W2:Y:S04]  /*12730*/  LDL.LU R28, [R1+0x890] ;  /* 0x00089000011c7983 */ /* 0x001ea80000300800 */
[----:B---3--:R0:W-:Y:S04]  /*12740*/  STL [R1+0x30], R13 ;  /* 0x0000300d01007387 */ /* 0x0081e80000100800 */
[----:B0-----:R-:W3:Y:S01]  /*12750*/  LDL.LU R13, [R1+0x1448] ;  /* 0x00144800010d7983 */ /* 0x001ee20000300800 */
[----:B------:R-:W-:-:S03]  /*12760*/  IMAD.MOV.U32 R5, RZ, RZ, R12 ;  /* 0x000000ffff057224 */ /* 0x000fc600078e000c */
[----:B------:R-:W2:Y:S04]  /*12770*/  LDL.LU R12, [R1+0x1444] ;  /* 0x00144400010c7983 */ /* 0x000ea80000300800 */
[----:B---3--:R0:W-:Y:S02]  /*12780*/  STS.U16 [R3+0x7400], R13 ;  /* 0x0074000d03007388 */ /* 0x0081e40000000400 */
[----:B0-----:R-:W-:Y:S02]  /*12790*/  IMAD.MOV.U32 R13, RZ, RZ, R5 ;  /* 0x000000ffff0d7224 */ /* 0x001fe400078e0005 */
[----:B------:R-:W3:Y:S01]  /*127a0*/  LDL R5, [R1+0x644] ;  /* 0x0006440001057983 */ /* 0x000ee20000100800 */
[----:B----4-:R-:W-:Y:S02]  /*127b0*/  IADD3 R4, P1, R29, R2, RZ ;  /* 0x000000021d047210 */ /* 0x010fe40007f3e0ff */
[----:B------:R-:W-:Y:S01]  /*127c0*/  PRMT R14, RZ, 0x7610, R14 ;  /* 0x00007610ff0e7816 */ /* 0x000fe2000000000e */
[----:B------:R0:W-:Y:S04]  /*127d0*/  STL [R1+0xa34], R29 ;  /* 0x000a341d01007387 */ /* 0x0001e80000100800 */
[----:B0-----:R-:W4:Y:S01]  /*127e0*/  LDL.LU R29, [R1+0x790] ;  /* 0x00079000011d7983 */ /* 0x001f220000300800 */
[----:B---3--:R-:W-:-:S05]  /*127f0*/  IMAD.X R5, R5, 0x1, R0, P1 ;  /* 0x0000000105057824 */ /* 0x008fca00008e0600 */
[----:B------:R2:W3:Y:S02]  /*12800*/  @!P0 LDG.E.U16 R14, [R4.64] ;  /* 0x00000006040e8981 */ /* 0x0004e4000c1e1500 */
[----:B--2---:R-:W-:-:S05]  /*12810*/  IADD3 R4, P1, R28, R2, RZ ;  /* 0x000000021c047210 */ /* 0x004fca0007f3e0ff */
[----:B----4-:R-:W-:Y:S01]  /*12820*/  IMAD.X R5, R29, 0x1, R0, P1 ;  /* 0x000000011d057824 */ /* 0x010fe200008e0600 */
[----:B---3--:R0:W-:Y:S04]  /*12830*/  STL [R1+0x2c], R14 ;  /* 0x00002c0e01007387 */ /* 0x0081e80000100800 */
[----:B0-----:R-:W2:Y:S04]  /*12840*/  LDL R14, [R1+0x784] ;  /* 0x00078400010e7983 */ /* 0x001ea80000100800 */
        /* <DEDUP_REMOVED lines=18> */
[----:B------:R-:W2:Y:S01]  /*12970*/  LDL R5, [R1+0x634] ;  /* 0x0006340001057983 */ /* 0x000ea20000100800 */
[----:B------:R-:W-:-:S02]  /*12980*/  IADD3 R4, P1, R14, R2, RZ ;  /* 0x000000020e047210 */ /* 0x000fc40007f3e0ff */
[----:B------:R-:W-:Y:S01]  /*12990*/  PRMT R9, RZ, 0x7610, R9 ;  /* 0x00007610ff097816 */ /* 0x000fe20000000009 */
[----:B------:R-:W3:Y:S01]  /*129a0*/  LDL R14, [R1+0x628] ;  /* 0x00062800010e7983 */ /* 0x000ee20000100800 */
[----:B------:R-:W-:Y:S01]  /*129b0*/  PRMT R8, RZ, 0x7610, R8 ;  /* 0x00007610ff087816 */ /* 0x000fe20000000008 */
[----:B--2---:R-:W-:-:S05]  /*129c0*/  IMAD.X R5, R5, 0x1, R0, P1 ;  /* 0x0000000105057824 */ /* 0x004fca00008e0600 */
[----:B------:R4:W2:Y:S02]  /*129d0*/  @!P0 LDG.E.U16 R9, [R4.64] ;  /* 0x0000000604098981 */ /* 0x0008a4000c1e1500 */
[----:B----4-:R-:W-:-:S05]  /*129e0*/  IADD3 R4, P1, R28, R2, RZ ;  /* 0x000000021c047210 */ /* 0x010fca0007f3e0ff */
[----:B------:R-:W-:-:S05]  /*129f0*/  IMAD.X R5, R29, 0x1, R0, P1 ;  /* 0x000000011d057824 */ /* 0x000fca00008e0600 */
[----:B------:R-:W4:Y:S04]  /*12a00*/  @!P0 LDG.E.U16 R8, [R4.64] ;  /* 0x0000000604088981 */ /* 0x000f28000c1e1500 */
[----:B--2---:R0:W-:Y:S04]  /*12a10*/  STL [R1+0x20], R9 ;  /* 0x0000200901007387 */ /* 0x0041e80000100800 */
[----:B0-----:R-:W2:Y:S04]  /*12a20*/  LDL.LU R9, [R1+0x1438] ;  /* 0x0014380001097983 */ /* 0x001ea80000300800 */
[----:B------:R0:W-:Y:S04]  /*12a30*/  STL [R1+0xa4c], R28 ;  /* 0x000a4c1c01007387 */ /* 0x0001e80000100800 */
[----:B0-----:R-:W2:Y:S04]  /*12a40*/  LDL.LU R28, [R1+0x774] ;  /* 0x00077400011c7983 */ /* 0x001ea80000300800 */
[----:B------:R0:W-:Y:S04]  /*12a50*/  STL [R1+0xa50], R29 ;  /* 0x000a501d01007387 */ /* 0x0001e80000100800 */
[----:B0-----:R-:W2:Y:S04]  /*12a60*/  LDL.LU R29, [R1+0x624] ;  /* 0x00062400011d7983 */ /* 0x001ea80000300800 */
[----:B----4-:R0:W-:Y:S04]  /*12a70*/  STL [R1+0x1c], R8 ;  /* 0x00001c0801007387 */ /* 0x0101e80000100800 */
[----:B0-----:R-:W4:Y:S04]  /*12a80*/  LDL.LU R8, [R1+0x1434] ;  /* 0x0014340001087983 */ /* 0x001f280000300800 */
[----:B------:R-:W-:Y:S04]  /*12a90*/  STS.U16 [R3+0x4e00], R18 ;  /* 0x004e001203007388 */ /* 0x000fe80000000400 */
[----:B------:R-:W-:Y:S04]  /*12aa0*/  STS.U16 [R3+0x5200], R22 ;  /* 0x0052001603007388 */ /* 0x000fe80000000400 */
[----:B------:R-:W-:Y:S04]  /*12ab0*/  STS.U16 [R3+0x6800], R26 ;  /* 0x0068001a03007388 */ /* 0x000fe80000000400 */
[----:B------:R-:W-:Y:S04]  /*12ac0*/  STS.U16 [R3+0x6c00], R24 ;  /* 0x006c001803007388 */ /* 0x000fe80000000400 */
[----:B------:R-:W-:Y:S04]  /*12ad0*/  STS.U16 [R3+0x7600], R12 ;  /* 0x0076000c03007388 */ /* 0x000fe80000000400 */
[----:B------:R-:W-:Y:S04]  /*12ae0*/  STS.U16 [R3+0x7800], R11 ;  /* 0x0078000b03007388 */ /* 0x000fe80000000400 */
[----:B---3--:R-:W-:Y:S04]  /*12af0*/  STS.U16 [R3+0x7a00], R10 ;  /* 0x007a000a03007388 */ /* 0x008fe80000000400 */
[----:B------:R-:W-:Y:S04]  /*12b00*/  STL [R1+0xa48], R3 ;  /* 0x000a480301007387 */ /* 0x000fe80000100800 */
[----:B--2---:R-:W-:Y:S04]  /*12b10*/  STS.U16 [R3+0x7c00], R9 ;  /* 0x007c000903007388 */ /* 0x004fe80000000400 */
[----:B----4-:R0:W-:Y:S04]  /*12b20*/  STS.U16 [R3+0x7e00], R8 ;  /* 0x007e000803007388 */ /* 0x0101e80000000400 */
[----:B0-----:R-:W2:Y:S01]  /*12b30*/  LDL.LU R3, [R1+0x534] ;  /* 0x0005340001037983 */ /* 0x001ea20000300800 */
[----:B------:R-:W-:-:S03]  /*12b40*/  IADD3 R4, P1, R14, R2, RZ ;  /* 0x000000020e047210 */ /* 0x000fc60007f3e0ff */
[----:B------:R-:W0:Y:S01]  /*12b50*/  S2R R14, SR_TID.X ;  /* 0x00000000000e7919 */ /* 0x000e220000002100 */
[----:B------:R-:W-:Y:S02]  /*12b60*/  PRMT R11, RZ, 0x7610, R11 ;  /* 0x00007610ff0b7816 */ /* 0x000fe4000000000b */
[----:B0-----:R-:W-:-:S04]  /*12b70*/  LOP3.LUT P2, RZ, R14, 0x40, RZ, 0xc0, !PT ;  /* 0x000000400eff7812 */ /* 0x001fc8000784c0ff */
[----:B------:R-:W-:Y:S01]  /*12b80*/  SEL R14, RZ, 0x90, !P2 ;  /* 0x00000090ff0e7807 */ /* 0x000fe20005000000 */
[----:B--2---:R-:W-:Y:S01]  /*12b90*/  IMAD.X R5, R3, 0x1, R0, P1 ;  /* 0x0000000103057824 */ /* 0x004fe200008e0600 */
[----:B------:R0:W-:Y:S04]  /*12ba0*/  STL [R1+0xa54], R3 ;  /* 0x000a540301007387 */ /* 0x0001e80000100800 */
[----:B------:R1:W2:Y:S04]  /*12bb0*/  @!P0 LDG.E.U16 R11, [R4.64] ;  /* 0x00000006040b8981 */ /* 0x0002a8000c1e1500 */
[----:B0-----:R-:W0:Y:S02]  /*12bc0*/  S2R R3, SR_TID.X ;  /* 0x0000000000037919 */ /* 0x001e240000002100 */
[----:B0-----:R-:W-:-:S05]  /*12bd0*/  LOP3.LUT R3, R3, 0x3f, RZ, 0xc0, !PT ;  /* 0x0000003f03037812 */ /* 0x001fca00078ec0ff */
[----:B------:R-:W-:-:S05]  /*12be0*/  IMAD.SHL.U32 R3, R3, 0x2, RZ ;  /* 0x0000000203037824 */ /* 0x000fca00078e00ff */
[----:B------:R-:W-:Y:S02]  /*12bf0*/  LOP3.LUT R14, R14, R3, RZ, 0x3c, !PT ;  /* 0x000000030e0e7212 */ /* 0x000fe400078e3cff */
[----:B------:R-:W3:Y:S04]  /*12c00*/  LDL.LU R3, [R1+0x880] ;  /* 0x0008800001037983 */ /* 0x000ee80000300800 */
[----:B-1----:R-:W4:Y:S01]  /*12c10*/  LDL.LU R5, [R1+0x80] ;  /* 0x0000800001057983 */ /* 0x002f220000300800 */
[----:B------:R-:W-:Y:S02]  /*12c20*/  LOP3.LUT R14, R14, 0x20, RZ, 0x3c, !PT ;  /* 0x000000200e0e7812 */ /* 0x000fe400078e3cff */
[----:B------:R-:W-:Y:S02]  /*12c30*/  IADD3 R4, P1, R28, R2, RZ ;  /* 0x000000021c047210 */ /* 0x000fe40007f3e0ff */
[----:B------:R-:W-:Y:S01]  /*12c40*/  PRMT R12, RZ, 0x7610, R12 ;  /* 0x00007610ff0c7816 */ /* 0x000fe2000000000c */
[----:B--2---:R0:W-:Y:S04]  /*12c50*/  STL [R1+0x18], R11 ;  /* 0x0000180b01007387 */ /* 0x0041e80000100800 */
[----:B0-----:R-:W2:Y:S04]  /*12c60*/  LDL.LU R11, [R1+0x74] ;  /* 0x00007400010b7983 */ /* 0x001ea80000300800 */
[----:B------:R0:W-:Y:S04]  /*12c70*/  STL [R1+0xa58], R28 ;  /* 0x000a581c01007387 */ /* 0x0001e80000100800 */
[----:B0-----:R-:W2:Y:S04]  /*12c80*/  LDL.LU R28, [R1+0x770] ;  /* 0x00077000011c7983 */ /* 0x001ea80000300800 */
[----:B------:R-:W-:Y:S04]  /*12c90*/  STL [R1+0xa5c], R29 ;  /* 0x000a5c1d01007387 */ /* 0x000fe80000100800 */
[----:B----4-:R0:W-:Y:S02]  /*12ca0*/  STS.U16 [R14+0x100], R5 ;  /* 0x000100050e007388 */ /* 0x0101e40000000400 */
[----:B0-----:R-:W-:-:S02]  /*12cb0*/  IMAD.X R5, R29, 0x1, R0, P1 ;  /* 0x000000011d057824 */ /* 0x001fc400008e0600 */
[----:B------:R-:W4:Y:S04]  /*12cc0*/  LDL.LU R29, [R1+0x618] ;  /* 0x00061800011d7983 */ /* 0x000f280000300800 */
[----:B------:R0:W2:Y:S04]  /*12cd0*/  @!P0 LDG.E.U16 R12, [R4.64] ;  /* 0x00000006040c8981 */ /* 0x0000a8000c1e1500 */
[----:B0-----:R-:W4:Y:S01]  /*12ce0*/  LDL.LU R5, [R1+0x7c] ;  /* 0x00007c0001057983 */ /* 0x001f220000300800 */
[----:B---3--:R-:W-:Y:S02]  /*12cf0*/  IADD3 R4, P1, R3, R2, RZ ;  /* 0x0000000203047210 */ /* 0x008fe40007f3e0ff */
[----:B------:R-:W-:Y:S01]  /*12d00*/  PRMT R7, RZ, 0x7610, R7 ;  /* 0x00007610ff077816 */ /* 0x000fe20000000007 */
[----:B--2---:R0:W-:Y:S04]  /*12d10*/  STL [R1+0x14], R12 ;  /* 0x0000140c01007387 */ /* 0x0041e80000100800 */
[----:B----4-:R1:W-:Y:S01]  /*12d20*/  STS.U16 [R14+0x300], R5 ;  /* 0x000300050e007388 */ /* 0x0103e20000000400 */
[----:B0-----:R-:W-:-:S03]  /*12d30*/  IMAD.MOV.U32 R12, RZ, RZ, R15 ;  /* 0x000000ffff0c7224 */ /* 0x001fc600078e000f */
[----:B------:R-:W2:Y:S04]  /*12d40*/  LDL.LU R15, [R1+0x70] ;  /* 0x00007000010f7983 */ /* 0x000ea80000300800 */
[----:B------:R0:W-:Y:S01]  /*12d50*/  STL [R1+0xa60], R3 ;  /* 0x000a600301007387 */ /* 0x0001e20000100800 */
[----:B-1----:R-:W-:-:S05]  /*12d60*/  IMAD.X R5, R28, 0x1, R0, P1 ;  /* 0x000000011c057824 */ /* 0x002fca00008e0600 */
[----:B------:R1:W3:Y:S04]  /*12d70*/  @!P0 LDG.E.U16 R7, [R4.64] ;  /* 0x0000000604078981 */ /* 0x0002e8000c1e1500 */
[----:B0-----:R-:W4:Y:S04]  /*12d80*/  LDL.LU R3, [R1+0x764] ;  /* 0x0007640001037983 */ /* 0x001f280000300800 */
[----:B------:R0:W-:Y:S04]  /*12d90*/  STL [R1+0xa64], R28 ;  /* 0x000a641c01007387 */ /* 0x0001e80000100800 */
[----:B0-----:R-:W2:Y:S04]  /*12da0*/  LDL.LU R28, [R1+0x614] ;  /* 0x00061400011c7983 */ /* 0x001ea80000300800 */
[----:B-1----:R-:W2:Y:S04]  /*12db0*/  LDL.LU R5, [R1+0x78] ;  /* 0x0000780001057983 */ /* 0x002ea80000300800 */
[----:B---3--:R0:W-:Y:S04]  /*12dc0*/  STL [R1+0x10], R7 ;  /* 0x0000100701007387 */ /* 0x0081e80000100800 */
[----:B0-----:R-:W3:Y:S04]  /*12dd0*/  LDL.LU R7, [R1+0x6c] ;  /* 0x00006c0001077983 */ /* 0x001ee80000300800 */
[----:B--2---:R0:W-:Y:S04]  /*12de0*/  STS.U16 [R14+0x500], R5 ;  /* 0x000500050e007388 */ /* 0x0041e80000000400 */
[----:B0-----:R-:W2:Y:S01]  /*12df0*/  LDL R5, [R1+0x52c] ;  /* 0x00052c0001057983 */ /* 0x001ea20000100800 */
[----:B------:R-:W-:-:S02]  /*12e00*/  IADD3 R4, P1, R29, R2, RZ ;  /* 0x000000021d047210 */ /* 0x000fc40007f3e0ff */
[----:B------:R-:W-:Y:S02]  /*12e10*/  PRMT R18, RZ, 0x7610, R18 ;  /* 0x00007610ff127816 */ /* 0x000fe40000000012 */
[----:B------:R-:W-:Y:S01]  /*12e20*/  PRMT R9, RZ, 0x7610, R9 ;  /* 0x00007610ff097816 */ /* 0x000fe20000000009 */
[----:B--2---:R-:W-:-:S05]  /*12e30*/  IMAD.X R5, R5, 0x1, R0, P1 ;  /* 0x0000000105057824 */ /* 0x004fca00008e0600 */
[----:B------:R4:W2:Y:S02]  /*12e40*/  @!P0 LDG.E.U16 R18, [R4.64] ;  /* 0x0000000604128981 */ /* 0x0008a4000c1e1500 */
[----:B----4-:R-:W-:-:S05]  /*12e50*/  IADD3 R4, P1, R3, R2, RZ ;  /* 0x0000000203047210 */ /* 0x010fca0007f3e0ff */
[----:B------:R-:W-:-:S05]  /*12e60*/  IMAD.X R5, R28, 0x1, R0, P1 ;  /* 0x000000011c057824 */ /* 0x000fca00008e0600 */
[----:B------:R-:W4:Y:S04]  /*12e70*/  @!P0 LDG.E.U16 R9, [R4.64] ;  /* 0x0000000604098981 */ /* 0x000f28000c1e1500 */
[----:B------:R0:W-:Y:S04]  /*12e80*/  STL [R1+0xa68], R29 ;  /* 0x000a681d01007387 */ /* 0x0001e80000100800 */
[----:B0-----:R-:W3:Y:S04]  /*12e90*/  LDL.LU R29, [R1+0x878] ;  /* 0x00087800011d7983 */ /* 0x001ee80000300800 */
[----:B--2---:R0:W-:Y:S04]  /*12ea0*/  STL [R1+0xc], R18 ;  /* 0x00000c1201007387 */ /* 0x0041e80000100800 */
[----:B0-----:R-:W2:Y:S04]  /*12eb0*/  LDL.LU R18, [R1+0x1430] ;  /* 0x0014300001127983 */ /* 0x001ea80000300800 */
[----:B------:R0:W-:Y:S04]  /*12ec0*/  STL [R1+0xa6c], R3 ;  /* 0x000a6c0301007387 */ /* 0x0001e80000100800 */
[----:B0-----:R-:W2:Y:S04]  /*12ed0*/  LDL.LU R3, [R1+0x760] ;  /* 0x0007600001037983 */ /* 0x001ea80000300800 */
[----:B------:R0:W-:Y:S04]  /*12ee0*/  STL [R1+0xa70], R28 ;  /* 0x000a701c01007387 */ /* 0x0001e80000100800 */
[----:B0-----:R-:W2:Y:S04]  /*12ef0*/  LDL.LU R28, [R1+0x608] ;  /* 0x00060800011c7983 */ /* 0x001ea80000300800 */
[----:B----4-:R0:W-:Y:S01]  /*12f00*/  STL [R1+0x8], R9 ;  /* 0x0000080901007387 */ /* 0x0101e20000100800 */
[----:B---3--:R-:W-:-:S03]  /*12f10*/  IADD3 R4, P1, R29, R2, RZ ;  /* 0x000000021d047210 */ /* 0x008fc60007f3e0ff */
[----:B------:R-:W-:Y:S04]  /*12f20*/  STS.U16 [R14+0x700], R11 ;  /* 0x0007000b0e007388 */ /* 0x000fe80000000400 */
[----:B0-----:R-:W3:Y:S04]  /*12f30*/  LDL R9, [R1+0x524] ;  /* 0x0005240001097983 */ /* 0x001ee80000100800 */
[----:B------:R0:W-:Y:S04]  /*12f40*/  STS.U16 [R14+0x900], R15 ;  /* 0x0009000f0e007388 */ /* 0x0001e80000000400 */
[----:B0-----:R-:W4:Y:S04]  /*12f50*/  LDL.LU R15, [R1+0x60] ;  /* 0x00006000010f7983 */ /* 0x001f280000300800 */
[----:B------:R0:W-:Y:S04]  /*12f60*/  STL [R1+0xa74], R29 ;  /* 0x000a741d01007387 */ /* 0x0001e80000100800 */
[----:B0-----:R-:W4:Y:S01]  /*12f70*/  LDL.LU R29, [R1+0x754] ;  /* 0x00075400011d7983 */ /* 0x001f220000300800 */
[----:B--2---:R-:W-:-:S03]  /*12f80*/  IMAD.X R5, R3, 0x1, R0, P1 ;  /* 0x0000000103057824 */ /* 0x004fc600008e0600 */
[----:B------:R0:W-:Y:S04]  /*12f90*/  STL [R1+0xa78], R3 ;  /* 0x000a780301007387 */ /* 0x0001e80000100800 */
[----:B0-----:R-:W2:Y:S01]  /*12fa0*/  LDL.LU R3, [R1+0x604] ;  /* 0x0006040001037983 */ /* 0x001ea20000300800 */
[----:B------:R-:W-:-:S06]  /*12fb0*/  PRMT R10, RZ, 0x7610, R10 ;  /* 0x00007610ff0a7816 */ /* 0x000fcc000000000a */
[----:B------:R0:W2:Y:S01]  /*12fc0*/  @!P0 LDG.E.U16 R10, [R4.64] ;  /* 0x00000006040a8981 */ /* 0x0000a2000c1e1500 */
[----:B------:R-:W-:Y:S02]  /*12fd0*/  PRMT R8, RZ, 0x7610, R8 ;  /* 0x00007610ff087816 */ /* 0x000fe40000000008 */
[----:B0-----:R-:W-:-:S05]  /*12fe0*/  IADD3 R4, P1, R28, R2, RZ ;  /* 0x000000021c047210 */ /* 0x001fca0007f3e0ff */
[----:B---3--:R-:W-:Y:S01]  /*12ff0*/  IMAD.X R5, R9, 0x1, R0, P1 ;  /* 0x0000000109057824 */ /* 0x008fe200008e0600 */
[----:B------:R0:W-:Y:S04]  /*13000*/  STS.U16 [R14+0xb00], R7 ;  /* 0x000b00070e007388 */ /* 0x0001e80000000400 */
[----:B------:R4:W3:Y:S01]  /*13010*/  @!P0 LDG.E.U16 R8, [R4.64] ;  /* 0x0000000604088981 */ /* 0x0008e2000c1e1500 */
[----:B------:R-:W-:-:S03]  /*13020*/  PRMT R26, RZ, 0x7610, R26 ;  /* 0x00007610ff1a7816 */ /* 0x000fc6000000001a */
[----:B0-----:R-:W3:Y:S04]  /*13030*/  LDL R7, [R1+0x750] ;  /* 0x0007500001077983 */ /* 0x001ee80000100800 */
[----:B------:R0:W-:Y:S01]  /*13040*/  STL [R1+0xa7c], R28 ;  /* 0x000a7c1c01007387 */ /* 0x0001e20000100800 */
[----:B----4-:R-:W-:-:S03]  /*13050*/  IADD3 R4, P1, R29, R2, RZ ;  /* 0x000000021d047210 */ /* 0x010fc60007f3e0ff */
[----:B0-----:R-:W4:Y:S02]  /*13060*/  LDL.LU R28, [R1+0x870] ;  /* 0x00087000011c7983 */ /* 0x001f240000300800 */
[----:B--2---:R-:W-:-:S05]  /*13070*/  IMAD.X R5, R3, 0x1, R0, P1 ;  /* 0x0000000103057824 */ /* 0x004fca00008e0600 */
[----:B------:R4:W2:Y:S04]  /*13080*/  @!P0 LDG.E.U16 R26, [R4.64] ;  /* 0x00000006041a8981 */ /* 0x0008a8000c1e1500 */
[----:B------:R0:W-:Y:S02]  /*13090*/  STS.U16 [R14+0xd00], R13 ;  /* 0x000d000d0e007388 */ /* 0x0001e40000000400 */
[----:B0-----:R-:W-:Y:S02]  /*130a0*/  IMAD.MOV.U32 R13, RZ, RZ, R6 ;  /* 0x000000ffff0d7224 */ /* 0x001fe400078e0006 */
[----:B------:R-:W2:Y:S04]  /*130b0*/  LDL R6, [R1+0x5f4] ;  /* 0x0005f40001067983 */ /* 0x000ea80000100800 */
[----:B------:R0:W-:Y:S01]  /*130c0*/  STL [R1+0xa80], R29 ;  /* 0x000a801d01007387 */ /* 0x0001e20000100800 */
[----:B------:R-:W-:-:S03]  /*130d0*/  PRMT R24, RZ, 0x7610, R24 ;  /* 0x00007610ff187816 */ /* 0x000fc60000000018 */
[----:B0-----:R-:W2:Y:S04]  /*130e0*/  LDL.LU R29, [R1+0x5f8] ;  /* 0x0005f800011d7983 */ /* 0x001ea80000300800 */
[----:B------:R0:W-:Y:S01]  /*130f0*/  STL [R1+0xa84], R3 ;  /* 0x000a840301007387 */ /* 0x0001e20000100800 */
[----:B----4-:R-:W-:-:S03]  /*13100*/  IADD3 R4, P1, R28, R2, RZ ;  /* 0x000000021c047210 */ /* 0x010fc60007f3e0ff */
[----:B0-----:R-:W4:Y:S02]  /*13110*/  LDL.LU R3, [R1+0x51c] ;  /* 0x00051c0001037983 */ /* 0x001f240000300800 */
[----:B---3--:R-:W-:-:S05]  /*13120*/  IMAD.X R5, R7, 0x1, R0, P1 ;  /* 0x0000000107057824 */ /* 0x008fca00008e0600 */
[----:B------:R0:W3:Y:S04]  /*13130*/  @!P0 LDG.E.U16 R24, [R4.64] ;  /* 0x0000000604188981 */ /* 0x0000e8000c1e1500 */
[----:B--2---:R-:W-:Y:S04]  /*13140*/  STL [R1+0x1408], R26 ;  /* 0x0014081a01007387 */ /* 0x004fe80000100800 */
[----:B------:R1:W-:Y:S04]  /*13150*/  STL [R1+0xa88], R28 ;  /* 0x000a881c01007387 */ /* 0x0003e80000100800 */
[----:B-1----:R-:W2:Y:S01]  /*13160*/  LDL.LU R28, [R1+0x744] ;  /* 0x00074400011c7983 */ /* 0x002ea20000300800 */
[----:B------:R-:W-:-:S02]  /*13170*/  PRMT R22, RZ, 0x7610, R22 ;  /* 0x00007610ff167816 */ /* 0x000fc40000000016 */
[----:B0-----:R-:W-:Y:S02]  /*13180*/  IADD3 R4, P1, R29, R2, RZ ;  /* 0x000000021d047210 */ /* 0x001fe40007f3e0ff */
[----:B------:R-:W-:-:S03]  /*13190*/  PRMT R18, RZ, 0x7610, R18 ;  /* 0x00007610ff127816 */ /* 0x000fc60000000012 */
[----:B----4-:R-:W-:-:S05]  /*131a0*/  IMAD.X R5, R3, 0x1, R0, P1 ;  /* 0x0000000103057824 */ /* 0x010fca00008e0600 */
[----:B------:R2:W4:Y:S04]  /*131b0*/  @!P0 LDG.E.U16 R22, [R4.64] ;  /* 0x0000000604168981 */ /* 0x000528000c1e1500 */
[----:B---3--:R-:W-:Y:S04]  /*131c0*/  STL [R1+0x140c], R24 ;  /* 0x00140c1801007387 */ /* 0x008fe80000100800 */
[----:B------:R-:W3:Y:S04]  /*131d0*/  LDL.LU R7, [R1+0x58] ;  /* 0x0000580001077983 */ /* 0x000ee80000300800 */
[----:B------:R0:W-:Y:S04]  /*131e0*/  STL [R1], R8 ;  /* 0x0000000801007387 */ /* 0x0001e80000100800 */
[----:B------:R-:W-:Y:S04]  /*131f0*/  STS.U16 [R14+0xf00], R12 ;  /* 0x000f000c0e007388 */ /* 0x000fe80000000400 */
[----:B------:R-:W-:Y:S04]  /*13200*/  STL [R1+0x4], R10 ;  /* 0x0000040a01007387 */ /* 0x000fe80000100800 */
[----:B------:R1:W-:Y:S04]  /*13210*/  STS.U16 [R14+0x1100], R15 ;  /* 0x0011000f0e007388 */ /* 0x0003e80000000400 */
[----:B0-----:R-:W3:Y:S04]  /*13220*/  LDL R8, [R1+0x514] ;  /* 0x0005140001087983 */ /* 0x001ee80000100800 */
[----:B-1----:R-:W3:Y:S04]  /*13230*/  LDL.LU R15, [R1+0x54] ;  /* 0x00005400010f7983 */ /* 0x002ee80000300800 */
[----:B------:R0:W-:Y:S04]  /*13240*/  STL [R1+0xa8c], R29 ;  /* 0x000a8c1d01007387 */ /* 0x0001e80000100800 */
[----:B0-----:R-:W3:Y:S04]  /*13250*/  LDL.LU R29, [R1+0x868] ;  /* 0x00086800011d7983 */ /* 0x001ee80000300800 */
[----:B------:R0:W-:Y:S04]  /*13260*/  STL [R1+0xa90], R3 ;  /* 0x000a900301007387 */ /* 0x0001e80000100800 */
[----:B0-----:R-:W3:Y:S01]  /*13270*/  LDL.LU R3, [R1+0x740] ;  /* 0x0007400001037983 */ /* 0x001ee20000300800 */
[----:B--2---:R-:W-:-:S05]  /*13280*/  IADD3 R4, P1, R28, R2, RZ ;  /* 0x000000021c047210 */ /* 0x004fca0007f3e0ff */
[----:B------:R-:W-:-:S05]  /*13290*/  IMAD.X R5, R6, 0x1, R0, P1 ;  /* 0x0000000106057824 */ /* 0x000fca00008e0600 */
[----:B------:R3:W2:Y:S04]  /*132a0*/  @!P0 LDG.E.U16 R18, [R4.64] ;  /* 0x0000000604128981 */ /* 0x0006a8000c1e1500 */
[----:B------:R-:W-:Y:S04]  /*132b0*/  STS.U16 [R14+0x1300], R13 ;  /* 0x0013000d0e007388 */ /* 0x000fe80000000400 */
[----:B------:R-:W-:Y:S04]  /*132c0*/  STS.U16 [R14+0x1500], R16 ;  /* 0x001500100e007388 */ /* 0x000fe80000000400 */
[----:B----4-:R-:W-:Y:S04]  /*132d0*/  STL [R1+0x1410], R22 ;  /* 0x0014101601007387 */ /* 0x010fe80000100800 */
[----:B------:R0:W-:Y:S04]  /*132e0*/  STL [R1+0xa94], R28 ;  /* 0x000a941c01007387 */ /* 0x0001e80000100800 */
[----:B0-----:R-:W4:Y:S04]  /*132f0*/  LDL.LU R28, [R1+0x5e8] ;  /* 0x0005e800011c7983 */ /* 0x001f280000300800 */
[----:B------:R-:W4:Y:S04]  /*13300*/  LDL.LU R12, [R1+0x50] ;  /* 0x00005000010c7983 */ /* 0x000f280000300800 */
[----:B------:R-:W4:Y:S04]  /*13310*/  LDL R10, [R1+0x730] ;  /* 0x00073000010a7983 */ /* 0x000f280000100800 */
[----:B------:R-:W4:Y:S01]  /*13320*/  LDL.LU R13, [R1+0x4c] ;  /* 0x00004c00010d7983 */ /* 0x000f220000300800 */
[----:B------:R-:W-:-:S02]  /*13330*/  PRMT R16, RZ, 0x7610, R16 ;  /* 0x00007610ff107816 */ /* 0x000fc40000000010 */
[----:B---3--:R-:W-:-:S05]  /*13340*/  IADD3 R4, P1, R29, R2, RZ ;  /* 0x000000021d047210 */ /* 0x008fca0007f3e0ff */
[----:B------:R-:W-:-:S05]  /*13350*/  IMAD.X R5, R3, 0x1, R0, P1 ;  /* 0x0000000103057824 */ /* 0x000fca00008e0600 */
[----:B------:R0:W3:Y:S04]  /*13360*/  @!P0 LDG.E.U16 R16, [R4.64] ;  /* 0x0000000604108981 */ /* 0x0000e8000c1e1500 */
[----:B--2---:R-:W-:Y:S04]  /*13370*/  STL [R1+0x1414], R18 ;  /* 0x0014141201007387 */ /* 0x004fe80000100800 */
[----:B------:R1:W-:Y:S04]  /*13380*/  STL [R1+0xa98], R29 ;  /* 0x000a981d01007387 */ /* 0x0003e80000100800 */
[----:B-1----:R-:W2:Y:S04]  /*13390*/  LDL.LU R29, [R1+0x734] ;  /* 0x00073400011d7983 */ /* 0x002ea80000300800 */
[----:B------:R1:W-:Y:S04]  /*133a0*/  STL [R1+0xa9c], R3 ;  /* 0x000a9c0301007387 */ /* 0x0003e80000100800 */
[----:B-1----:R-:W2:Y:S01]  /*133b0*/  LDL.LU R3, [R1+0x5e4] ;  /* 0x0005e40001037983 */ /* 0x002ea20000300800 */
[----:B0-----:R-:W-:-:S03]  /*133c0*/  PRMT R4, RZ, 0x7610, R4 ;  /* 0x00007610ff047816 */ /* 0x001fc60000000004 */
[----:B------:R0:W-:Y:S01]  /*133d0*/  STS.U16 [R14+0x1700], R7 ;  /* 0x001700070e007388 */ /* 0x0001e20000000400 */
[----:B----4-:R-:W-:-:S05]  /*133e0*/  IADD3 R6, P1, R28, R2, RZ ;  /* 0x000000021c067210 */ /* 0x010fca0007f3e0ff */
[----:B0-----:R-:W-:-:S05]  /*133f0*/  IMAD.X R7, R8, 0x1, R0, P1 ;  /* 0x0000000108077824 */ /* 0x001fca00008e0600 */
[----:B------:R2:W4:Y:S01]  /*13400*/  @!P0 LDG.E.U16 R4, [R6.64] ;  /* 0x0000000606048981 */ /* 0x000522000c1e1500 */
[----:B------:R-:W-:-:S03]  /*13410*/  PRMT R5, RZ, 0x7610, R5 ;  /* 0x00007610ff057816 */ /* 0x000fc60000000005 */
[----:B---3--:R-:W-:Y:S04]  /*13420*/  STL [R1+0x1418], R16 ;  /* 0x0014181001007387 */ /* 0x008fe80000100800 */
[----:B------:R0:W-:Y:S04]  /*13430*/  STL [R1+0xaa0], R28 ;  /* 0x000aa01c01007387 */ /* 0x0001e80000100800 */
[----:B0-----:R-:W3:Y:S01]  /*13440*/  LDL.LU R28, [R1+0x860] ;  /* 0x00086000011c7983 */ /* 0x001ee20000300800 */
[----:B--2---:R-:W-:-:S05]  /*13450*/  IADD3 R6, P1, R29, R2, RZ ;  /* 0x000000021d067210 */ /* 0x004fca0007f3e0ff */
[----:B------:R-:W-:-:S05]  /*13460*/  IMAD.X R7, R3, 0x1, R0, P1 ;  /* 0x0000000103077824 */ /* 0x000fca00008e0600 */
[----:B------:R0:W2:Y:S04]  /*13470*/  @!P0 LDG.E.U16 R5, [R6.64] ;  /* 0x0000000606058981 */ /* 0x0000a8000c1e1500 */
[----:B------:R1:W-:Y:S04]  /*13480*/  STS.U16 [R14+0x1900], R15 ;  /* 0x0019000f0e007388 */ /* 0x0003e80000000400 */
[----:B------:R-:W-:Y:S04]  /*13490*/  STS.U16 [R14+0x1b00], R12 ;  /* 0x001b000c0e007388 */ /* 0x000fe80000000400 */
[----:B----4-:R-:W-:Y:S04]  /*134a0*/  STL [R1+0x141c], R4 ;  /* 0x00141c0401007387 */ /* 0x010fe80000100800 */
[----:B-1----:R-:W4:Y:S04]  /*134b0*/  LDL.LU R15, [R1+0x48] ;  /* 0x00004800010f7983 */ /* 0x002f280000300800 */
[----:B------:R-:W4:Y:S04]  /*134c0*/  LDL R16, [R1+0x5d4] ;  /* 0x0005d40001107983 */ /* 0x000f280000100800 */
[----:B------:R1:W-:Y:S04]  /*134d0*/  STL [R1+0xaa4], R29 ;  /* 0x000aa41d01007387 */ /* 0x0003e80000100800 */
[----:B-1----:R-:W4:Y:S04]  /*134e0*/  LDL.LU R29, [R1+0x5d8] ;  /* 0x0005d800011d7983 */ /* 0x002f280000300800 */
[----:B------:R1:W-:Y:S04]  /*134f0*/  STL [R1+0xaa8], R3 ;  /* 0x000aa80301007387 */ /* 0x0003e80000100800 */
[----:B-1----:R-:W4:Y:S01]  /*13500*/  LDL.LU R3, [R1+0x50c] ;  /* 0x00050c0001037983 */ /* 0x002f220000300800 */
[----:B0-----:R-:W-:-:S02]  /*13510*/  PRMT R6, RZ, 0x7610, R6 ;  /* 0x00007610ff067816 */ /* 0x001fc40000000006 */
[----:B---3--:R-:W-:-:S05]  /*13520*/  IADD3 R8, P1, R28, R2, RZ ;  /* 0x000000021c087210 */ /* 0x008fca0007f3e0ff */
[----:B------:R-:W-:-:S05]  /*13530*/  IMAD.X R9, R10, 0x1, R0, P1 ;  /* 0x000000010a097824 */ /* 0x000fca00008e0600 */
[----:B------:R4:W3:Y:S04]  /*13540*/  @!P0 LDG.E.U16 R6, [R8.64] ;  /* 0x0000000608068981 */ /* 0x0008e8000c1e1500 */
[----:B--2---:R-:W-:Y:S04]  /*13550*/  STL [R1+0x1420], R5 ;  /* 0x0014200501007387 */ /* 0x004fe80000100800 */
[----:B------:R-:W2:Y:S04]  /*13560*/  LDL.LU R12, [R1+0x44] ;  /* 0x00004400010c7983 */ /* 0x000ea80000300800 */
[----:B------:R0:W-:Y:S04]  /*13570*/  STL [R1+0xaac], R28 ;  /* 0x000aac1c01007387 */ /* 0x0001e80000100800 */
[----:B0-----:R-:W2:Y:S01]  /*13580*/  LDL.LU R28, [R1+0x724] ;  /* 0x00072400011c7983 */ /* 0x001ea20000300800 */
[----:B------:R-:W-:-:S02]  /*13590*/  PRMT R7, RZ, 0x7610, R7 ;  /* 0x00007610ff077816 */ /* 0x000fc40000000007 */
[----:B----4-:R-:W-:-:S05]  /*135a0*/  IADD3 R8, P1, R29, R2, RZ ;  /* 0x000000021d087210 */ /* 0x010fca0007f3e0ff */
[----:B------:R-:W-:-:S05]  /*135b0*/  IMAD.X R9, R3, 0x1, R0, P1 ;  /* 0x0000000103097824 */ /* 0x000fca00008e0600 */
[----:B------:R0:W4:Y:S02]  /*135c0*/  @!P0 LDG.E.U16 R7, [R8.64] ;  /* 0x0000000608078981 */ /* 0x000124000c1e1500 */
[----:B0-----:R-:W-:Y:S02]  /*135d0*/  PRMT R8, RZ, 0x7610, R8 ;  /* 0x00007610ff087816 */ /* 0x001fe40000000008 */
[----:B------:R0:W-:Y:S04]  /*135e0*/  STS.U16 [R14+0x1d00], R13 ;  /* 0x001d000d0e007388 */ /* 0x0001e80000000400 */
[----:B---3--:R-:W-:Y:S04]  /*135f0*/  STL [R1+0x1424], R6 ;  /* 0x0014240601007387 */ /* 0x008fe80000100800 */
[----:B0-----:R-:W3:Y:S04]  /*13600*/  LDL.LU R13, [R1+0x40] ;  /* 0x00004000010d7983 */ /* 0x001ee80000300800 */
[----:B------:R0:W-:Y:S04]  /*13610*/  STL [R1+0xab0], R29 ;  /* 0x000ab01d01007387 */ /* 0x0001e80000100800 */
[----:B0-----:R-:W3:Y:S04]  /*13620*/  LDL.LU R29, [R1+0x858] ;  /* 0x00085800011d7983 */ /* 0x001ee80000300800 */
[----:B------:R0:W-:Y:S04]  /*13630*/  STL [R1+0xab4], R3 ;  /* 0x000ab40301007387 */ /* 0x0001e80000100800 */
[----:B0-----:R-:W3:Y:S01]  /*13640*/  LDL.LU R3, [R1+0x720] ;  /* 0x0007200001037983 */ /* 0x001ee20000300800 */
[----:B--2---:R-:W-:-:S05]  /*13650*/  IADD3 R10, P1, R28, R2, RZ ;  /* 0x000000021c0a7210 */ /* 0x004fca0007f3e0ff */
[----:B------:R-:W-:-:S05]  /*13660*/  IMAD.X R11, R16, 0x1, R0, P1 ;  /* 0x00000001100b7824 */ /* 0x000fca00008e0600 */
[----:B------:R3:W2:Y:S04]  /*13670*/  @!P0 LDG.E.U16 R8, [R10.64] ;  /* 0x000000060a088981 */ /* 0x0006a8000c1e1500 */
[----:B------:R0:W-:Y:S04]  /*13680*/  STS.U16 [R14+0x1f00], R15 ;  /* 0x001f000f0e007388 */ /* 0x0001e80000000400 */
[----:B0-----:R-:W0:Y:S04]  /*13690*/  S2R R15, SR_TID.X ;  /* 0x00000000000f7919 */ /* 0x001e280000002100 */
[----:B----4-:R-:W-:Y:S04]  /*136a0*/  STL [R1+0x1428], R7 ;  /* 0x0014280701007387 */ /* 0x010fe80000100800 */
[----:B------:R-:W4:Y:S04]  /*136b0*/  LDL R4, [R1+0x504] ;  /* 0x0005040001047983 */ /* 0x000f280000100800 */
[----:B------:R-:W4:Y:S01]  /*136c0*/  LDL.LU R14, [R1+0x3c] ;  /* 0x00003c00010e7983 */ /* 0x000f220000300800 */
[----:B0-----:R-:W-:-:S02]  /*136d0*/  LOP3.LUT R26, R15, 0x3f, RZ, 0xc0, !PT ;  /* 0x0000003f0f1a7812 */ /* 0x001fc400078ec0ff */
[----:B------:R-:W-:Y:S01]  /*136e0*/  LOP3.LUT P2, RZ, R15, 0x40, RZ, 0xc0, !PT ;  /* 0x000000400fff7812 */ /* 0x000fe2000784c0ff */
[----:B------:R0:W-:Y:S02]  /*136f0*/  STL [R1+0xab8], R28 ;  /* 0x000ab81c01007387 */ /* 0x0001e40000100800 */
[----:B------:R-:W-:Y:S02]  /*13700*/  IMAD.SHL.U32 R26, R26, 0x2, RZ ;  /* 0x000000021a1a7824 */ /* 0x000fe400078e00ff */
[----:B0-----:R-:W4:Y:S01]  /*13710*/  LDL.LU R28, [R1+0x5c8] ;  /* 0x0005c800011c7983 */ /* 0x001f220000300800 */
[----:B---3--:R-:W-:-:S05]  /*13720*/  IADD3 R10, P1, R29, R2, RZ ;  /* 0x000000021d0a7210 */ /* 0x008fca0007f3e0ff */
[----:B------:R-:W-:Y:S01]  /*13730*/  IMAD.X R11, R3, 0x1, R0, P1 ;  /* 0x00000001030b7824 */ /* 0x000fe200008e0600 */
[----:B--2---:R0:W-:Y:S04]  /*13740*/  STL [R1+0x142c], R8 ;  /* 0x00142c0801007387 */ /* 0x0041e80000100800 */
[----:B------:R-:W2:Y:S04]  /*13750*/  LDL.LU R15, [R1+0x38] ;  /* 0x00003800010f7983 */ /* 0x000ea80000300800 */
[----:B------:R-:W3:Y:S01]  /*13760*/  LDL R5, [R1+0x710] ;  /* 0x0007100001057983 */ /* 0x000ee20000100800 */
[----:B0-----:R-:W-:-:S04]  /*13770*/  SEL R8, RZ, 0x90, !P2 ;  /* 0x00000090ff087807 */ /* 0x001fc80005000000 */
[----:B------:R-:W-:Y:S02]  /*13780*/  LOP3.LUT R8, R8, R26, RZ, 0x3c, !PT ;  /* 0x0000001a08087212 */ /* 0x000fe400078e3cff */
[----:B------:R-:W2:Y:S04]  /*13790*/  LDL.LU R26, [R1+0x34] ;  /* 0x00003400011a7983 */ /* 0x000ea80000300800 */
[----:B------:R0:W-:Y:S04]  /*137a0*/  STL [R1+0xabc], R29 ;  /* 0x000abc1d01007387 */ /* 0x0001e80000100800 */
[----:B0-----:R-:W2:Y:S04]  /*137b0*/  LDL.LU R29, [R1+0x714] ;  /* 0x00071400011d7983 */ /* 0x001ea80000300800 */
[----:B------:R0:W-:Y:S04]  /*137c0*/  STL [R1+0xac0], R3 ;  /* 0x000ac00301007387 */ /* 0x0001e80000100800 */
[----:B0-----:R-:W3:Y:S01]  /*137d0*/  LDL.LU R3, [R1+0x5c4] ;  /* 0x0005c40001037983 */ /* 0x001ee20000300800 */
[----:B------:R-:W-:-:S02]  /*137e0*/  LOP3.LUT R8, R8, 0x20, RZ, 0x3c, !PT ;  /* 0x0000002008087812 */ /* 0x000fc400078e3cff */
[----:B------:R-:W-:-:S03]  /*137f0*/  PRMT R9, RZ, 0x7610, R9 ;  /* 0x00007610ff097816 */ /* 0x000fc60000000009 */
[----:B------:R0:W-:Y:S04]  /*13800*/  STS.U16 [R8+0x2100], R12 ;  /* 0x0021000c08007388 */ /* 0x0001e80000000400 */
[----:B----4-:R1:W-:Y:S04]  /*13810*/  STL [R1+0xac4], R28 ;  /* 0x000ac41c01007387 */ /* 0x0103e80000100800 */
[----:B------:R4:W3:Y:S01]  /*13820*/  @!P0 LDG.E.U16 R9, [R10.64] ;  /* 0x000000060a098981 */ /* 0x0008e2000c1e1500 */
[----:B0-----:R-:W-:-:S03]  /*13830*/  IADD3 R12, P1, R28, R2, RZ ;  /* 0x000000021c0c7210 */ /* 0x001fc60007f3e0ff */
[----:B-1----:R-:W3:Y:S04]  /*13840*/  LDL.LU R28, [R1+0x850] ;  /* 0x00085000011c7983 */ /* 0x002ee80000300800 */
[----:B------:R0:W-:Y:S01]  /*13850*/  STS.U16 [R8+0x2300], R13 ;  /* 0x0023000d08007388 */ /* 0x0001e20000000400 */
[----:B----4-:R-:W-:Y:S01]  /*13860*/  PRMT R10, RZ, 0x7610, R10 ;  /* 0x00007610ff0a7816 */ /* 0x010fe2000000000a */
[----:B0-----:R-:W-:Y:S02]  /*13870*/  IMAD.X R13, R4, 0x1, R0, P1 ;  /* 0x00000001040d7824 */ /* 0x001fe400008e0600 */
[----:B------:R-:W4:Y:S04]  /*13880*/  LDL R4, [R1+0x5b4] ;  /* 0x0005b40001047983 */ /* 0x000f280000100800 */
[----:B------:R2:W4:Y:S02]  /*13890*/  @!P0 LDG.E.U16 R10, [R12.64] ;  /* 0x000000060c0a8981 */ /* 0x000524000c1e1500 */
[----:B--2---:R-:W-:-:S02]  /*138a0*/  IADD3 R12, P1, R29, R2, RZ ;  /* 0x000000021d0c7210 */ /* 0x004fc40007f3e0ff */
[----:B------:R0:W-:Y:S04]  /*138b0*/  STL [R1+0xac8], R29 ;  /* 0x000ac81d01007387 */ /* 0x0001e80000100800 */
[----:B0-----:R-:W2:Y:S01]  /*138c0*/  LDL.LU R29, [R1+0x5b8] ;  /* 0x0005b800011d7983 */ /* 0x001ea20000300800 */
[----:B---3--:R-:W-:-:S03]  /*138d0*/  IMAD.X R13, R3, 0x1, R0, P1 ;  /* 0x00000001030d7824 */ /* 0x008fc600008e0600 */
[----:B------:R0:W-:Y:S04]  /*138e0*/  STL [R1+0xacc], R3 ;  /* 0x000acc0301007387 */ /* 0x0001e80000100800 */
[----:B0-----:R-:W3:Y:S01]  /*138f0*/  LDL.LU R3, [R1+0x4fc] ;  /* 0x0004fc0001037983 */ /* 0x001ee20000300800 */
[----:B------:R-:W-:-:S03]  /*13900*/  PRMT R11, RZ, 0x7610, R11 ;  /* 0x00007610ff0b7816 */ /* 0x000fc6000000000b */
[----:B------:R0:W-:Y:S04]  /*13910*/  STS.U16 [R8+0x2500], R14 ;  /* 0x0025000e08007388 */ /* 0x0001e80000000400 */
[----:B------:R1:W4:Y:S04]  /*13920*/  @!P0 LDG.E.U16 R11, [R12.64] ;  /* 0x000000060c0b8981 */ /* 0x000328000c1e1500 */
[----:B------:R1:W-:Y:S01]  /*13930*/  STL [R1+0xad0], R28 ;  /* 0x000ad01c01007387 */ /* 0x0003e20000100800 */
[----:B0-----:R-:W-:-:S03]  /*13940*/  IADD3 R14, P1, R28, R2, RZ ;  /* 0x000000021c0e7210 */ /* 0x001fc60007f3e0ff */
[----:B------:R0:W-:Y:S01]  /*13950*/  STS.U16 [R8+0x2700], R15 ;  /* 0x0027000f08007388 */ /* 0x0001e20000000400 */
[----:B-1----:R-:W-:-:S03]  /*13960*/  PRMT R12, RZ, 0x7610, R12 ;  /* 0x00007610ff0c7816 */ /* 0x002fc6000000000c */
[----:B------:R-:W4:Y:S01]  /*13970*/  LDL.LU R28, [R1+0x704] ;  /* 0x00070400011c7983 */ /* 0x000f220000300800 */
[----:B0-----:R-:W-:-:S03]  /*13980*/  IMAD.X R15, R5, 0x1, R0, P1 ;  /* 0x00000001050f7824 */ /* 0x001fc600008e0600 */
[----:B------:R-:W4:Y:S04]  /*13990*/  LDL R5, [R1+0x4f4] ;  /* 0x0004f40001057983 */ /* 0x000f280000100800 */
[----:B------:R2:W4:Y:S02]  /*139a0*/  @!P0 LDG.E.U16 R12, [R14.64] ;  /* 0x000000060e0c8981 */ /* 0x000524000c1e1500 */
[----:B--2---:R-:W-:Y:S02]  /*139b0*/  IADD3 R14, P1, R29, R2, RZ ;  /* 0x000000021d0e7210 */ /* 0x004fe40007f3e0ff */
[----:B------:R0:W-:Y:S04]  /*139c0*/  STL [R1+0xad4], R29 ;  /* 0x000ad41d01007387 */ /* 0x0001e80000100800 */
[----:B0-----:R-:W2:Y:S01]  /*139d0*/  LDL.LU R29, [R1+0x848] ;  /* 0x00084800011d7983 */ /* 0x001ea20000300800 */
[----:B---3--:R-:W-:-:S03]  /*139e0*/  IMAD.X R15, R3, 0x1, R0, P1 ;  /* 0x00000001030f7824 */ /* 0x008fc600008e0600 */
[----:B------:R0:W-:Y:S04]  /*139f0*/  STL [R1+0xad8], R3 ;  /* 0x000ad80301007387 */ /* 0x0001e80000100800 */
[----:B0-----:R-:W3:Y:S01]  /*13a00*/  LDL.LU R3, [R1+0x700] ;  /* 0x0007000001037983 */ /* 0x001ee20000300800 */
[----:B------:R-:W-:-:S03]  /*13a10*/  PRMT R13, RZ, 0x7610, R13 ;  /* 0x00007610ff0d7816 */ /* 0x000fc6000000000d */
[----:B------:R-:W-:Y:S04]  /*13a20*/  STS.U16 [R8+0x2900], R26 ;  /* 0x0029001a08007388 */ /* 0x000fe80000000400 */
[----:B------:R0:W3:Y:S04]  /*13a30*/  @!P0 LDG.E.U16 R13, [R14.64] ;  /* 0x000000060e0d8981 */ /* 0x0000e8000c1e1500 */
[----:B----4-:R1:W-:Y:S01]  /*13a40*/  STL [R1+0xadc], R28 ;  /* 0x000adc1c01007387 */ /* 0x0103e20000100800 */
[----:B0-----:R-:W-:-:S03]  /*13a50*/  IADD3 R14, P1, R28, R2, RZ ;  /* 0x000000021c0e7210 */ /* 0x001fc60007f3e0ff */
[----:B------:R0:W-:Y:S04]  /*13a60*/  STS.U16 [R8+0x2b00], R17 ;  /* 0x002b001108007388 */ /* 0x0001e80000000400 */
[----:B-1----:R-:W4:Y:S01]  /*13a70*/  LDL.LU R28, [R1+0x5a8] ;  /* 0x0005a800011c7983 */ /* 0x002f220000300800 */
[----:B------:R-:W-:-:S03]  /*13a80*/  IMAD.X R15, R4, 0x1, R0, P1 ;  /* 0x00000001040f7824 */ /* 0x000fc600008e0600 */
[----:B------:R-:W4:Y:S01]  /*13a90*/  LDL R4, [R1+0x6f0] ;  /* 0x0006f00001047983 */ /* 0x000f220000100800 */
[----:B0-----:R-:W-:-:S06]  /*13aa0*/  PRMT R17, RZ, 0x7610, R17 ;  /* 0x00007610ff117816 */ /* 0x001fcc0000000011 */
[----:B------:R2:W4:Y:S02]  /*13ab0*/  @!P0 LDG.E.U16 R17, [R14.64] ;  /* 0x000000060e118981 */ /* 0x000524000c1e1500 */
[----:B--2---:R-:W-:Y:S02]  /*13ac0*/  IADD3 R14, P1, R29, R2, RZ ;  /* 0x000000021d0e7210 */ /* 0x004fe40007f3e0ff */
[----:B------:R0:W-:Y:S04]  /*13ad0*/  STL [R1+0xae0], R29 ;  /* 0x000ae01d01007387 */ /* 0x0001e80000100800 */
[----:B0-----:R-:W2:Y:S01]  /*13ae0*/  LDL.LU R29, [R1+0x6f4] ;  /* 0x0006f400011d7983 */ /* 0x001ea20000300800 */
[----:B---3--:R-:W-:-:S03]  /*13af0*/  IMAD.X R15, R3, 0x1, R0, P1 ;  /* 0x00000001030f7824 */ /* 0x008fc600008e0600 */
[----:B------:R0:W-:Y:S04]  /*13b00*/  STL [R1+0xae4], R3 ;  /* 0x000ae40301007387 */ /* 0x0001e80000100800 */
[----:B0-----:R-:W3:Y:S04]  /*13b10*/  LDL.LU R3, [R1+0x5a4] ;  /* 0x0005a40001037983 */ /* 0x001ee80000300800 */
[----:B------:R0:W-:Y:S02]  /*13b20*/  STS.U16 [R8+0x2d00], R19 ;  /* 0x002d001308007388 */ /* 0x0001e40000000400 */
[----:B0-----:R-:W-:-:S02]  /*13b30*/  PRMT R19, RZ, 0x7610, R19 ;  /* 0x00007610ff137816 */ /* 0x001fc40000000013 */
[----:B----4-:R0:W-:Y:S04]  /*13b40*/  STL [R1+0xae8], R28 ;  /* 0x000ae81c01007387 */ /* 0x0101e80000100800 */
[----:B------:R1:W4:Y:S04]  /*13b50*/  @!P0 LDG.E.U16 R19, [R14.64] ;  /* 0x000000060e138981 */ /* 0x000328000c1e1500 */
[----:B------:R0:W-:Y:S01]  /*13b60*/  STS.U16 [R8+0x2f00], R20 ;  /* 0x002f001408007388 */ /* 0x0001e20000000400 */
[----:B-1----:R-:W-:-:S03]  /*13b70*/  IADD3 R14, P1, R28, R2, RZ ;  /* 0x000000021c0e7210 */ /* 0x002fc60007f3e0ff */
[----:B0-----:R-:W4:Y:S01]  /*13b80*/  LDL.LU R28, [R1+0x840] ;  /* 0x00084000011c7983 */ /* 0x001f220000300800 */
[----:B------:R-:W-:Y:S01]  /*13b90*/  PRMT R20, RZ, 0x7610, R20 ;  /* 0x00007610ff147816 */ /* 0x000fe20000000014 */
[----:B------:R-:W-:-:S05]  /*13ba0*/  IMAD.X R15, R5, 0x1, R0, P1 ;  /* 0x00000001050f7824 */ /* 0x000fca00008e0600 */
        /* <DEDUP_REMOVED lines=9> */
[----:B------:R0:W-:Y:S04]  /*13c40*/  STS.U16 [R8+0x3300], R23 ;  /* 0x0033001708007388 */ /* 0x0001e80000000400 */
[----:B------:R4:W3:Y:S01]  /*13c50*/  @!P0 LDG.E.U16 R21, [R14.64] ;  /* 0x000000060e158981 */ /* 0x0008e2000c1e1500 */
[----:B0-----:R-:W-:Y:S02]  /*13c60*/  PRMT R23, RZ, 0x7610, R23 ;  /* 0x00007610ff177816 */ /* 0x001fe40000000017 */
[----:B----4-:R-:W-:Y:S01]  /*13c70*/  IADD3 R14, P1, R28, R2, RZ ;  /* 0x000000021c0e7210 */ /* 0x010fe20007f3e0ff */
[----:B------:R0:W-:Y:S04]  /*13c80*/  STL [R1+0xaf4], R28 ;  /* 0x000af41c01007387 */ /* 0x0001e80000100800 */
[----:B------:R-:W-:Y:S01]  /*13c90*/  IMAD.X R15, R4, 0x1, R0, P1 ;  /* 0x00000001040f7824 */ /* 0x000fe200008e0600 */
[----:B------:R1:W-:Y:S04]  /*13ca0*/  STS.U16 [R8+0x3500], R25 ;  /* 0x0035001908007388 */ /* 0x0003e80000000400 */
[----:B------:R2:W4:Y:S04]  /*13cb0*/  @!P0 LDG.E.U16 R23, [R14.64] ;  /* 0x000000060e178981 */ /* 0x000528000c1e1500 */
[----:B0-----:R-:W4:Y:S04]  /*13cc0*/  LDL.LU R28, [R1+0x6e4] ;  /* 0x0006e400011c7983 */ /* 0x001f280000300800 */
[----:B------:R-:W4:Y:S04]  /*13cd0*/  LDL.LU R7, [R1+0x84] ;  /* 0x0000840001077983 */ /* 0x000f280000300800 */
[----:B------:R-:W4:Y:S01]  /*13ce0*/  LDL.LU R6, [R1+0x30] ;  /* 0x0000300001067983 */ /* 0x000f220000300800 */
[----:B-1----:R-:W-:-:S03]  /*13cf0*/  PRMT R25, RZ, 0x7610, R25 ;  /* 0x00007610ff197816 */ /* 0x002fc60000000019 */
[----:B------:R-:W4:Y:S04]  /*13d00*/  LDL.LU R5, [R1+0x2c] ;  /* 0x00002c0001057983 */ /* 0x000f280000300800 */
[----:B------:R-:W4:Y:S04]  /*13d10*/  LDL.LU R4, [R1+0x28] ;  /* 0x0000280001047983 */ /* 0x000f280000300800 */
[----:B------:R-:W4:Y:S04]  /*13d20*/  LDL.LU R16, [R1+0x24] ;  /* 0x0000240001107983 */ /* 0x000f280000300800 */
[----:B------:R-:W4:Y:S04]  /*13d30*/  LDL.LU R18, [R1+0x20] ;  /* 0x0000200001127983 */ /* 0x000f280000300800 */
[----:B------:R-:W4:Y:S04]  /*13d40*/  LDL.LU R22, [R1+0x1c] ;  /* 0x00001c0001167983 */ /* 0x000f280000300800 */
[----:B------:R-:W4:Y:S04]  /*13d50*/  LDL.LU R24, [R1+0x18] ;  /* 0x0000180001187983 */ /* 0x000f280000300800 */
[----:B------:R-:W4:Y:S01]  /*13d60*/  LDL.LU R26, [R1+0x14] ;  /* 0x00001400011a7983 */ /* 0x000f220000300800 */
[----:B--2---:R-:W-:-:S03]  /*13d70*/  IADD3 R14, P1, R29, R2, RZ ;  /* 0x000000021d0e7210 */ /* 0x004fc60007f3e0ff */
[----:B------:R-:W-:Y:S02]  /*13d80*/  STL [R1+0xb20], R29 ;  /* 0x000b201d01007387 */ /* 0x000fe40000100800 */
[----:B---3--:R-:W-:Y:S02]  /*13d90*/  IMAD.X R15, R3, 0x1, R0, P1 ;  /* 0x00000001030f7824 */ /* 0x008fe400008e0600 */
[----:B------:R0:W-:Y:S04]  /*13da0*/  STL [R1+0xb24], R3 ;  /* 0x000b240301007387 */ /* 0x0001e80000100800 */
[----:B------:R1:W2:Y:S04]  /*13db0*/  @!P0 LDG.E.U16 R25, [R14.64] ;  /* 0x000000060e198981 */ /* 0x0002a8000c1e1500 */
[----:B0-----:R-:W3:Y:S04]  /*13dc0*/  LDL.LU R3, [R1] ;  /* 0x0000000001037983 */ /* 0x001ee80000300800 */
[----:B-1----:R-:W2:Y:S04]  /*13dd0*/  LDL R15, [R1+0x594] ;  /* 0x00059400010f7983 */ /* 0x002ea80000100800 */
[----:B------:R0:W-:Y:S04]  /*13de0*/  STS.U16 [R8+0x3700], R27 ;  /* 0x0037001b08007388 */ /* 0x0001e80000000400 */
[----:B------:R-:W1:Y:S04]  /*13df0*/  S2R R29, SR_TID.X ;  /* 0x00000000001d7919 */ /* 0x000e680000002100 */
[----:B0-----:R-:W0:Y:S01]  /*13e00*/  S2R R8, SR_TID.X ;  /* 0x0000000000087919 */ /* 0x001e220000002100 */
[----:B------:R-:W-:-:S02]  /*13e10*/  PRMT R27, RZ, 0x7610, R27 ;  /* 0x00007610ff1b7816 */ /* 0x000fc4000000001b */
[----:B----4-:R-:W-:Y:S01]  /*13e20*/  IADD3 R14, P1, R28, R2, RZ ;  /* 0x000000021c0e7210 */ /* 0x010fe20007f3e0ff */
[----:B------:R4:W-:Y:S01]  /*13e30*/  STL [R1+0xb2c], R28 ;  /* 0x000b2c1c01007387 */ /* 0x0009e20000100800 */
[----:B-1----:R-:W-:Y:S02]  /*13e40*/  LOP3.LUT P2, RZ, R29, 0x40, RZ, 0xc0, !PT ;  /* 0x000000401dff7812 */ /* 0x002fe4000784c0ff */
[----:B0-----:R-:W-:Y:S01]  /*13e50*/  LOP3.LUT R8, R8, 0x3f, RZ, 0xc0, !PT ;  /* 0x0000003f08087812 */ /* 0x001fe200078ec0ff */
[----:B----4-:R-:W4:Y:S04]  /*13e60*/  LDL.LU R28, [R1+0x4] ;  /* 0x00000400011c7983 */ /* 0x010f280000300800 */
[----:B------:R-:W-:Y:S01]  /*13e70*/  IMAD.SHL.U32 R8, R8, 0x2, RZ ;  /* 0x0000000208087824 */ /* 0x000fe200078e00ff */
[----:B------:R0:W-:Y:S02]  /*13e80*/  STL [R1+0xb28], R2 ;  /* 0x000b280201007387 */ /* 0x0001e40000100800 */
[----:B0-----:R-:W-:-:S04]  /*13e90*/  SEL R2, RZ, 0x90, !P2 ;  /* 0x00000090ff027807 */ /* 0x001fc80005000000 */
[----:B------:R-:W-:Y:S02]  /*13ea0*/  LOP3.LUT R2, R2, R8, RZ, 0x3c, !PT ;  /* 0x0000000802027212 */ /* 0x000fe400078e3cff */
[----:B------:R-:W3:Y:S04]  /*13eb0*/  LDL.LU R8, [R1+0x142c] ;  /* 0x00142c0001087983 */ /* 0x000ee80000300800 */
[----:B------:R0:W-:Y:S01]  /*13ec0*/  STL [R1+0xb90], R0 ;  /* 0x000b900001007387 */ /* 0x0001e20000100800 */
[----:B--2---:R-:W-:-:S03]  /*13ed0*/  IMAD.X R15, R15, 0x1, R0, P1 ;  /* 0x000000010f0f7824 */ /* 0x004fc600008e0600 */
[----:B0-----:R-:W2:Y:S04]  /*13ee0*/  LDL.LU R0, [R1+0x8] ;  /* 0x0000080001007983 */ /* 0x001ea80000300800 */
[----:B------:R0:W2:Y:S04]  /*13ef0*/  @!P0 LDG.E.U16 R27, [R14.64] ;  /* 0x000000060e1b8981 */ /* 0x0000a8000c1e1500 */
[----:B0-----:R-:W2:Y:S04]  /*13f00*/  LDL.LU R14, [R1+0x10] ;  /* 0x00001000010e7983 */ /* 0x001ea80000300800 */
[----:B------:R-:W3:Y:S01]  /*13f10*/  LDL.LU R15, [R1+0xc] ;  /* 0x00000c00010f7983 */ /* 0x000ee20000300800 */
[----:B------:R-:W-:-:S05]  /*13f20*/  LOP3.LUT R2, R2, 0x20, RZ, 0x3c, !PT ;  /* 0x0000002002027812 */ /* 0x000fca00078e3cff */
[----:B------:R0:W-:Y:S04]  /*13f30*/  STS.U16 [R2+0x7f00], R7 ;  /* 0x007f000702007388 */ /* 0x0001e80000000400 */
[----:B------:R1:W-:Y:S04]  /*13f40*/  STS.U16 [R2+0x3900], R6 ;  /* 0x0039000602007388 */ /* 0x0003e80000000400 */
[----:B------:R4:W-:Y:S04]  /*13f50*/  STS.U16 [R2+0x3b00], R5 ;  /* 0x003b000502007388 */ /* 0x0009e80000000400 */
[----:B0-----:R-:W3:Y:S04]  /*13f60*/  LDL.LU R7, [R1+0x1428] ;  /* 0x0014280001077983 */ /* 0x001ee80000300800 */
[----:B-1----:R-:W3:Y:S04]  /*13f70*/  LDL.LU R6, [R1+0x1424] ;  /* 0x0014240001067983 */ /* 0x002ee80000300800 */
[----:B----4-:R-:W4:Y:S04]  /*13f80*/  LDL.LU R5, [R1+0x1420] ;  /* 0x0014200001057983 */ /* 0x010f280000300800 */
[----:B------:R0:W-:Y:S04]  /*13f90*/  STS.U16 [R2+0x3d00], R4 ;  /* 0x003d000402007388 */ /* 0x0001e80000000400 */
[----:B------:R1:W-:Y:S04]  /*13fa0*/  STS.U16 [R2+0x3f00], R16 ;  /* 0x003f001002007388 */ /* 0x0003e80000000400 */
[----:B------:R1:W-:Y:S04]  /*13fb0*/  STS.U16 [R2+0x4100], R18 ;  /* 0x0041001202007388 */ /* 0x0003e80000000400 */
[----:B0-----:R-:W4:Y:S04]  /*13fc0*/  LDL.LU R4, [R1+0x141c] ;  /* 0x00141c0001047983 */ /* 0x001f280000300800 */
[----:B-1----:R-:W4:Y:S04]  /*13fd0*/  LDL.LU R16, [R1+0x1418] ;  /* 0x0014180001107983 */ /* 0x002f280000300800 */
[----:B------:R-:W4:Y:S04]  /*13fe0*/  LDL.LU R18, [R1+0x1414] ;  /* 0x0014140001127983 */ /* 0x000f280000300800 */
[----:B------:R0:W-:Y:S04]  /*13ff0*/  STS.U16 [R2+0x4300], R22 ;  /* 0x0043001602007388 */ /* 0x0001e80000000400 */
[----:B------:R1:W-:Y:S04]  /*14000*/  STS.U16 [R2+0x4500], R24 ;  /* 0x0045001802007388 */ /* 0x0003e80000000400 */
[----:B------:R1:W-:Y:S04]  /*14010*/  STS.U16 [R2+0x4700], R26 ;  /* 0x0047001a02007388 */ /* 0x0003e80000000400 */
[----:B0-----:R-:W4:Y:S04]  /*14020*/  LDL.LU R22, [R1+0x1410] ;  /* 0x0014100001167983 */ /* 0x001f280000300800 */
[----:B-1----:R-:W4:Y:S04]  /*14030*/  LDL.LU R24, [R1+0x140c] ;  /* 0x00140c0001187983 */ /* 0x002f280000300800 */
[----:B------:R-:W4:Y:S04]  /*14040*/  LDL.LU R26, [R1+0x1408] ;  /* 0x00140800011a7983 */ /* 0x000f280000300800 */
[----:B--2---:R-:W-:Y:S04]  /*14050*/  STS.U16 [R2+0x4900], R14 ;  /* 0x0049000e02007388 */ /* 0x004fe80000000400 */
[----:B---3--:R-:W-:Y:S04]  /*14060*/  STS.U16 [R2+0x4b00], R15 ;  /* 0x004b000f02007388 */ /* 0x008fe80000000400 */
[----:B------:R0:W-:Y:S04]  /*14070*/  STS.U16 [R2+0x4d00], R0 ;  /* 0x004d000002007388 */ /* 0x0001e80000000400 */
[----:B0-----:R-:W2:Y:S04]  /*14080*/  LDL R0, [R1+0xd0] ;  /* 0x0000d00001007983 */ /* 0x001ea80000100800 */
[----:B------:R-:W-:Y:S04]  /*14090*/  STS.U16 [R2+0x4f00], R28 ;  /* 0x004f001c02007388 */ /* 0x000fe80000000400 */
[----:B------:R0:W-:Y:S04]  /*140a0*/  STS.U16 [R2+0x5100], R3 ;  /* 0x0051000302007388 */ /* 0x0001e80000000400 */
[----:B0-----:R-:W0:Y:S01]  /*140b0*/  S2R R3, SR_TID.X ;  /* 0x0000000000037919 */ /* 0x001e220000002100 */
[----:B------:R-:W-:-:S02]  /*140c0*/  IMAD.SHL.U32 R28, R29, 0x2, RZ ;  /* 0x000000021d1c7824 */ /* 0x000fc400078e00ff */
[----:B------:R-:W-:Y:S01]  /*140d0*/  IMAD.SHL.U32 R29, R29, 0x40, RZ ;  /* 0x000000401d1d7824 */ /* 0x000fe200078e00ff */
[----:B----4-:R-:W-:Y:S04]  /*140e0*/  STS.U16 [R2+0x5300], R26 ;  /* 0x0053001a02007388 */ /* 0x010fe80000000400 */
[----:B------:R-:W-:Y:S04]  /*140f0*/  STS.U16 [R2+0x5500], R24 ;  /* 0x0055001802007388 */ /* 0x000fe80000000400 */
[----:B------:R-:W-:Y:S04]  /*14100*/  STS.U16 [R2+0x5700], R22 ;  /* 0x0057001602007388 */ /* 0x000fe80000000400 */
[----:B------:R1:W-:Y:S04]  /*14110*/  STS.U16 [R2+0x5900], R18 ;  /* 0x0059001202007388 */ /* 0x0003e80000000400 */
[----:B------:R3:W-:Y:S04]  /*14120*/  STS.U16 [R2+0x5b00], R16 ;  /* 0x005b001002007388 */ /* 0x0007e80000000400 */
[----:B------:R-:W-:Y:S04]  /*14130*/  STS.U16 [R2+0x5d00], R4 ;  /* 0x005d000402007388 */ /* 0x000fe80000000400 */
        /* <DEDUP_REMOVED lines=15> */
[----:B------:R-:W-:Y:S01]  /*14230*/  STS.U16 [R2+0x7d00], R27 ;  /* 0x007d001b02007388 */ /* 0x000fe20000000400 */
[----:B0-----:R-:W-:-:S03]  /*14240*/  LOP3.LUT R3, R3, 0x7, RZ, 0xc0, !PT ;  /* 0x0000000703037812 */ /* 0x001fc600078ec0ff */
[----:B------:R-:W-:Y:S02]  /*14250*/  BAR.SYNC.DEFER_BLOCKING 0x0 ;  /* 0x0000000000007b1d */ /* 0x000fe40000010000 */
[----:B------:R-:W-:-:S05]  /*14260*/  IMAD R3, R3, 0x90, RZ ;  /* 0x0000009003037824 */ /* 0x000fca00078e02ff */
[C-C-:B-1----:R-:W-:Y:S02]  /*14270*/  LOP3.LUT R18, R3.reuse, 0x10, R28.reuse, 0x78, !PT ;  /* 0x0000001003127812 */ /* 0x142fe400078e781c */
[----:B---3--:R-:W-:Y:S02]  /*14280*/  LOP3.LUT R16, R3, 0x10, R28, 0x78, !PT ;  /* 0x0000001003107812 */ /* 0x008fe400078e781c */
[--C-:B------:R-:W-:Y:S02]  /*14290*/  LOP3.LUT R18, R18, 0x400, R29.reuse, 0xf8, !PT ;  /* 0x0000040012127812 */ /* 0x100fe400078ef81d */
[----:B------:R-:W-:Y:S02]  /*142a0*/  LOP3.LUT R16, R16, 0x400, R29, 0xf8, !PT ;  /* 0x0000040010107812 */ /* 0x000fe400078ef81d */
[----:B------:R-:W-:-:S03]  /*142b0*/  LOP3.LUT R18, R18, 0x20, RZ, 0x3c, !PT ;  /* 0x0000002012127812 */ /* 0x000fc600078e3cff */
[----:B------:R-:W0:Y:S04]  /*142c0*/  LDSM.16.MT88.4 R24, [R16+0x8000] ;  /* 0x008000001018783b */ /* 0x000e280000004200 */
[----:B------:R-:W1:Y:S04]  /*142d0*/  LDSM.16.MT88.4 R4, [R18+0x8000] ;  /* 0x008000001204783b */ /* 0x000e680000004200 */
[----:B0-----:R-:W-:Y:S04]  /*142e0*/  STL.64 [R1+0x10], R24 ;  /* 0x0000101801007387 */ /* 0x001fe80000100a00 */
[----:B------:R-:W-:Y:S04]  /*142f0*/  STL.64 [R1+0x18], R26 ;  /* 0x0000181a01007387 */ /* 0x000fe80000100a00 */
[----:B-1----:R-:W-:Y:S04]  /*14300*/  STL.64 [R1+0x1400], R6 ;  /* 0x0014000601007387 */ /* 0x002fe80000100a00 */
[----:B--2---:R-:W0:Y:S04]  /*14310*/  LDSM.16.M88.4 R8, [R0] ;  /* 0x000000000008783b */ /* 0x004e280000000200 */
[----:B0-----:R-:W-:Y:S04]  /*14320*/  STL.64 [R1+0x20], R8 ;  /* 0x0000200801007387 */ /* 0x001fe80000100a00 */
[----:B------:R-:W-:Y:S04]  /*14330*/  STL.64 [R1+0x28], R10 ;  /* 0x0000280a01007387 */ /* 0x000fe80000100a00 */
[----:B------:R0:W-:Y:S04]  /*14340*/  STL.64 [R1+0x13f8], R4 ;  /* 0x0013f80401007387 */ /* 0x0001e80000100a00 */
[----:B0-----:R-:W2:Y:S04]  /*14350*/  LDL.LU.64 R4, [R1+0x4e0] ;  /* 0x0004e00001047983 */ /* 0x001ea80000300a00 */
[----:B------:R-:W2:Y:S04]  /*14360*/  LDL.LU.64 R6, [R1+0x4e8] ;  /* 0x0004e80001067983 */ /* 0x000ea80000300a00 */
[----:B------:R-:W-:Y:S04]  /*14370*/  STL [R1+0x13d0], R18 ;  /* 0x0013d01201007387 */ /* 0x000fe80000100800 */
[----:B------:R0:W-:Y:S04]  /*14380*/  STL [R1+0x13cc], R16 ;  /* 0x0013cc1001007387 */ /* 0x0001e80000100800 */
[----:B0-----:R-:W3:Y:S04]  /*14390*/  LDL.LU.64 R16, [R1+0x3e0] ;  /* 0x0003e00001107983 */ /* 0x001ee80000300a00 */
[----:B------:R-:W4:Y:S01]  /*143a0*/  LDL.LU.64 R18, [R1+0x3e8] ;  /* 0x0003e80001127983 */ /* 0x000f220000300a00 */
[----:B------:R-:W-:-:S04]  /*143b0*/  LOP3.LUT R22, R3, 0x10, R28, 0x78, !PT ;  /* 0x0000001003167812 */ /* 0x000fc800078e781c */
[----:B------:R-:W-:-:S04]  /*143c0*/  LOP3.LUT R22, R22, 0x400, R29, 0xf8, !PT ;  /* 0x0000040016167812 */ /* 0x000fc800078ef81d */
[----:B------:R-:W-:-:S05]  /*143d0*/  LOP3.LUT R22, R22, 0x40, RZ, 0x3c, !PT ;  /* 0x0000004016167812 */ /* 0x000fca00078e3cff */
[----:B------:R-:W0:Y:S04]  /*143e0*/  LDSM.16.MT88.4 R8, [R22+0x8000] ;  /* 0x008000001608783b */ /* 0x000e280000004200 */
[----:B----4-:R-:W-:Y:S04]  /*143f0*/  STL.64 [R1+0x13e0], R18 ;  /* 0x0013e01201007387 */ /* 0x010fe80000100a00 */
[----:B---3--:R1:W-:Y:S04]  /*14400*/  STL.64 [R1+0x13d8], R16 ;  /* 0x0013d81001007387 */ /* 0x0083e80000100a00 */
[----:B-1----:R-:W3:Y:S04]  /*14410*/  LDL.LU.64 R16, [R1+0x460] ;  /* 0x0004600001107983 */ /* 0x002ee80000300a00 */
[----:B------:R-:W3:Y:S04]  /*14420*/  LDL.LU.64 R18, [R1+0x468] ;  /* 0x0004680001127983 */ /* 0x000ee80000300a00 */
[----:B0-----:R-:W-:Y:S04]  /*14430*/  STL.64 [R1+0x13f0], R10 ;  /* 0x0013f00a01007387 */ /* 0x001fe80000100a00 */
[----:B------:R0:W-:Y:S04]  /*14440*/  STL.64 [R1+0x13e8], R8 ;  /* 0x0013e80801007387 */ /* 0x0001e80000100a00 */
[----:B0-----:R-:W2:Y:S01]  /*14450*/  LDL.LU.64 R8, [R1+0x20] ;  /* 0x0000200001087983 */ /* 0x001ea20000300a00 */
[----:B------:R-:W-:-:S04]  /*14460*/  LOP3.LUT R2, R3, 0x10, R28, 0x78, !PT ;  /* 0x0000001003027812 */ /* 0x000fc800078e781c */
[----:B------:R-:W-:-:S04]  /*14470*/  LOP3.LUT R2, R2, 0x400, R29, 0xf8, !PT ;  /* 0x0000040002027812 */ /* 0x000fc800078ef81d */
[----:B------:R-:W-:-:S05]  /*14480*/  LOP3.LUT R2, R2, 0x60, RZ, 0x3c, !PT ;  /* 0x0000006002027812 */ /* 0x000fca00078e3cff */
[----:B------:R-:W-:Y:S04]  /*14490*/  STL [R1+0x13c8], R2 ;  /* 0x0013c80201007387 */ /* 0x000fe80000100800 */
[----:B------:R0:W1:Y:S01]  /*144a0*/  LDSM.16.MT88.4 R12, [R2+0x8000] ;  /* 0x00800000020c783b */ /* 0x0000620000004200 */
[----:B--2---:R-:W-:Y:S11]  /*144b0*/  HMMA.16816.F32.BF16 R4, R24, R8, R4 ;  /* 0x000000081804723c */ /* 0x004ff60000041804 */
[----:B------:R-:W-:Y:S11]  /*144c0*/  @!UPT UIADD3 URZ, URZ, URZ, URZ ;  /* 0x0000003f3f3ff290 */ /* 0x000ff6000fffe03f */
[----:B------:R-:W-:Y:S02]  /*144d0*/  @!UPT UIADD3 URZ, URZ, URZ, URZ ;  /* 0x0000003f3f3ff290 */ /* 0x000fe4000fffe03f */
[----:B------:R-:W-:Y:S02]  /*144e0*/  IMAD.MOV.U32 R24, RZ, RZ, R6 ;  /* 0x000000ffff187224 */ /* 0x000fe400078e0006 */
[----:B------:R-:W-:Y:S02]  /*144f0*/  IMAD.MOV.U32 R3, RZ, RZ, R7 ;  /* 0x000000ffff037224 */ /* 0x000fe400078e0007 */
[----:B------:R-:W-:Y:S01]  /*14500*/  IMAD.MOV.U32 R26, RZ, RZ, R4 ;  /* 0x000000ffff1a7224 */ /* 0x000fe200078e0004 */
[----:B------:R-:W3:Y:S01]  /*14510*/  LDL.LU.64 R6, [R1+0x1400] ;  /* 0x0014000001067983 */ /* 0x000ee20000300a00 */
[----:B------:R-:W-:-:S03]  /*14520*/  IMAD.MOV.U32 R25, RZ, RZ, R5 ;  /* 0x000000ffff197224 */ /* 0x000fc600078e0005 */
[----:B------:R-:W3:Y:S01]  /*14530*/  LDL.LU.64 R4, [R1+0x13f8] ;  /* 0x0013f80001047983 */ /* 0x000ee20000300a00 */
[----:B------:R-:W-:Y:S02]  /*14540*/  IMAD.MOV.U32 R21, RZ, RZ, R8 ;  /* 0x000000ffff157224 */ /* 0x000fe400078e0008 */
[----:B------:R-:W-:Y:S01]  /*14550*/  IMAD.MOV.U32 R20, RZ, RZ, R9 ;  /* 0x000000ffff147224 */ /* 0x000fe200078e0009 */
[----:B------:R-:W2:Y:S01]  /*14560*/  LDL.LU.64 R10, [R1+0x13f0] ;  /* 0x0013f000010a7983 */ /* 0x000ea20000300a00 */
[----:B---3--:R-:W-:Y:S03]  /*14570*/  HMMA.16816.F32.BF16 R16, R4, R8, R16 ;  /* 0x000000080410723c */ /* 0x008fe60000041810 */
[----:B------:R-:W2:Y:S11]  /*14580*/  LDL.LU.64 R8, [R1+0x13e8] ;  /* 0x0013e80001087983 */ /* 0x000eb60000300a00 */
[----:B------:R-:W-:Y:S10]  /*14590*/  @!UPT UIADD3 URZ, URZ, URZ, URZ ;  /* 0x0000003f3f3ff290 */ /* 0x000ff4000fffe03f */
[----:B------:R-:W-:Y:S02]  /*145a0*/  IMAD.MOV.U32 R28, RZ, RZ, R18 ;  /* 0x000000ffff1c7224 */ /* 0x000fe400078e0012 */
[----:B------:R-:W-:Y:S02]  /*145b0*/  IMAD.MOV.U32 R27, RZ, RZ, R19 ;  /* 0x000000ffff1b7224 */ /* 0x000fe400078e0013 */
[----:B0-----:R-:W-:Y:S01]  /*145c0*/  IMAD.MOV.U32 R2, RZ, RZ, R16 ;  /* 0x000000ffff027224 */ /* 0x001fe200078e0010 */
[----:B------:R-:W2:Y:S01]  /*145d0*/  LDL.LU.64 R18, [R1+0x13e0] ;  /* 0x0013e00001127983 */ /* 0x000ea20000300a00 */
[----:B------:R-:W-:-:S03]  /*145e0*/  IMAD.MOV.U32 R29, RZ, RZ, R17 ;  /* 0x000000ffff1d7224 */ /* 0x000fc600078e0011 */
[----:B------:R-:W2:Y:S04]  /*145f0*/  LDL.LU.64 R16, [R1+0x13d8] ;  /* 0x0013d80001107983 */ /* 0x000ea80000300a00 */
[----:B------:R-:W-:Y:S04]  /*14600*/  STL.64 [R1+0x13b0], R6 ;  /* 0x0013b00601007387 */ /* 0x000fe80000100a00 */
[----:B------:R0:W-:Y:S02]  /*14610*/  STL.64 [R1+0x13a8], R4 ;  /* 0x0013a80401007387 */ /* 0x0001e40000100a00 */
[----:B0-----:R-:W-:-:S02]  /*14620*/  IMAD.MOV.U32 R4, RZ, RZ, R21 ;  /* 0x000000ffff047224 */ /* 0x001fc400078e0015 */
[----:B------:R-:W-:Y:S02]  /*14630*/  IMAD.MOV.U32 R5, RZ, RZ, R20 ;  /* 0x000000ffff057224 */ /* 0x000fe400078e0014 */
[----:B------:R-:W-:Y:S05]  /*14640*/  LDSM.16.MT88.4 R20, [R22+0x8800] ;  /* 0x008800001614783b */ /* 0x000fea0000004200 */
[-C--:B--2---:R-:W-:Y:S11]  /*14650*/  HMMA.16816.F32.BF16 R16, R8, R4.reuse, R16 ;  /* 0x000000040810723c */ /* 0x084ff60000041810 */
[----:B------:R-:W-:Y:S11]  /*14660*/  @!UPT UIADD3 URZ, URZ, URZ, URZ ;  /* 0x0000003f3f3ff290 */ /* 0x000ff6000fffe03f */
[----:B------:R-:W-:Y:S01]  /*14670*/  @!UPT UIADD3 URZ, URZ, URZ, URZ ;  /* 0x0000003f3f3ff290 */ /* 0x000fe2000fffe03f */
[----:B------:R-:W-:Y:S04]  /*14680*/  STL.64 [R1+0x50], R16 ;  /* 0x0000501001007387 */ /* 0x000fe80000100a00 */
[----:B------:R0:W-:Y:S04]  /*14690*/  STL.64 [R1+0x58], R18 ;  /* 0x0000581201007387 */ /* 0x0001e80000100a00 */
[----:B0-----:R-:W2:Y:S04]  /*146a0*/  LDL.LU R18, [R1+0x13d0] ;  /* 0x0013d00001127983 */ /* 0x001ea80000300800 */
[----:B------:R-:W3:Y:S04]  /*146b0*/  LDL.LU R16, [R1+0x13cc] ;  /* 0x0013cc0001107983 */ /* 0x000ee80000300800 */
[----:B------:R-:W-:Y:S04]  /*146c0*/  STL.64 [R1+0x13a0], R10 ;  /* 0x0013a00a01007387 */ /* 0x000fe80000100a00 */
[----:B------:R0:W-:Y:S04]  /*146d0*/  STL.64 [R1+0x1398], R8 ;  /* 0x0013980801007387 */ /* 0x0001e80000100a00 */
[----:B0-----:R-:W4:Y:S04]  /*146e0*/  LDL.LU.64 R8, [R1+0x360] ;  /* 0x0003600001087983 */ /* 0x001f280000300a00 */
[----:B------:R-:W4:Y:S04]  /*146f0*/  LDL.LU.64 R10, [R1+0x368] ;  /* 0x00036800010a7983 */ /* 0x000f280000300a00 */
[----:B-1----:R-:W-:Y:S04]  /*14700*/  STL.64 [R1+0x1390], R14 ;  /* 0x0013900e01007387 */ /* 0x002fe80000100a00 */
[----:B------:R-:W-:Y:S01]  /*14710*/  STL.64 [R1+0x1388], R12 ;  /* 0x0013880c01007387 */ /* 0x000fe20000100a00 */
[----:B----4-:R-:W-:Y:S11]  /*14720*/  HMMA.16816.F32.BF16 R4, R12, R4, R8 ;  /* 0x000000040c04723c */ /* 0x010ff60000041808 */
[----:B------:R-:W-:Y:S11]  /*14730*/  @!UPT UIADD3 URZ, URZ, URZ, URZ ;  /* 0x0000003f3f3ff290 */ /* 0x000ff6000fffe03f */
[----:B------:R-:W-:Y:S01]  /*14740*/  @!UPT UIADD3 URZ, URZ, URZ, URZ ;  /* 0x0000003f3f3ff290 */ /* 0x000fe2000fffe03f */
[----:B------:R-:W-:Y:S04]  /*14750*/  STL.64 [R1+0x40], R4 ;  /* 0x0000400401007387 */ /* 0x000fe80000100a00 */
[----:B------:R-:W-:Y:S04]  /*14760*/  STL.64 [R1+0x48], R6 ;  /* 0x0000480601007387 */ /* 0x000fe80000100a00 */
[----:B------:R-:W0:Y:S02]  /*14770*/  LDSM.16.M88.4 R4, [R0+0x800] ;  /* 0x000800000004783b */ /* 0x000e240000000200 */
[----:B0-----:R-:W-:-:S02]  /*14780*/  IMAD.MOV.U32 R9, RZ, RZ, R4 ;  /* 0x000000ffff097224 */ /* 0x001fc400078e0004 */
[----:B------:R-:W-:Y:S01]  /*14790*/  STL.64 [R1+0x38], R6 ;  /* 0x0000380601007387 */ /* 0x000fe20000100a00 */
[----:B------:R-:W-:-:S03]  /*147a0*/  IMAD.MOV.U32 R8, RZ, RZ, R5 ;  /* 0x000000ffff087224 */ /* 0x000fc600078e0005 */
[----:B---3--:R-:W0:Y:S04]  /*147b0*/  LDSM.16.MT88.4 R4, [R16+0x8800] ;  /* 0x008800001004783b */ /* 0x008e280000004200 */
[----:B--2---:R-:W1:Y:S04]  /*147c0*/  LDSM.16.MT88.4 R16, [R18+0x8800] ;  /* 0x008800001210783b */ /* 0x004e680000004200 */
[----:B------:R2:W-:Y:S01]  /*147d0*/  STL [R1+0x1330], R0 ;  /* 0x0013300001007387 */ /* 0x0005e20000100800 */
[----:B0-----:R-:W-:-:S03]  /*147e0*/  IMAD.MOV.U32 R10, RZ, RZ, R6 ;  /* 0x000000ffff0a7224 */ /* 0x001fc600078e0006 */
[----:B------:R0:W-:Y:S01]  /*147f0*/  STL.64 [R1], R4 ;  /* 0x0000000401007387 */ /* 0x0001e20000100a00 */
[----:B--2---:R-:W-:Y:S02]  /*14800*/  IMAD.MOV.U32 R0, RZ, RZ, R7 ;  /* 0x000000ffff007224 */ /* 0x004fe400078e0007 */
[----:B------:R-:W-:Y:S01]  /*14810*/  IMAD.MOV.U32 R12, RZ, RZ, R4 ;  /* 0x000000ffff0c7224 */ /* 0x000fe200078e0004 */
[----:B------:R2:W-:Y:S01]  /*14820*/  STL.64 [R1+0x8], R6 ;  /* 0x0000080601007387 */ /* 0x0005e20000100a00 */
[----:B------:R-:W-:-:S03]  /*14830*/  IMAD.MOV.U32 R11, RZ, RZ, R5 ;  /* 0x000000ffff0b7224 */ /* 0x000fc600078e0005 */
[----:B0-----:R-:W3:Y:S04]  /*14840*/  LDL.64 R4, [R1+0x10] ;  /* 0x0000100001047983 */ /* 0x001ee80000100a00 */
[----:B--2---:R-:W2:Y:S04]  /*14850*/  LDL.64 R6, [R1+0x18] ;  /* 0x0000180001067983 */ /* 0x004ea80000100a00 */
[----:B-1----:R0:W-:Y:S04]  /*14860*/  STL.64 [R1+0x1350], R18 ;  /* 0x0013501201007387 */ /* 0x0021e80000100a00 */
[----:B------:R1:W-:Y:S01]  /*14870*/  STL.64 [R1+0x1348], R16 ;  /* 0x0013481001007387 */ /* 0x0003e20000100a00 */
[----:B0-----:R-:W-:-:S02]  /*14880*/  IMAD.MOV.U32 R18, RZ, RZ, R10 ;  /* 0x000000ffff127224 */ /* 0x001fc400078e000a */
[----:B------:R-:W-:Y:S02]  /*14890*/  IMAD.MOV.U32 R19, RZ, RZ, R0 ;  /* 0x000000ffff137224 */ /* 0x000fe400078e0000 */
[----:B-1----:R-:W-:Y:S02]  /*148a0*/  IMAD.MOV.U32 R16, RZ, RZ, R12 ;  /* 0x000000ffff107224 */ /* 0x002fe400078e000c */
[----:B------:R-:W-:Y:S01]  /*148b0*/  IMAD.MOV.U32 R17, RZ, RZ, R11 ;  /* 0x000000ffff117224 */ /* 0x000fe200078e000b */
[----:B------:R-:W-:Y:S04]  /*148c0*/  STL.64 [R1+0x1370], R18 ;  /* 0x0013701201007387 */ /* 0x000fe80000100a00 */
[----:B------:R0:W-:Y:S04]  /*148d0*/  STL.64 [R1+0x1368], R16 ;  /* 0x0013681001007387 */ /* 0x0001e80000100a00 */
[----:B------:R-:W-:Y:S04]  /*148e0*/  STL.64 [R1+0x1340], R22 ;  /* 0x0013401601007387 */ /* 0x000fe80000100a00 */
[----:B------:R1:W-:Y:S01]  /*148f0*/  STL.64 [R1+0x1338], R20 ;  /* 0x0013381401007387 */ /* 0x0003e20000100a00 */
[----:B0-----:R-:W-:-:S02]  /*14900*/  IMAD.MOV.U32 R16, RZ, RZ, R9 ;  /* 0x000000ffff107224 */ /* 0x001fc400078e0009 */
[----:B------:R-:W-:Y:S02]  /*14910*/  IMAD.MOV.U32 R17, RZ, RZ, R8 ;  /* 0x000000ffff117224 */ /* 0x000fe400078e0008 */
[----:B-1----:R-:W-:Y:S02]  /*14920*/  IMAD.MOV.U32 R20, RZ, RZ, R2 ;  /* 0x000000ffff147224 */ /* 0x002fe400078e0002 */
[----:B------:R-:W4:Y:S04]  /*14930*/  LDL.LU R2, [R1+0x13c8] ;  /* 0x0013c80001027983 */ /* 0x000f280000300800 */
[----:B------:R-:W2:Y:S04]  /*14940*/  LDL.LU.64 R8, [R1+0x450] ;  /* 0x0004500001087983 */ /* 0x000ea80000300a00 */
[----:B------:R-:W2:Y:S04]  /*14950*/  LDL.LU.64 R10, [R1+0x458] ;  /* 0x00045800010a7983 */ /* 0x000ea80000300a00 */
[----:B--2---:R-:W-:Y:S04]  /*14960*/  STL.64 [R1+0x13c0], R10 ;  /* 0x0013c00a01007387 */ /* 0x004fe80000100a00 */
[----:B------:R0:W-:Y:S04]  /*14970*/  STL.64 [R1+0x13b8], R8 ;  /* 0x0013b80801007387 */ /* 0x0001e80000100a00 */
[----:B0-----:R-:W2:Y:S04]  /*14980*/  LDL.LU.64 R8, [R1+0x4d0] ;  /* 0x0004d00001087983 */ /* 0x001ea80000300a00 */
[----:B------:R-:W2:Y:S01]  /*14990*/  LDL.LU.64 R10, [R1+0x4d8] ;  /* 0x0004d800010a7983 */ /* 0x000ea20000300a00 */
[----:B------:R-:W-:-:S02]  /*149a0*/  IMAD.MOV.U32 R22, RZ, RZ, R28 ;  /* 0x000000ffff167224 */ /* 0x000fc400078e001c */
[----:B------:R-:W-:Y:S01]  /*149b0*/  IMAD.MOV.U32 R23, RZ, RZ, R27 ;  /* 0x000000ffff177224 */ /* 0x000fe200078e001b */
[----:B------:R-:W2:Y:S01]  /*149c0*/  LDL.LU.64 R12, [R1+0x3d0] ;  /* 0x0003d000010c7983 */ /* 0x000ea20000300a00 */
[----:B------:R-:W-:-:S03]  /*149d0*/  IMAD.MOV.U32 R21, RZ, RZ, R29 ;  /* 0x000000ffff157224 */ /* 0x000fc600078e001d */
[----:B------:R-:W2:Y:S04]  /*149e0*/  LDL.LU.64 R14, [R1+0x3d8] ;  /* 0x0003d800010e7983 */ /* 0x000ea80000300a00 */
[----:B------:R0:W-:Y:S04]  /*149f0*/  STL.64 [R1+0x1360], R22 ;  /* 0x0013601601007387 */ /* 0x0001e80000100a00 */
[----:B------:R1:W-:Y:S01]  /*14a00*/  STL.64 [R1+0x1358], R20 ;  /* 0x0013581401007387 */ /* 0x0003e20000100a00 */
[----:B0-----:R-:W-:Y:S02]  /*14a10*/  IMAD.MOV.U32 R22, RZ, RZ, R24 ;  /* 0x000000ffff167224 */ /* 0x001fe400078e0018 */
[----:B------:R-:W-:-:S02]  /*14a20*/  IMAD.MOV.U32 R23, RZ, RZ, R3 ;  /* 0x000000ffff177224 */ /* 0x000fc400078e0003 */
[----:B-1----:R-:W-:Y:S02]  /*14a30*/  IMAD.MOV.U32 R20, RZ, RZ, R26 ;  /* 0x000000ffff147224 */ /* 0x002fe400078e001a */
[----:B------:R-:W-:Y:S01]  /*14a40*/  IMAD.MOV.U32 R21, RZ, RZ, R25 ;  /* 0x000000ffff157224 */ /* 0x000fe200078e0019 */
[----:B------:R-:W-:Y:S04]  /*14a50*/  STL.64 [R1+0x1380], R22 ;  /* 0x0013801601007387 */ /* 0x000fe80000100a00 */
[----:B------:R0:W-:Y:S01]  /*14a60*/  STL.64 [R1+0x1378], R20 ;  /* 0x0013781401007387 */ /* 0x0001e20000100a00 */
[----:B------:R-:W-:-:S03]  /*14a70*/  IMAD.MOV.U32 R3, RZ, RZ, R6 ;  /* 0x000000ffff037224 */ /* 0x000fc600078e0006 */
[----:B----4-:R1:W4:Y:S01]  /*14a80*/  LDSM.16.MT88.4 R24, [R2+0x8800] ;  /* 0x008800000218783b */ /* 0x0103220000004200 */
[----:B---3--:R-:W-:-:S03]  /*14a90*/  IMAD.MOV.U32 R29, RZ, RZ, R4 ;  /* 0x000000ffff1d7224 */ /* 0x008fc600078e0004 */
[----:B0-----:R-:W3:Y:S04]  /*14aa0*/  LDL.LU.64 R20, [R1+0x350] ;  /* 0x0003500001147983 */ /* 0x001ee80000300a00 */
[----:B------:R-:W3:Y:S01]  /*14ab0*/  LDL.LU.64 R22, [R1+0x358] ;  /* 0x0003580001167983 */ /* 0x000ee20000300a00 */
[----:B-1----:R-:W-:Y:S02]  /*14ac0*/  IMAD.MOV.U32 R2, RZ, RZ, R7 ;  /* 0x000000ffff027224 */ /* 0x002fe400078e0007 */
[----:B------:R-:W-:Y:S01]  /*14ad0*/  IMAD.MOV.U32 R28, RZ, RZ, R5 ;  /* 0x000000ffff1c7224 */ /* 0x000fe200078e0005 */
[-C--:B--2---:R-:W-:Y:S11]  /*14ae0*/  HMMA.16816.F32.BF16 R8, R4, R16.reuse, R8 ;  /* 0x000000100408723c */ /* 0x084ff60000041808 */
[----:B------:R-:W-:Y:S11]  /*14af0*/  @!UPT UIADD3 URZ, URZ, URZ, URZ ;  /* 0x0000003f3f3ff290 */ /* 0x000ff6000fffe03f */
[----:B------:R-:W-:Y:S01]  /*14b00*/  @!UPT UIADD3 URZ, URZ, URZ, URZ ;  /* 0x0000003f3f3ff290 */ /* 0x000fe2000fffe03f */
[----:B------:R-:W-:Y:S04]  /*14b10*/  STL.64 [R1+0xb0], R8 ;  /* 0x0000b00801007387 */ /* 0x000fe80000100a00 */
[----:B------:R0:W-:Y:S04]  /*14b20*/  STL.64 [R1+0xb8], R10 ;  /* 0x0000b80a01007387 */ /* 0x0001e80000100a00 */
[----:B0-----:R-:W2:Y:S04]  /*14b30*/  LDL.LU.64 R10, [R1+0x13c0] ;  /* 0x0013c000010a7983 */ /* 0x001ea80000300a00 */
[----:B------:R-:W2:Y:S04]  /*14b40*/  LDL.LU.64 R8, [R1+0x13b8] ;  /* 0x0013b80001087983 */ /* 0x000ea80000300a00 */
[----:B------:R-:W2:Y:S04]  /*14b50*/  LDL.LU.64 R6, [R1+0x13b0] ;  /* 0x0013b00001067983 */ /* 0x000ea80000300a00 */
[----:B------:R-:W2:Y:S02]  /*14b60*/  LDL.LU.64 R4, [R1+0x13a8] ;  /* 0x0013a80001047983 */ /* 0x000ea40000300a00 */
[----:B--2---:R-:W-:Y:S11]  /*14b70*/  HMMA.16816.F32.BF16 R8, R4, R16, R8 ;  /* 0x000000100408723c */ /* 0x004ff60000041808 */
[----:B------:R-:W-:Y:S11]  /*14b80*/  @!UPT UIADD3 URZ, URZ, URZ, URZ ;  /* 0x0000003f3f3ff290 */ /* 0x000ff6000fffe03f */
[----:B------:R-:W-:Y:S01]  /*14b90*/  @!UPT UIADD3 URZ, URZ, URZ, URZ ;  /* 0x0000003f3f3ff290 */ /* 0x000fe2000fffe03f */
[----:B------:R-:W-:Y:S01]  /*14ba0*/  STL.64 [R1+0xa0], R8 ;  /* 0x0000a00801007387 */ /* 0x000fe20000100a00 */
[----:B------:R-:W-:-:S03]  /*14bb0*/  IMAD.MOV.U32 R0, RZ, RZ, R11 ;  /* 0x000000ffff007224 */ /* 0x000fc600078e000b */
[----:B------:R0:W-:Y:S04]  /*14bc0*/  STL [R1+0xa8], R10 ;  /* 0x0000a80a01007387 */ /* 0x0001e80000100800 */
[----:B0-----:R-:W2:Y:S04]  /*14bd0*/  LDL.LU.64 R10, [R1+0x13a0] ;  /* 0x0013a000010a7983 */ /* 0x001ea80000300a00 */
[----:B------:R-:W2:Y:S02]  /*14be0*/  LDL.LU.64 R8, [R1+0x1398] ;  /* 0x0013980001087983 */ /* 0x000ea40000300a00 */
[-C--:B--2---:R-:W-:Y:S11]  /*14bf0*/  HMMA.16816.F32.BF16 R12, R8, R16.reuse, R12 ;  /* 0x00000010080c723c */ /* 0x084ff6000004180c */
[----:B------:R-:W-:Y:S11]  /*14c00*/  @!UPT UIADD3 URZ, URZ, URZ, URZ ;  /* 0x0000003f3f3ff290 */ /* 0x000ff6000fffe03f */
[----:B------:R-:W-:Y:S01]  /*14c10*/  @!UPT UIADD3 URZ, URZ, URZ, URZ ;  /* 0x0000003f3f3ff290 */ /* 0x000fe2000fffe03f */
[----:B------:R-:W-:Y:S04]  /*14c20*/  STL.64 [R1+0x90], R12 ;  /* 0x0000900c01007387 */ /* 0x000fe80000100a00 */
[----:B------:R0:W-:Y:S04]  /*14c30*/  STL.64 [R1+0x98], R14 ;  /* 0x0000980e01007387 */ /* 0x0001e80000100a00 */
[----:B0-----:R-:W3:Y:S04]  /*14c40*/  LDL.LU.64 R14, [R1+0x1390] ;  /* 0x00139000010e7983 */ /* 0x001ee80000300a00 */
[----:B------:R-:W3:Y:S04]  /*14c50*/  LDL.LU.64 R12, [R1+0x1388] ;  /* 0x00138800010c7983 */ /* 0x000ee80000300a00 */
[----:B------:R0:W-:Y:S04]  /*14c60*/  STL.64 [R1+0x1328], R10 ;  /* 0x0013280a01007387 */ /* 0x0001e80000100a00 */
[----:B------:R-:W-:Y:S04]  /*14c70*/  STL.64 [R1+0x1320], R8 ;  /* 0x0013200801007387 */ /* 0x000fe80000100a00 */
[----:B0-----:R-:W2:Y:S04]  /*14c80*/  LDL.LU R10, [R1+0x28] ;  /* 0x00002800010a7983 */ /* 0x001ea80000300800 */
[----:B------:R-:W2:Y:S01]  /*14c90*/  LDL.LU R11, [R1+0x2c] ;  /* 0x00002c00010b7983 */ /* 0x000ea20000300800 */
[----:B---3--:R-:W-:Y:S03]  /*14ca0*/  HMMA.16816.F32.BF16 R16, R12, R16, R20 ;  /* 0x000000100c10723c */ /* 0x008fe60000041814 */
[----:B------:R-:W2:Y:S04]  /*14cb0*/  LDL.LU.64 R22, [R1+0x1380] ;  /* 0x0013800001167983 */ /* 0x000ea80000300a00 */
[----:B------:R-:W2:Y:S11]  /*14cc0*/  LDL.LU.64 R20, [R1+0x1378] ;  /* 0x0013780001147983 */ /* 0x000eb60000300a00 */
[----:B------:R-:W-:Y:S05]  /*14cd0*/  @!UPT UIADD3 URZ, URZ, URZ, URZ ;  /* 0x0000003f3f3ff290 */ /* 0x000fea000fffe03f */
[----:B------:R-:W-:Y:S04]  /*14ce0*/  STL.64 [R1+0x80], R16 ;  /* 0x0000801001007387 */ /* 0x000fe80000100a00 */
[----:B------:R0:W-:Y:S04]  /*14cf0*/  STL.64 [R1+0x88], R18 ;  /* 0x0000881201007387 */ /* 0x0001e80000100a00 */
[----:B0-----:R-:W2:Y:S04]  /*14d00*/  LDL.LU.64 R18, [R1+0x1370] ;  /* 0x0013700001127983 */ /* 0x001ea80000300a00 */
[----:B------:R-:W2:Y:S04]  /*14d10*/  LDL.LU.64 R16, [R1+0x1368] ;  /* 0x0013680001107983 */ /* 0x000ea80000300a00 */
[----:B------:R-:W-:Y:S04]  /*14d20*/  STL.64 [R1+0x1318], R14 ;  /* 0x0013180e01007387 */ /* 0x000fe80000100a00 */
[----:B------:R0:W-:Y:S04]  /*14d30*/  STL.64 [R1+0x1310], R12 ;  /* 0x0013100c01007387 */ /* 0x0001e80000100a00 */
[----:B0-----:R-:W4:Y:S04]  /*14d40*/  LDL.LU R12, [R1+0x40] ;  /* 0x00004000010c7983 */ /* 0x001f280000300800 */
[----:B------:R-:W4:Y:S04]  /*14d50*/  LDL.LU R13, [R1+0x44] ;  /* 0x00004400010d7983 */ /* 0x000f280000300800 */
[----:B------:R-:W4:Y:S04]  /*14d60*/  LDL.LU R14, [R1+0x48] ;  /* 0x00004800010e7983 */ /* 0x000f280000300800 */
[----:B------:R-:W4:Y:S01]  /*14d70*/  LDL.LU R15, [R1+0x4c] ;  /* 0x00004c00010f7983 */ /* 0x000f220000300800 */
[-C--:B--2---:R-:W-:Y:S03]  /*14d80*/  HMMA.16816.F32.BF16 R16, R16, R10.reuse, R20 ;  /* 0x0000000a1010723c */ /* 0x084fe60000041814 */
[----:B------:R-:W2:Y:S04]  /*14d90*/  LDL.LU.64 R22, [R1+0x1360] ;  /* 0x0013600001167983 */ /* 0x000ea80000300a00 */
[----:B------:R-:W2:Y:S11]  /*14da0*/  LDL.LU.64 R20, [R1+0x1358] ;  /* 0x0013580001147983 */ /* 0x000eb60000300a00 */
[----:B------:R-:W-:Y:S05]  /*14db0*/  @!UPT UIADD3 URZ, URZ, URZ, URZ ;  /* 0x0000003f3f3ff290 */ /* 0x000fea000fffe03f */
[----:B------:R-:W-:Y:S04]  /*14dc0*/  STL.64 [R1+0x4e0], R16 ;  /* 0x0004e01001007387 */ /* 0x000fe80000100a00 */
[----:B------:R0:W-:Y:S04]  /*14dd0*/  STL.64 [R1+0x4e8], R18 ;  /* 0x0004e81201007387 */ /* 0x0001e80000100a00 */
[----:B0-----:R-:W2:Y:S04]  /*14de0*/  LDL.LU.64 R18, [R1+0x1350] ;  /* 0x0013500001127983 */ /* 0x001ea80000300a00 */
[----:B------:R-:W2:Y:S02]  /*14df0*/  LDL.LU.64 R16, [R1+0x1348] ;  /* 0x0013480001107983 */ /* 0x000ea40000300a00 */
[-C--:B--2---:R-:W-:Y:S11]  /*14e00*/  HMMA.16816.F32.BF16 R20, R16, R10.reuse, R20 ;  /* 0x0000000a1014723c */ /* 0x084ff60000041814 */
[----:B------:R-:W-:Y:S11]  /*14e10*/  @!UPT UIADD3 URZ, URZ, URZ, URZ ;  /* 0x0000003f3f3ff290 */ /* 0x000ff6000fffe03f */
[----:B------:R-:W-:Y:S01]  /*14e20*/  @!UPT UIADD3 URZ, URZ, URZ, URZ ;  /* 0x0000003f3f3ff290 */ /* 0x000fe2000fffe03f */
[----:B------:R-:W-:Y:S04]  /*14e30*/  STL.64 [R1+0x460], R20 ;  /* 0x0004601401007387 */ /* 0x000fe80000100a00 */
[----:B------:R0:W-:Y:S04]  /*14e40*/  STL.64 [R1+0x468], R22 ;  /* 0x0004681601007387 */ /* 0x0001e80000100a00 */
[----:B0-----:R-:W2:Y:S04]  /*14e50*/  LDL.LU.64 R22, [R1+0x1340] ;  /* 0x0013400001167983 */ /* 0x001ea80000300a00 */
[----:B------:R-:W3:Y:S04]  /*14e60*/  LDL.LU.64 R20, [R1+0x1338] ;  /* 0x0013380001147983 */ /* 0x000ee80000300a00 */
[----:B------:R-:W-:Y:S04]  /*14e70*/  STL.64 [R1+0x12e8], R18 ;  /* 0x0012e81201007387 */ /* 0x000fe80000100a00 */
[----:B------:R0:W-:Y:S04]  /*14e80*/  STL.64 [R1+0x12e0], R16 ;  /* 0x0012e01001007387 */ /* 0x0001e80000100a00 */
[----:B0-----:R-:W4:Y:S04]  /*14e90*/  LDL.LU R16, [R1+0x50] ;  /* 0x0000500001107983 */ /* 0x001f280000300800 */
[----:B------:R-:W4:Y:S04]  /*14ea0*/  LDL.LU R17, [R1+0x54] ;  /* 0x0000540001117983 */ /* 0x000f280000300800 */
[----:B------:R-:W4:Y:S04]  /*14eb0*/  LDL.LU R18, [R1+0x58] ;  /* 0x0000580001127983 */ /* 0x000f280000300800 */
[----:B------:R-:W4:Y:S04]  /*14ec0*/  LDL.LU R19, [R1+0x5c] ;  /* 0x00005c0001137983 */ /* 0x000f280000300800 */
[----:B--2---:R-:W-:Y:S04]  /*14ed0*/  STL.64 [R1+0x12d8], R22 ;  /* 0x0012d81601007387 */ /* 0x004fe80000100a00 */
[----:B---3--:R0:W-:Y:S01]  /*14ee0*/  STL.64 [R1+0x12d0], R20 ;  /* 0x0012d01401007387 */ /* 0x0081e20000100a00 */
[-C--:B----4-:R-:W-:Y:S08]  /*14ef0*/  HMMA.16816.F32.BF16 R16, R20, R10.reuse, R16 ;  /* 0x0000000a1410723c */ /* 0x090ff00000041810 */
[----:B------:R-:W-:Y:S11]  /*14f00*/  HMMA.16816.F32.BF16 R8, R24, R10, R12 ;  /* 0x0000000a1808723c */ /* 0x000ff6000004180c */
[----:B------:R-:W-:Y:S04]  /*14f10*/  @!UPT UIADD3 URZ, URZ, URZ, URZ ;  /* 0x0000003f3f3ff290 */ /* 0x000fe8000fffe03f */
[----:B------:R-:W-:Y:S04]  /*14f20*/  STL.64 [R1+0x3e0], R16 ;  /* 0x0003e01001007387 */ /* 0x000fe80000100a00 */
[----:B------:R-:W-:Y:S04]  /*14f30*/  STL.64 [R1+0x3e8], R18 ;  /* 0x0003e81201007387 */ /* 0x000fe80000100a00 */
[----:B0-----:R-:W2:Y:S04]  /*14f40*/  LDL.LU R20, [R1+0xa0] ;  /* 0x0000a00001147983 */ /* 0x001ea80000300800 */
[----:B------:R0:W-:Y:S04]  /*14f50*/  STL.64 [R1+0x360], R8 ;  /* 0x0003600801007387 */ /* 0x0001e80000100a00 */
[----:B------:R1:W-:Y:S04]  /*14f60*/  STL.64 [R1+0x368], R10 ;  /* 0x0003680a01007387 */ /* 0x0003e80000100a00 */
[----:B------:R-:W2:Y:S04]  /*14f70*/  LDL.LU R21, [R1+0xa4] ;  /* 0x0000a40001157983 */ /* 0x000ea80000300800 */
[----:B------:R-:W3:Y:S01]  /*14f80*/  LDL.LU R22, [R1+0xa8] ;  /* 0x0000a80001167983 */ /* 0x000ee20000300800 */
[----:B------:R-:W-:-:S03]  /*14f90*/  IMAD.MOV.U32 R23, RZ, RZ, R0 ;  /* 0x000000ffff177224 */ /* 0x000fc600078e0000 */
[----:B------:R-:W4:Y:S04]  /*14fa0*/  LDL.LU R0, [R1+0x1330] ;  /* 0x0013300001007983 */ /* 0x000f280000300800 */
[----:B0-----:R-:W4:Y:S04]  /*14fb0*/  LDL.LU.64 R8, [R1+0x440] ;  /* 0x0004400001087983 */ /* 0x001f280000300a00 */
[----:B-1----:R-:W4:Y:S04]  /*14fc0*/  LDL.LU.64 R10, [R1+0x448] ;  /* 0x00044800010a7983 */ /* 0x002f280000300a00 */
[----:B------:R-:W4:Y:S04]  /*14fd0*/  LDL.LU.64 R12, [R1+0x3c0] ;  /* 0x0003c000010c7983 */ /* 0x000f280000300a00 */
[----:B------:R-:W4:Y:S04]  /*14fe0*/  LDL.LU.64 R14, [R1+0x3c8] ;  /* 0x0003c800010e7983 */ /* 0x000f280000300a00 */
[----:B---3--:R-:W-:Y:S04]  /*14ff0*/  STL.64 [R1+0x12f8], R22 ;  /* 0x0012f81601007387 */ /* 0x008fe80000100a00 */
[----:B--2---:R-:W-:Y:S04]  /*15000*/  STL.64 [R1+0x12f0], R20 ;  /* 0x0012f01401007387 */ /* 0x004fe80000100a00 */
[----:B------:R-:W2:Y:S04]  /*15010*/  LDL.64 R18, [R1+0x8] ;  /* 0x0000080001127983 */ /* 0x000ea80000100a00 */
[----:B------:R-:W3:Y:S04]  /*15020*/  LDL.64 R16, [R1] ;  /* 0x0000000001107983 */ /* 0x000ee80000100a00 */
[----:B----4-:R-:W0:Y:S04]  /*15030*/  LDSM.16.M88.4 R20, [R0+0x1000] ;  /* 0x001000000014783b */ /* 0x010e280000000200 */
[----:B--2---:R-:W-:Y:S04]  /*15040*/  STL.64 [R1+0x1308], R18 ;  /* 0x0013081201007387 */ /* 0x004fe80000100a00 */
[----:B---3--:R-:W-:Y:S04]  /*15050*/  STL.64 [R1+0x1300], R16 ;  /* 0x0013001001007387 */ /* 0x008fe80000100a00 */
[----:B------:R-:W-:Y:S04]  /*15060*/  STL [R1+0x12c4], R24 ;  /* 0x0012c41801007387 */ /* 0x000fe80000100800 */
[----:B------:R1:W-:Y:S04]  /*15070*/  STL [R1+0x12c0], R25 ;  /* 0x0012c01901007387 */ /* 0x0003e80000100800 */
[----:B------:R-:W-:Y:S04]  /*15080*/  STL [R1+0x12bc], R26 ;  /* 0x0012bc1a01007387 */ /* 0x000fe80000100800 */
[----:B------:R2:W-:Y:S04]  /*15090*/  STL [R1+0x12b8], R27 ;  /* 0x0012b81b01007387 */ /* 0x0005e80000100800 */
[----:B-1----:R-:W3:Y:S04]  /*150a0*/  LDL.LU.64 R24, [R1+0x4c0] ;  /* 0x0004c00001187983 */ /* 0x002ee80000300a00 */
[----:B--2---:R-:W3:Y:S01]  /*150b0*/  LDL.LU.64 R26, [R1+0x4c8] ;  /* 0x0004c800011a7983 */ /* 0x004ee20000300a00 */
[----:B------:R-:W-:-:S02]  /*150c0*/  IMAD.MOV.U32 R16, RZ, RZ, R29 ;  /* 0x000000ffff107224 */ /* 0x000fc400078e001d */
[----:B------:R-:W-:Y:S02]  /*150d0*/  IMAD.MOV.U32 R17, RZ, RZ, R28 ;  /* 0x000000ffff117224 */ /* 0x000fe400078e001c */
[----:B------:R-:W-:Y:S02]  /*150e0*/  IMAD.MOV.U32 R18, RZ, RZ, R3 ;  /* 0x000000ffff127224 */ /* 0x000fe400078e0003 */
[----:B------:R-:W-:Y:S01]  /*150f0*/  IMAD.MOV.U32 R19, RZ, RZ, R2 ;  /* 0x000000ffff137224 */ /* 0x000fe200078e0002 */
[-C--:B0-----:R-:W-:Y:S01]  /*15100*/  HMMA.16816.F32.BF16 R8, R4, R20.reuse, R8 ;  /* 0x000000140408723c */ /* 0x081fe20000041808 */
[----:B------:R-:W-:Y:S04]  /*15110*/  STL [R1+0x12c8], R0 ;  /* 0x0012c80001007387 */ /* 0x000fe80000100800 */
[----:B------:R-:W-:Y:S03]  /*15120*/  STL.64 [R1+0x28], R22 ;  /* 0x0000281601007387 */ /* 0x000fe60000100a00 */
[----:B---3--:R-:W-:Y:S11]  /*15130*/  HMMA.16816.F32.BF16 R16, R16, R20, R24 ;  /* 0x000000141010723c */ /* 0x008ff60000041818 */
[----:B------:R-:W-:Y:S05]  /*15140*/  @!UPT UIADD3 URZ, URZ, URZ, URZ ;  /* 0x0000003f3f3ff290 */ /* 0x000fea000fffe03f */
[----:B------:R-:W-:Y:S02]  /*15150*/  IMAD.MOV.U32 R26, RZ, RZ, R10 ;  /* 0x000000ffff1a7224 */ /* 0x000fe400078e000a */
[----:B------:R-:W-:Y:S02]  /*15160*/  IMAD.MOV.U32 R27, RZ, RZ, R11 ;  /* 0x000000ffff1b7224 */ /* 0x000fe400078e000b */
[----:B------:R-:W-:Y:S02]  /*15170*/  IMAD.MOV.U32 R24, RZ, RZ, R8 ;  /* 0x000000ffff187224 */ /* 0x000fe400078e0008 */
[----:B------:R-:W-:Y:S02]  /*15180*/  IMAD.MOV.U32 R25, RZ, RZ, R9 ;  /* 0x000000ffff197224 */ /* 0x000fe400078e0009 */
[----:B------:R-:W-:Y:S02]  /*15190*/  IMAD.MOV.U32 R29, RZ, RZ, R16 ;  /* 0x000000ffff1d7224 */ /* 0x000fe400078e0010 */
[----:B------:R-:W-:-:S02]  /*151a0*/  IMAD.MOV.U32 R28, RZ, RZ, R17 ;  /* 0x000000ffff1c7224 */ /* 0x000fc400078e0011 */
[----:B------:R-:W-:Y:S01]  /*151b0*/  IMAD.MOV.U32 R3, RZ, RZ, R18 ;  /* 0x000000ffff037224 */ /* 0x000fe200078e0012 */
[----:B------:R-:W2:Y:S01]  /*151c0*/  LDL.LU.64 R16, [R1+0x340] ;  /* 0x0003400001107983 */ /* 0x000ea20000300a00 */
[----:B------:R-:W-:-:S03]  /*151d0*/  IMAD.MOV.U32 R2, RZ, RZ, R19 ;  /* 0x000000ffff027224 */ /* 0x000fc600078e0013 */
[----:B------:R-:W2:Y:S04]  /*151e0*/  LDL.LU.64 R18, [R1+0x348] ;  /* 0x0003480001127983 */ /* 0x000ea80000300a00 */
[----:B------:R-:W-:Y:S04]  /*151f0*/  STL [R1+0x12cc], R29 ;  /* 0x0012cc1d01007387 */ /* 0x000fe80000100800 */
[----:B------:R-:W3:Y:S04]  /*15200*/  LDL.LU.64 R10, [R1+0x1328] ;  /* 0x00132800010a7983 */ /* 0x000ee80000300a00 */
[----:B------:R-:W3:Y:S04]  /*15210*/  LDL.LU.64 R8, [R1+0x1320] ;  /* 0x0013200001087983 */ /* 0x000ee80000300a00 */
[----:B------:R0:W-:Y:S04]  /*15220*/  STL.64 [R1+0x1290], R6 ;  /* 0x0012900601007387 */ /* 0x0001e80000100a00 */
[----:B------:R-:W-:Y:S04]  /*15230*/  STL.64 [R1+0x1288], R4 ;  /* 0x0012880401007387 */ /* 0x000fe80000100a00 */
[----:B0-----:R-:W4:Y:S01]  /*15240*/  LDL.LU.64 R6, [R1+0x38] ;  /* 0x0000380001067983 */ /* 0x001f220000300a00 */
[-C--:B---3--:R-:W-:Y:S11]  /*15250*/  HMMA.16816.F32.BF16 R12, R8, R20.reuse, R12 ;  /* 0x00000014080c723c */ /* 0x088ff6000004180c */
[----:B------:R-:W-:Y:S11]  /*15260*/  @!UPT UIADD3 URZ, URZ, URZ, URZ ;  /* 0x0000003f3f3ff290 */ /* 0x000ff6000fffe03f */
[----:B------:R-:W-:Y:S01]  /*15270*/  @!UPT UIADD3 URZ, URZ, URZ, URZ ;  /* 0x0000003f3f3ff290 */ /* 0x000fe2000fffe03f */
[----:B------:R-:W-:Y:S04]  /*15280*/  STL.64 [R1+0x50], R12 ;  /* 0x0000500c01007387 */ /* 0x000fe80000100a00 */
[----:B------:R0:W-:Y:S04]  /*15290*/  STL.64 [R1+0x58], R14 ;  /* 0x0000580e01007387 */ /* 0x0001e80000100a00 */
[----:B0-----:R-:W2:Y:S04]  /*152a0*/  LDL.LU.64 R14, [R1+0x1318] ;  /* 0x00131800010e7983 */ /* 0x001ea80000300a00 */
[----:B------:R-:W2:Y:S04]  /*152b0*/  LDL.LU.64 R12, [R1+0x1310] ;  /* 0x00131000010c7983 */ /* 0x000ea80000300a00 */
[----:B------:R-:W-:Y:S04]  /*152c0*/  STL.64 [R1+0x1280], R10 ;  /* 0x0012800a01007387 */ /* 0x000fe80000100a00 */
[----:B------:R0:W-:Y:S04]  /*152d0*/  STL.64 [R1+0x1278], R8 ;  /* 0x0012780801007387 */ /* 0x0001e80000100a00 */
[----:B0-----:R-:W3:Y:S04]  /*152e0*/  LDL.LU R8, [R1+0x90] ;  /* 0x0000900001087983 */ /* 0x001ee80000300800 */
[----:B------:R-:W3:Y:S04]  /*152f0*/  LDL.LU R9, [R1+0x94] ;  /* 0x0000940001097983 */ /* 0x000ee80000300800 */
[----:B------:R-:W3:Y:S04]  /*15300*/  LDL.LU R10, [R1+0x98] ;  /* 0x00009800010a7983 */ /* 0x000ee80000300800 */
[----:B------:R-:W3:Y:S01]  /*15310*/  LDL.LU R11, [R1+0x9c] ;  /* 0x00009c00010b7983 */ /* 0x000ee20000300800 */
[----:B--2---:R-:W-:Y:S03]  /*15320*/  HMMA.16816.F32.BF16 R20, R12, R20, R16 ;  /* 0x000000140c14723c */ /* 0x004fe60000041810 */
[----:B------:R-:W4:Y:S04]  /*15330*/  LDL.LU.64 R18, [R1+0x1308] ;  /* 0x0013080001127983 */ /* 0x000f280000300a00 */
[----:B------:R-:W2:Y:S11]  /*15340*/  LDL.LU.64 R16, [R1+0x1300] ;  /* 0x0013000001107983 */ /* 0x000eb60000300a00 */
[----:B------:R-:W-:Y:S05]  /*15350*/  @!UPT UIADD3 URZ, URZ, URZ, URZ ;  /* 0x0000003f3f3ff290 */ /* 0x000fea000fffe03f */
[----:B------:R-:W-:Y:S04]  /*15360*/  STL.64 [R1+0x40], R20 ;  /* 0x0000401401007387 */ /* 0x000fe80000100a00 */
[----:B------:R0:W-:Y:S04]  /*15370*/  STL.64 [R1+0x48], R22 ;  /* 0x0000481601007387 */ /* 0x0001e80000100a00 */
[----:B0-----:R-:W3:Y:S04]  /*15380*/  LDL.LU.64 R22, [R1+0x12f8] ;  /* 0x0012f80001167983 */ /* 0x001ee80000300a00 */
[----:B------:R-:W3:Y:S04]  /*15390*/  LDL.LU.64 R20, [R1+0x12f0] ;  /* 0x0012f00001147983 */ /* 0x000ee80000300a00 */
[----:B------:R-:W-:Y:S04]  /*153a0*/  STL.64 [R1+0x1270], R14 ;  /* 0x0012700e01007387 */ /* 0x000fe80000100a00 */
[----:B------:R0:W-:Y:S04]  /*153b0*/  STL.64 [R1+0x1268], R12 ;  /* 0x0012680c01007387 */ /* 0x0001e80000100a00 */
[----:B0-----:R-:W4:Y:S04]  /*153c0*/  LDL.LU R12, [R1+0xb0] ;  /* 0x0000b000010c7983 */ /* 0x001f280000300800 */
[----:B------:R-:W4:Y:S04]  /*153d0*/  LDL.LU R13, [R1+0xb4] ;  /* 0x0000b400010d7983 */ /* 0x000f280000300800 */
[----:B------:R-:W4:Y:S04]  /*153e0*/  LDL.LU R14, [R1+0xb8] ;  /* 0x0000b800010e7983 */ /* 0x000f280000300800 */
[----:B------:R-:W4:Y:S01]  /*153f0*/  LDL.LU R15, [R1+0xbc] ;  /* 0x0000bc00010f7983 */ /* 0x000f220000300800 */
[----:B--2---:R-:W-:-:S02]  /*15400*/  IMAD.MOV.U32 R29, RZ, RZ, R16 ;  /* 0x000000ffff1d7224 */ /* 0x004fc400078e0010 */
[----:B------:R-:W-:Y:S01]  /*15410*/  IMAD.MOV.U32 R0, RZ, RZ, R17 ;  /* 0x000000ffff007224 */ /* 0x000fe200078e0011 */
[----:B----4-:R-:W-:Y:S11]  /*15420*/  HMMA.16816.F32.BF16 R12, R16, R6, R12 ;  /* 0x00000006100c723c */ /* 0x010ff6000004180c */
[----:B------:R-:W-:Y:S11]  /*15430*/  @!UPT UIADD3 URZ, URZ, URZ, URZ ;  /* 0x0000003f3f3ff290 */ /* 0x000ff6000fffe03f */
[----:B------:R-:W-:Y:S01]  /*15440*/  @!UPT UIADD3 URZ, URZ, URZ, URZ ;  /* 0x0000003f3f3ff290 */ /* 0x000fe2000fffe03f */
[----:B------:R-:W-:Y:S04]  /*15450*/  STL.64 [R1+0x4d0], R12 ;  /* 0x0004d00c01007387 */ /* 0x000fe80000100a00 */
[----:B------:R0:W-:Y:S02]  /*15460*/  STL.64 [R1+0x4d8], R14 ;  /* 0x0004d80e01007387 */ /* 0x0001e40000100a00 */
[----:B0-----:R-:W-:Y:S02]  /*15470*/  IMAD.MOV.U32 R15, RZ, RZ, R18 ;  /* 0x000000ffff0f7224 */ /* 0x001fe400078e0012 */
[----:B------:R-:W-:Y:S02]  /*15480*/  IMAD.MOV.U32 R14, RZ, RZ, R19 ;  /* 0x000000ffff0e7224 */ /* 0x000fe400078e0013 */
[----:B------:R-:W3:Y:S04]  /*15490*/  LDL.LU.64 R18, [R1+0x12e8] ;  /* 0x0012e80001127983 */ /* 0x000ee80000300a00 */
[----:B------:R-:W3:Y:S01]  /*154a0*/  LDL.LU.64 R16, [R1+0x12e0] ;  /* 0x0012e00001107983 */ /* 0x000ee20000300a00 */
[----:B------:R-:W-:-:S02]  /*154b0*/  IMAD.MOV.U32 R13, RZ, RZ, R6 ;  /* 0x000000ffff0d7224 */ /* 0x000fc400078e0006 */
[----:B------:R-:W-:Y:S01]  /*154c0*/  IMAD.MOV.U32 R12, RZ, RZ, R7 ;  /* 0x000000ffff0c7224 */ /* 0x000fe200078e0007 */
[----:B---3--:R-:W-:Y:S11]  /*154d0*/  HMMA.16816.F32.BF16 R20, R16, R6, R20 ;  /* 0x000000061014723c */ /* 0x008ff60000041814 */
[----:B------:R-:W-:Y:S11]  /*154e0*/  @!UPT UIADD3 URZ, URZ, URZ, URZ ;  /* 0x0000003f3f3ff290 */ /* 0x000ff6000fffe03f */
[----:B------:R-:W-:Y:S01]  /*154f0*/  @!UPT UIADD3 URZ, URZ, URZ, URZ ;  /* 0x0000003f3f3ff290 */ /* 0x000fe2000fffe03f */
[----:B------:R-:W-:Y:S04]  /*15500*/  STL.64 [R1+0x450], R20 ;  /* 0x0004501401007387 */ /* 0x000fe80000100a00 */
[----:B------:R0:W-:Y:S04]  /*15510*/  STL.64 [R1+0x458], R22 ;  /* 0x0004581601007387 */ /* 0x0001e80000100a00 */
[----:B0-----:R-:W2:Y:S04]  /*15520*/  LDL.LU.64 R22, [R1+0x12d8] ;  /* 0x0012d80001167983 */ /* 0x001ea80000300a00 */
[----:B------:R-:W2:Y:S04]  /*15530*/  LDL.LU.64 R20, [R1+0x12d0] ;  /* 0x0012d00001147983 */ /* 0x000ea80000300a00 */
[----:B------:R-:W3:Y:S04]  /*15540*/  LDL.64 R6, [R1+0x18] ;  /* 0x0000180001067983 */ /* 0x000ee80000100a00 */
[----:B------:R-:W4:Y:S04]  /*15550*/  LDL.64 R4, [R1+0x10] ;  /* 0x0000100001047983 */ /* 0x000f280000100a00 */
[----:B---3--:R-:W-:Y:S04]  /*15560*/  STL.64 [R1+0x12b0], R6 ;  /* 0x0012b00601007387 */ /* 0x008fe80000100a00 */
[----:B----4-:R0:W-:Y:S04]  /*15570*/  STL.64 [R1+0x12a8], R4 ;  /* 0x0012a80401007387 */ /* 0x0101e80000100a00 */
[----:B0-----:R-:W3:Y:S04]  /*15580*/  LDL.LU R4, [R1+0x80] ;  /* 0x0000800001047983 */ /* 0x001ee80000300800 */
[----:B------:R-:W3:Y:S04]  /*15590*/  LDL.LU R5, [R1+0x84] ;  /* 0x0000840001057983 */ /* 0x000ee80000300800 */
[----:B------:R-:W3:Y:S04]  /*155a0*/  LDL.LU R6, [R1+0x88] ;  /* 0x0000880001067983 */ /* 0x000ee80000300800 */
[----:B------:R-:W3:Y:S04]  /*155b0*/  LDL.LU R7, [R1+0x8c] ;  /* 0x00008c0001077983 */ /* 0x000ee80000300800 */
[----:B------:R0:W-:Y:S04]  /*155c0*/  STL.64 [R1+0x1230], R18 ;  /* 0x0012301201007387 */ /* 0x0001e80000100a00 */
[----:B------:R1:W-:Y:S01]  /*155d0*/  STL.64 [R1+0x1228], R16 ;  /* 0x0012281001007387 */ /* 0x0003e20000100a00 */
[----:B0-----:R-:W-:-:S02]  /*155e0*/  IMAD.MOV.U32 R18, RZ, RZ, R15 ;  /* 0x000000ffff127224 */ /* 0x001fc400078e000f */
[----:B------:R-:W-:Y:S02]  /*155f0*/  IMAD.MOV.U32 R19, RZ, RZ, R14 ;  /* 0x000000ffff137224 */ /* 0x000fe400078e000e */
[----:B-1----:R-:W-:Y:S02]  /*15600*/  IMAD.MOV.U32 R16, RZ, RZ, R29 ;  /* 0x000000ffff107224 */ /* 0x002fe400078e001d */
[----:B------:R-:W4:Y:S01]  /*15610*/  LDL.LU R29, [R1+0x12cc] ;  /* 0x0012cc00011d7983 */ /* 0x000f220000300800 */
[----:B------:R-:W-:-:S03]  /*15620*/  IMAD.MOV.U32 R17, RZ, RZ, R0 ;  /* 0x000000ffff117224 */ /* 0x000fc600078e0000 */
[----:B------:R-:W3:Y:S04]  /*15630*/  LDL.LU R0, [R1+0x12c8] ;  /* 0x0012c80001007983 */ /* 0x000ee80000300800 */
[----:B------:R0:W-:Y:S02]  /*15640*/  STL.64 [R1+0x1250], R18 ;  /* 0x0012501201007387 */ /* 0x0001e40000100a00 */
[----:B0-----:R-:W-:Y:S02]  /*15650*/  IMAD.MOV.U32 R18, RZ, RZ, R13 ;  /* 0x000000ffff127224 */ /* 0x001fe400078e000d */
[----:B------:R-:W-:-:S07]  /*15660*/  IMAD.MOV.U32 R19, RZ, RZ, R12 ;  /* 0x000000ffff137224 */ /* 0x000fce00078e000c */
[----:B--2---:R-:W-:Y:S01]  /*15670*/  HMMA.16816.F32.BF16 R8, R20, R18, R8 ;  /* 0x000000121408723c */ /* 0x004fe20000041808 */
[----:B------:R-:W-:Y:S04]  /*15680*/  STL.64 [R1+0x1248], R16 ;  /* 0x0012481001007387 */ /* 0x000fe80000100a00 */
[----:B------:R0:W-:Y:S04]  /*15690*/  STL.64 [R1+0x1220], R22 ;  /* 0x0012201601007387 */ /* 0x0001e80000100a00 */
[----:B------:R1:W-:Y:S01]  /*156a0*/  STL.64 [R1+0x1218], R20 ;  /* 0x0012181401007387 */ /* 0x0003e20000100a00 */
[----:B0-----:R-:W-:-:S02]  /*156b0*/  IMAD.MOV.U32 R22, RZ, RZ, R26 ;  /* 0x000000ffff167224 */ /* 0x001fc400078e001a */
[----:B-1----:R-:W-:-:S11]  /*156c0*/  IMAD.MOV.U32 R20, RZ, RZ, R24 ;  /* 0x000000ffff147224 */ /* 0x002fd600078e0018 */
[----:B------:R0:W-:Y:S01]  /*156d0*/  STL.64 [R1+0x3d0], R8 ;  /* 0x0003d00801007387 */ /* 0x0001e20000100a00 */
[----:B------:R-:W-:-:S03]  /*156e0*/  IMAD.MOV.U32 R21, RZ, RZ, R25 ;  /* 0x000000ffff157224 */ /* 0x000fc600078e0019 */
[----:B------:R1:W-:Y:S01]  /*156f0*/  STL.64 [R1+0x3d8], R10 ;  /* 0x0003d80a01007387 */ /* 0x0003e20000100a00 */
[----:B------:R-:W-:-:S03]  /*15700*/  IMAD.MOV.U32 R23, RZ, RZ, R27 ;  /* 0x000000ffff177224 */ /* 0x000fc600078e001b */
[----:B------:R-:W3:Y:S04]  /*15710*/  LDL.LU R24, [R1+0x12c4] ;  /* 0x0012c40001187983 */ /* 0x000ee80000300800 */
[----:B------:R-:W3:Y:S04]  /*15720*/  LDL.LU R25, [R1+0x12c0] ;  /* 0x0012c00001197983 */ /* 0x000ee80000300800 */
[----:B------:R-:W3:Y:S04]  /*15730*/  LDL.LU R26, [R1+0x12bc] ;  /* 0x0012bc00011a7983 */ /* 0x000ee80000300800 */
[----:B------:R-:W3:Y:S04]  /*15740*/  LDL.LU R27, [R1+0x12b8] ;  /* 0x0012b800011b7983 */ /* 0x000ee80000300800 */
[----:B0-----:R-:W2:Y:S04]  /*15750*/  LDL.LU.64 R8, [R1+0x430] ;  /* 0x0004300001087983 */ /* 0x001ea80000300a00 */
[----:B-1----:R-:W2:Y:S04]  /*15760*/  LDL.LU.64 R10, [R1+0x438] ;  /* 0x00043800010a7983 */ /* 0x002ea80000300a00 */
[----:B--2---:R-:W-:Y:S04]  /*15770*/  STL.64 [R1+0x12a0], R10 ;  /* 0x0012a00a01007387 */ /* 0x004fe80000100a00 */
[----:B------:R0:W-:Y:S04]  /*15780*/  STL.64 [R1+0x1298], R8 ;  /* 0x0012980801007387 */ /* 0x0001e80000100a00 */
[----:B0-----:R-:W2:Y:S04]  /*15790*/  LDL.LU.64 R8, [R1+0x4b0] ;  /* 0x0004b00001087983 */ /* 0x001ea80000300a00 */
[----:B------:R-:W2:Y:S04]  /*157a0*/  LDL.LU.64 R10, [R1+0x4b8] ;  /* 0x0004b800010a7983 */ /* 0x000ea80000300a00 */
[----:B------:R-:W2:Y:S04]  /*157b0*/  LDL.LU.64 R12, [R1+0x3b0] ;  /* 0x0003b000010c7983 */ /* 0x000ea80000300a00 */
[----:B------:R-:W2:Y:S04]  /*157c0*/  LDL.LU.64 R14, [R1+0x3b8] ;  /* 0x0003b800010e7983 */ /* 0x000ea80000300a00 */
[----:B------:R0:W-:Y:S04]  /*157d0*/  STL.64 [R1+0x1240], R22 ;  /* 0x0012401601007387 */ /* 0x0001e80000100a00 */
[----:B------:R4:W-:Y:S01]  /*157e0*/  STL.64 [R1+0x1238], R20 ;  /* 0x0012381401007387 */ /* 0x0009e20000100a00 */
[----:B0-----:R-:W-:-:S02]  /*157f0*/  IMAD.MOV.U32 R22, RZ, RZ, R3 ;  /* 0x000000ffff167224 */ /* 0x001fc400078e0003 */
[----:B------:R-:W-:Y:S02]  /*15800*/  IMAD.MOV.U32 R23, RZ, RZ, R2 ;  /* 0x000000ffff177224 */ /* 0x000fe400078e0002 */
[----:B----4-:R-:W-:Y:S02]  /*15810*/  IMAD.MOV.U32 R20, RZ, RZ, R29 ;  /* 0x000000ffff147224 */ /* 0x010fe400078e001d */
[----:B------:R-:W-:Y:S01]  /*15820*/  IMAD.MOV.U32 R21, RZ, RZ, R28 ;  /* 0x000000ffff157224 */ /* 0x000fe200078e001c */
[----:B------:R-:W-:Y:S01]  /*15830*/  STL.64 [R1+0x1260], R22 ;  /* 0x0012601601007387 */ /* 0x000fe20000100a00 */
[----:B---3--:R-:W-:Y:S03]  /*15840*/  HMMA.16816.F32.BF16 R16, R24, R18, R4 ;  /* 0x000000121810723c */ /* 0x008fe60000041804 */
[----:B------:R0:W-:Y:S04]  /*15850*/  STL.64 [R1+0x1258], R20 ;  /* 0x0012581401007387 */ /* 0x0001e80000100a00 */
[----:B0-----:R-:W3:Y:S04]  /*15860*/  LDL.LU.64 R20, [R1+0x330] ;  /* 0x0003300001147983 */ /* 0x001ee80000300a00 */
[----:B------:R-:W3:Y:S04]  /*15870*/  LDL.LU.64 R22, [R1+0x338] ;  /* 0x0003380001167983 */ /* 0x000ee80000300a00 */
[----:B------:R-:W2:Y:S04]  /*15880*/  LDL.LU.64 R6, [R1+0x12b0] ;  /* 0x0012b00001067983 */ /* 0x000ea80000300a00 */
[----:B------:R-:W2:Y:S04]  /*15890*/  LDL.LU.64 R4, [R1+0x12a8] ;  /* 0x0012a80001047983 */ /* 0x000ea80000300a00 */
[----:B------:R-:W-:Y:S04]  /*158a0*/  STL.64 [R1+0x350], R16 ;  /* 0x0003501001007387 */ /* 0x000fe80000100a00 */
[----:B------:R-:W-:Y:S04]  /*158b0*/  STL.64 [R1+0x358], R18 ;  /* 0x0003581201007387 */ /* 0x000fe80000100a00 */
[----:B------:R-:W0:Y:S04]  /*158c0*/  LDSM.16.M88.4 R16, [R0+0x1800] ;  /* 0x001800000010783b */ /* 0x000e280000000200 */
[----:B------:R-:W-:Y:S04]  /*158d0*/  STL [R1+0x1210], R0 ;  /* 0x0012100001007387 */ /* 0x000fe80000100800 */
[----:B0-----:R-:W-:Y:S01]  /*158e0*/  STL.64 [R1+0x38], R18 ;  /* 0x0000381201007387 */ /* 0x001fe20000100a00 */
[----:B--2---:R-:W-:Y:S01]  /*158f0*/  HMMA.16816.F32.BF16 R8, R4, R16, R8 ;  /* 0x000000100408723c */ /* 0x004fe20000041808 */
[----:B------:R-:W-:-:S02]  /*15900*/  IMAD.MOV.U32 R3, RZ, RZ, R6 ;  /* 0x000000ffff037224 */ /* 0x000fc400078e0006 */
[----:B------:R-:W-:Y:S02]  /*15910*/  IMAD.MOV.U32 R2, RZ, RZ, R7 ;  /* 0x000000ffff027224 */ /* 0x000fe400078e0007 */
[----:B------:R-:W-:Y:S02]  /*15920*/  IMAD.MOV.U32 R29, RZ, RZ, R4 ;  /* 0x000000ffff1d7224 */ /* 0x000fe400078e0004 */
[----:B------:R-:W-:Y:S11]  /*15930*/  IMAD.MOV.U32 R28, RZ, RZ, R5 ;  /* 0x000000ffff1c7224 */ /* 0x000ff600078e0005 */
[----:B------:R-:W-:Y:S05]  /*15940*/  @!UPT UIADD3 URZ, URZ, URZ, URZ ;  /* 0x0000003f3f3ff290 */ /* 0x000fea000fffe03f */
        /* <DEDUP_REMOVED lines=53> */
[----:B------:R-:W4:Y:S04]  /*15ca0*/  LDL.LU.64 R20, [R1+0x1218] ;  /* 0x0012180001147983 */ /* 0x000f280000300a00 */
[----:B------:R-:W-:Y:S04]  /*15cb0*/  STL.64 [R1+0x11c8], R18 ;  /* 0x0011c81201007387 */ /* 0x000fe80000100a00 */
[----:B------:R0:W-:Y:S04]  /*15cc0*/  STL.64 [R1+0x11c0], R16 ;  /* 0x0011c01001007387 */ /* 0x0001e80000100a00 */
[----:B0-----:R-:W3:Y:S04]  /*15cd0*/  LDL.LU R16, [R1+0x50] ;  /* 0x0000500001107983 */ /* 0x001ee80000300800 */
[----:B------:R-:W3:Y:S04]  /*15ce0*/  LDL.LU R17, [R1+0x54] ;  /* 0x0000540001117983 */ /* 0x000ee80000300800 */
[----:B------:R-:W3:Y:S04]  /*15cf0*/  LDL.LU R18, [R1+0x58] ;  /* 0x0000580001127983 */ /* 0x000ee80000300800 */
[----:B------:R-:W3:Y:S04]  /*15d00*/  LDL.LU R19, [R1+0x5c] ;  /* 0x00005c0001137983 */ /* 0x000ee80000300800 */
[----:B--2---:R-:W-:Y:S04]  /*15d10*/  STL.64 [R1+0x11b8], R22 ;  /* 0x0011b81601007387 */ /* 0x004fe80000100a00 */
[----:B----4-:R0:W-:Y:S01]  /*15d20*/  STL.64 [R1+0x11b0], R20 ;  /* 0x0011b01401007387 */ /* 0x0101e20000100a00 */
[-C--:B---3--:R-:W-:Y:S08]  /*15d30*/  HMMA.16816.F32.BF16 R16, R20, R10.reuse, R16 ;  /* 0x0000000a1410723c */ /* 0x088ff00000041810 */
        /* <DEDUP_REMOVED lines=945> */
[----:B------:R-:W-:Y:S02]  /*19850*/  IMAD.MOV.U32 R3, RZ, RZ, R22 ;  /* 0x000000ffff037224 */ /* 0x000fe400078e0016 */
[----:B------:R-:W-:Y:S01]  /*19860*/  IMAD.MOV.U32 R2, RZ, RZ, R23 ;  /* 0x000000ffff027224 */ /* 0x000fe200078e0017 */
[----:B------:R0:W-:Y:S04]  /*19870*/  STL [R1+0xd28], R0 ;  /* 0x000d280001007387 */ /* 0x0001e80000100800 */
[----:B------:R-:W-:Y:S04]  /*19880*/  STL [R1+0xce4], R3 ;  /* 0x000ce40301007387 */ /* 0x000fe80000100800 */
[----:B------:R-:W-:Y:S11]  /*19890*/  STL [R1+0xce0], R2 ;  /* 0x000ce00201007387 */ /* 0x000ff60000100800 */
[----:B------:R-:W-:Y:S01]  /*198a0*/  @!UPT UIADD3 URZ, URZ, URZ, URZ ;  /* 0x0000003f3f3ff290 */ /* 0x000fe2000fffe03f */
[----:B0-----:R-:W-:Y:S01]  /*198b0*/  IMAD.MOV.U32 R0, RZ, RZ, R11 ;  /* 0x000000ffff007224 */ /* 0x001fe200078e000b */
[----:B---3--:R-:W-:Y:S11]  /*198c0*/  HMMA.16816.F32.BF16 R16, R16, R20, R24 ;  /* 0x000000141010723c */ /* 0x008ff60000041818 */
[----:B------:R-:W-:Y:S11]  /*198d0*/  @!UPT UIADD3 URZ, URZ, URZ, URZ ;  /* 0x0000003f3f3ff290 */ /* 0x000ff6000fffe03f */
[----:B------:R-:W-:Y:S02]  /*198e0*/  @!UPT UIADD3 URZ, URZ, URZ, URZ ;  /* 0x0000003f3f3ff290 */ /* 0x000fe4000fffe03f */
[----:B------:R-:W-:Y:S02]  /*198f0*/  IMAD.MOV.U32 R24, RZ, RZ, R16 ;  /* 0x000000ffff187224 */ /* 0x000fe400078e0010 */
[----:B------:R-:W-:Y:S02]  /*19900*/  IMAD.MOV.U32 R25, RZ, RZ, R17 ;  /* 0x000000ffff197224 */ /* 0x000fe400078e0011 */
[----:B------:R-:W-:Y:S01]  /*19910*/  IMAD.MOV.U32 R26, RZ, RZ, R18 ;  /* 0x000000ffff1a7224 */ /* 0x000fe200078e0012 */
[----:B------:R-:W2:Y:S01]  /*19920*/  LDL.LU.64 R16, [R1+0x130] ;  /* 0x0001300001107983 */ /* 0x000ea20000300a00 */
[----:B------:R-:W-:-:S03]  /*19930*/  IMAD.MOV.U32 R27, RZ, RZ, R19 ;  /* 0x000000ffff1b7224 */ /* 0x000fc600078e0013 */
[----:B------:R-:W2:Y:S04]  /*19940*/  LDL.LU.64 R18, [R1+0x138] ;  /* 0x0001380001127983 */ /* 0x000ea80000300a00 */
[----:B------:R-:W-:Y:S04]  /*19950*/  STL.64 [R1+0x70], R8 ;  /* 0x0000700801007387 */ /* 0x000fe80000100a00 */
[----:B------:R0:W-:Y:S04]  /*19960*/  STL [R1+0x78], R10 ;  /* 0x0000780a01007387 */ /* 0x0001e80000100800 */
[----:B0-----:R-:W3:Y:S04]  /*19970*/  LDL.LU.64 R10, [R1+0xd88] ;  /* 0x000d8800010a7983 */ /* 0x001ee80000300a00 */
[----:B------:R-:W3:Y:S04]  /*19980*/  LDL.LU.64 R8, [R1+0xd80] ;  /* 0x000d800001087983 */ /* 0x000ee80000300a00 */
[----:B------:R0:W-:Y:S04]  /*19990*/  STL.64 [R1+0xd00], R6 ;  /* 0x000d000601007387 */ /* 0x0001e80000100a00 */
[----:B------:R-:W-:Y:S04]  /*199a0*/  STL.64 [R1+0xcf8], R4 ;  /* 0x000cf80401007387 */ /* 0x000fe80000100a00 */
[----:B0-----:R-:W4:Y:S01]  /*199b0*/  LDL.LU.64 R6, [R1+0x38] ;  /* 0x0000380001067983 */ /* 0x001f220000300a00 */
        /* <DEDUP_REMOVED lines=10> */
[----:B------:R0:W-:Y:S04]  /*19a60*/  STL.64 [R1+0xce8], R8 ;  /* 0x000ce80801007387 */ /* 0x0001e80000100a00 */
[----:B0-----:R-:W4:Y:S04]  /*19a70*/  LDL.LU R8, [R1+0xc0] ;  /* 0x0000c00001087983 */ /* 0x001f280000300800 */
[----:B------:R-:W4:Y:S04]  /*19a80*/  LDL.LU R9, [R1+0xc4] ;  /* 0x0000c40001097983 */ /* 0x000f280000300800 */
[----:B------:R-:W4:Y:S04]  /*19a90*/  LDL.LU R10, [R1+0xc8] ;  /* 0x0000c800010a7983 */ /* 0x000f280000300800 */
[----:B------:R-:W4:Y:S01]  /*19aa0*/  LDL.LU R11, [R1+0xcc] ;  /* 0x0000cc00010b7983 */ /* 0x000f220000300800 */
[----:B--2---:R-:W-:Y:S03]  /*19ab0*/  HMMA.16816.F32.BF16 R20, R12, R20, R16 ;  /* 0x000000140c14723c */ /* 0x004fe60000041810 */
[----:B------:R-:W4:Y:S04]  /*19ac0*/  LDL.LU.64 R18, [R1+0xd68] ;  /* 0x000d680001127983 */ /* 0x000f280000300a00 */
[----:B------:R-:W4:Y:S11]  /*19ad0*/  LDL.LU.64 R16, [R1+0xd60] ;  /* 0x000d600001107983 */ /* 0x000f360000300a00 */
[----:B------:R-:W-:Y:S05]  /*19ae0*/  @!UPT UIADD3 URZ, URZ, URZ, URZ ;  /* 0x0000003f3f3ff290 */ /* 0x000fea000fffe03f */
[----:B------:R-:W-:Y:S04]  /*19af0*/  STL.64 [R1+0x50], R20 ;  /* 0x0000501401007387 */ /* 0x000fe80000100a00 */
[----:B------:R0:W-:Y:S04]  /*19b00*/  STL.64 [R1+0x58], R22 ;  /* 0x0000581601007387 */ /* 0x0001e80000100a00 */
[----:B0-----:R-:W2:Y:S04]  /*19b10*/  LDL.LU.64 R22, [R1+0xd58] ;  /* 0x000d580001167983 */ /* 0x001ea80000300a00 */
[----:B------:R-:W2:Y:S04]  /*19b20*/  LDL.LU.64 R20, [R1+0xd50] ;  /* 0x000d500001147983 */ /* 0x000ea80000300a00 */
[----:B------:R-:W-:Y:S04]  /*19b30*/  STL.64 [R1+0xcd8], R14 ;  /* 0x000cd80e01007387 */ /* 0x000fe80000100a00 */
[----:B------:R0:W-:Y:S01]  /*19b40*/  STL.64 [R1+0xcd0], R12 ;  /* 0x000cd00c01007387 */ /* 0x0001e20000100a00 */
[----:B----4-:R-:W-:Y:S01]  /*19b50*/  HMMA.16816.F32.BF16 R8, R16, R6, R8 ;  /* 0x000000061008723c */ /* 0x010fe20000041808 */
[----:B0-----:R-:W-:-:S02]  /*19b60*/  IMAD.MOV.U32 R13, RZ, RZ, R16 ;  /* 0x000000ffff0d7224 */ /* 0x001fc400078e0010 */
[----:B------:R-:W-:Y:S11]  /*19b70*/  IMAD.MOV.U32 R12, RZ, RZ, R17 ;  /* 0x000000ffff0c7224 */ /* 0x000ff600078e0011 */
[----:B------:R-:W-:Y:S09]  /*19b80*/  @!UPT UIADD3 URZ, URZ, URZ, URZ ;  /* 0x0000003f3f3ff290 */ /* 0x000ff2000fffe03f */
[----:B------:R-:W-:Y:S04]  /*19b90*/  STL.64 [R1+0x2b0], R8 ;  /* 0x0002b00801007387 */ /* 0x000fe80000100a00 */
[----:B------:R0:W-:Y:S02]  /*19ba0*/  STL.64 [R1+0x2b8], R10 ;  /* 0x0002b80a01007387 */ /* 0x0001e40000100a00 */
[----:B0-----:R-:W-:Y:S02]  /*19bb0*/  IMAD.MOV.U32 R11, RZ, RZ, R18 ;  /* 0x000000ffff0b7224 */ /* 0x001fe400078e0012 */
[----:B------:R-:W-:Y:S02]  /*19bc0*/  IMAD.MOV.U32 R10, RZ, RZ, R19 ;  /* 0x000000ffff0a7224 */ /* 0x000fe400078e0013 */
[----:B------:R-:W2:Y:S04]  /*19bd0*/  LDL.LU.64 R18, [R1+0xd48] ;  /* 0x000d480001127983 */ /* 0x000ea80000300a00 */
[----:B------:R-:W2:Y:S02]  /*19be0*/  LDL.LU.64 R16, [R1+0xd40] ;  /* 0x000d400001107983 */ /* 0x000ea40000300a00 */
[----:B--2---:R-:W-:Y:S11]  /*19bf0*/  HMMA.16816.F32.BF16 R20, R16, R6, R20 ;  /* 0x000000061014723c */ /* 0x004ff60000041814 */
        /* <DEDUP_REMOVED lines=8> */
[----:B0-----:R-:W2:Y:S04]  /*19c80*/  LDL.LU R16, [R1+0xa0] ;  /* 0x0000a00001107983 */ /* 0x001ea80000300800 */
[----:B------:R-:W2:Y:S04]  /*19c90*/  LDL.LU R17, [R1+0xa4] ;  /* 0x0000a40001117983 */ /* 0x000ea80000300800 */
[----:B------:R-:W2:Y:S04]  /*19ca0*/  LDL.LU R18, [R1+0xa8] ;  /* 0x0000a80001127983 */ /* 0x000ea80000300800 */
[----:B------:R-:W2:Y:S01]  /*19cb0*/  LDL.LU R19, [R1+0xac] ;  /* 0x0000ac0001137983 */ /* 0x000ea20000300800 */
[----:B------:R-:W-:-:S02]  /*19cc0*/  IMAD.MOV.U32 R9, RZ, RZ, R6 ;  /* 0x000000ffff097224 */ /* 0x000fc400078e0006 */
[----:B------:R-:W-:Y:S01]  /*19cd0*/  IMAD.MOV.U32 R8, RZ, RZ, R7 ;  /* 0x000000ffff087224 */ /* 0x000fe200078e0007 */
[----:B--2---:R-:W-:Y:S11]  /*19ce0*/  HMMA.16816.F32.BF16 R16, R20, R6, R16 ;  /* 0x000000061410723c */ /* 0x004ff60000041810 */
[----:B------:R-:W-:Y:S11]  /*19cf0*/  @!UPT UIADD3 URZ, URZ, URZ, URZ ;  /* 0x0000003f3f3ff290 */ /* 0x000ff6000fffe03f */
[----:B------:R-:W-:Y:S01]  /*19d00*/  @!UPT UIADD3 URZ, URZ, URZ, URZ ;  /* 0x0000003f3f3ff290 */ /* 0x000fe2000fffe03f */
[----:B------:R0:W-:Y:S04]  /*19d10*/  STL.64 [R1+0x1b0], R16 ;  /* 0x0001b01001007387 */ /* 0x0001e80000100a00 */
[----:B------:R1:W-:Y:S04]  /*19d20*/  STL.64 [R1+0x1b8], R18 ;  /* 0x0001b81201007387 */ /* 0x0003e80000100a00 */
[----:B------:R-:W2:Y:S01]  /*19d30*/  LDL R4, [R1+0x10] ;  /* 0x0000100001047983 */ /* 0x000ea20000100800 */
[----:B0-----:R-:W-:-:S03]  /*19d40*/  IMAD.MOV.U32 R16, RZ, RZ, R13 ;  /* 0x000000ffff107224 */ /* 0x001fc600078e000d */
[----:B------:R-:W2:Y:S01]  /*19d50*/  LDL R5, [R1+0x14] ;  /* 0x0000140001057983 */ /* 0x000ea20000100800 */
[----:B------:R-:W-:Y:S02]  /*19d60*/  IMAD.MOV.U32 R17, RZ, RZ, R12 ;  /* 0x000000ffff117224 */ /* 0x000fe400078e000c */
[----:B-1----:R-:W-:Y:S01]  /*19d70*/  IMAD.MOV.U32 R18, RZ, RZ, R11 ;  /* 0x000000ffff127224 */ /* 0x002fe200078e000b */
[----:B------:R-:W2:Y:S01]  /*19d80*/  LDL R6, [R1+0x18] ;  /* 0x0000180001067983 */ /* 0x000ea20000100800 */
[----:B------:R-:W-:-:S03]  /*19d90*/  IMAD.MOV.U32 R19, RZ, RZ, R10 ;  /* 0x000000ffff137224 */ /* 0x000fc600078e000a */
[----:B------:R-:W2:Y:S04]  /*19da0*/  LDL R7, [R1+0x1c] ;  /* 0x00001c0001077983 */ /* 0x000ea80000100800 */
[----:B------:R0:W-:Y:S04]  /*19db0*/  STL.64 [R1+0xcb8], R18 ;  /* 0x000cb81201007387 */ /* 0x0001e80000100a00 */
[----:B------:R-:W-:Y:S04]  /*19dc0*/  STL.64 [R1+0xcb0], R16 ;  /* 0x000cb01001007387 */ /* 0x000fe80000100a00 */
[----:B------:R1:W-:Y:S04]  /*19dd0*/  STL.64 [R1+0xc88], R22 ;  /* 0x000c881601007387 */ /* 0x0003e80000100a00 */
[----:B------:R3:W-:Y:S01]  /*19de0*/  STL.64 [R1+0xc80], R20 ;  /* 0x000c801401007387 */ /* 0x0007e20000100a00 */
[----:B0-----:R-:W-:-:S02]  /*19df0*/  IMAD.MOV.U32 R18, RZ, RZ, R9 ;  /* 0x000000ffff127224 */ /* 0x001fc400078e0009 */
[----:B------:R-:W-:Y:S02]  /*19e00*/  IMAD.MOV.U32 R19, RZ, RZ, R8 ;  /* 0x000000ffff137224 */ /* 0x000fe400078e0008 */
[----:B-1----:R-:W-:Y:S01]  /*19e10*/  IMAD.MOV.U32 R23, RZ, RZ, R0 ;  /* 0x000000ffff177224 */ /* 0x002fe200078e0000 */
[----:B---3--:R-:W3:Y:S04]  /*19e20*/  LDL.LU R20, [R1+0x70] ;  /* 0x0000700001147983 */ /* 0x008ee80000300800 */
[----:B------:R-:W3:Y:S04]  /*19e30*/  LDL.LU R21, [R1+0x74] ;  /* 0x0000740001157983 */ /* 0x000ee80000300800 */
[----:B------:R-:W4:Y:S04]  /*19e40*/  LDL.LU R22, [R1+0x78] ;  /* 0x0000780001167983 */ /* 0x000f280000300800 */
[----:B------:R-:W2:Y:S04]  /*19e50*/  LDL.LU R0, [R1+0xd28] ;  /* 0x000d280001007983 */ /* 0x000ea80000300800 */
[----:B------:R-:W2:Y:S04]  /*19e60*/  LDL.LU.64 R8, [R1+0x210] ;  /* 0x0002100001087983 */ /* 0x000ea80000300a00 */
[----:B------:R-:W2:Y:S04]  /*19e70*/  LDL.LU.64 R10, [R1+0x218] ;  /* 0x00021800010a7983 */ /* 0x000ea80000300a00 */
[----:B--2---:R-:W-:Y:S04]  /*19e80*/  STL.64 [R1+0xd10], R10 ;  /* 0x000d100a01007387 */ /* 0x004fe80000100a00 */
[----:B------:R0:W-:Y:S04]  /*19e90*/  STL.64 [R1+0xd08], R8 ;  /* 0x000d080801007387 */ /* 0x0001e80000100a00 */
[----:B0-----:R-:W2:Y:S04]  /*19ea0*/  LDL.LU.64 R8, [R1+0x290] ;  /* 0x0002900001087983 */ /* 0x001ea80000300a00 */
[----:B------:R-:W2:Y:S04]  /*19eb0*/  LDL.LU.64 R10, [R1+0x298] ;  /* 0x00029800010a7983 */ /* 0x000ea80000300a00 */
[----:B----4-:R0:W-:Y:S04]  /*19ec0*/  STL.64 [R1+0xca8], R22 ;  /* 0x000ca81601007387 */ /* 0x0101e80000100a00 */
[----:B---3--:R1:W-:Y:S01]  /*19ed0*/  STL.64 [R1+0xca0], R20 ;  /* 0x000ca01401007387 */ /* 0x0083e20000100a00 */
[----:B0-----:R-:W-:-:S02]  /*19ee0*/  IMAD.MOV.U32 R22, RZ, RZ, R26 ;  /* 0x000000ffff167224 */ /* 0x001fc400078e001a */
[----:B------:R-:W-:Y:S02]  /*19ef0*/  IMAD.MOV.U32 R23, RZ, RZ, R27 ;  /* 0x000000ffff177224 */ /* 0x000fe400078e001b */
[----:B-1----:R-:W-:Y:S02]  /*19f00*/  IMAD.MOV.U32 R20, RZ, RZ, R24 ;  /* 0x000000ffff147224 */ /* 0x002fe400078e0018 */
[----:B------:R-:W3:Y:S01]  /*19f10*/  LDL.LU R24, [R1+0xd24] ;  /* 0x000d240001187983 */ /* 0x000ee20000300800 */
[----:B------:R-:W-:-:S03]  /*19f20*/  IMAD.MOV.U32 R21, RZ, RZ, R25 ;  /* 0x000000ffff157224 */ /* 0x000fc600078e0019 */
[----:B------:R-:W3:Y:S04]  /*19f30*/  LDL.LU R25, [R1+0xd20] ;  /* 0x000d200001197983 */ /* 0x000ee80000300800 */
[----:B------:R-:W3:Y:S04]  /*19f40*/  LDL.LU R26, [R1+0xd1c] ;  /* 0x000d1c00011a7983 */ /* 0x000ee80000300800 */
[----:B------:R-:W3:Y:S04]  /*19f50*/  LDL.LU R27, [R1+0xd18] ;  /* 0x000d1800011b7983 */ /* 0x000ee80000300800 */
[----:B------:R-:W4:Y:S04]  /*19f60*/  LDL.LU.64 R12, [R1+0x190] ;  /* 0x00019000010c7983 */ /* 0x000f280000300a00 */
[----:B------:R-:W4:Y:S04]  /*19f70*/  LDL.LU.64 R14, [R1+0x198] ;  /* 0x00019800010e7983 */ /* 0x000f280000300a00 */
[----:B------:R-:W-:Y:S04]  /*19f80*/  STL.64 [R1+0xcc8], R22 ;  /* 0x000cc81601007387 */ /* 0x000fe80000100a00 */
[----:B------:R0:W-:Y:S04]  /*19f90*/  STL.64 [R1+0xcc0], R20 ;  /* 0x000cc01401007387 */ /* 0x0001e80000100a00 */
[----:B0-----:R-:W3:Y:S04]  /*19fa0*/  LDL.LU R20, [R1+0x90] ;  /* 0x0000900001147983 */ /* 0x001ee80000300800 */
[----:B------:R-:W3:Y:S04]  /*19fb0*/  LDL.LU R21, [R1+0x94] ;  /* 0x0000940001157983 */ /* 0x000ee80000300800 */
[----:B------:R-:W3:Y:S04]  /*19fc0*/  LDL.LU R22, [R1+0x98] ;  /* 0x0000980001167983 */ /* 0x000ee80000300800 */
[----:B------:R-:W3:Y:S02]  /*19fd0*/  LDL.LU R23, [R1+0x9c] ;  /* 0x00009c0001177983 */ /* 0x000ee40000300800 */
[----:B---3--:R-:W-:Y:S02]  /*19fe0*/  HMMA.16816.F32.BF16 R16, R24, R18, R20 ;  /* 0x000000121810723c */ /* 0x008fe40000041814 */
[----:B------:R-:W3:Y:S01]  /*19ff0*/  LDL.LU.64 R20, [R1+0x120] ;  /* 0x0001200001147983 */ /* 0x000ee20000300a00 */
[----:B------:R-:W3:Y:S11]  /*1a000*/  LDL.LU.64 R22, [R1+0x128] ;  /* 0x0001280001167983 */ /* 0x000ef60000300a00 */
[----:B------:R-:W-:Y:S09]  /*1a010*/  @!UPT UIADD3 URZ, URZ, URZ, URZ ;  /* 0x0000003f3f3ff290 */ /* 0x000ff2000fffe03f */
[----:B------:R-:W-:Y:S01]  /*1a020*/  STL.64 [R1+0x140], R16 ;  /* 0x0001401001007387 */ /* 0x000fe20000100a00 */
[----:B------:R-:W-:Y:S02]  /*1a030*/  STL.64 [R1+0x148], R18 ;  /* 0x0001481201007387 */ /* 0x000fe40000100a00 */
[----:B------:R-:W2:Y:S04]  /*1a040*/  LDSM.16.M88.4 R16, [R0+0x6800] ;  /* 0x006800000010783b */ /* 0x000ea80000000200 */
[----:B------:R-:W-:Y:S01]  /*1a050*/  STL [R1+0xc78], R0 ;  /* 0x000c780001007387 */ /* 0x000fe20000100800 */
[-C--:B--2---:R-:W-:Y:S01]  /*1a060*/  HMMA.16816.F32.BF16 R4, R4, R16.reuse, R8 ;  /* 0x000000100404723c */ /* 0x084fe20000041808 */
[----:B------:R-:W-:Y:S01]  /*1a070*/  STL.64 [R1+0x48], R18 ;  /* 0x0000481201007387 */ /* 0x000fe20000100a00 */
[----:B------:R-:W2:Y:S02]  /*1a080*/  LDL.LU.64 R10, [R1+0xd10] ;  /* 0x000d1000010a7983 */ /* 0x000ea40000300a00 */
[----:B------:R-:W2:Y:S11]  /*1a090*/  LDL.LU.64 R8, [R1+0xd08] ;  /* 0x000d080001087983 */ /* 0x000eb60000300a00 */
[----:B------:R-:W-:Y:S08]  /*1a0a0*/  @!UPT UIADD3 URZ, URZ, URZ, URZ ;  /* 0x0000003f3f3ff290 */ /* 0x000ff0000fffe03f */
[----:B------:R-:W-:Y:S01]  /*1a0b0*/  STL.64 [R1+0xc0], R4 ;  /* 0x0000c00401007387 */ /* 0x000fe20000100a00 */
[----:B------:R0:W-:Y:S03]  /*1a0c0*/  STL.64 [R1+0xc8], R6 ;  /* 0x0000c80601007387 */ /* 0x0001e60000100a00 */
[----:B0-----:R-:W2:Y:S01]  /*1a0d0*/  LDL.LU.64 R6, [R1+0xd00] ;  /* 0x000d000001067983 */ /* 0x001ea20000300a00 */
[----:B------:R-:W2:Y:S02]  /*1a0e0*/  LDL.LU.64 R4, [R1+0xcf8] ;  /* 0x000cf80001047983 */ /* 0x000ea40000300a00 */
[----:B--2---:R-:W-:Y:S11]  /*1a0f0*/  HMMA.16816.F32.BF16 R8, R4, R16, R8 ;  /* 0x000000100408723c */ /* 0x004ff60000041808 */
[----:B------:R-:W-:Y:S11]  /*1a100*/  @!UPT UIADD3 URZ, URZ, URZ, URZ ;  /* 0x0000003f3f3ff290 */ /* 0x000ff6000fffe03f */
[----:B------:R-:W-:Y:S01]  /*1a110*/  @!UPT UIADD3 URZ, URZ, URZ, URZ ;  /* 0x0000003f3f3ff290 */ /* 0x000fe2000fffe03f */
[----:B------:R-:W-:Y:S01]  /*1a120*/  STL.64 [R1+0xb0], R8 ;  /* 0x0000b00801007387 */ /* 0x000fe20000100a00 */
[----:B------:R0:W-:Y:S02]  /*1a130*/  STL [R1+0xb8], R10 ;  /* 0x0000b80a01007387 */ /* 0x0001e40000100800 */
[----:B------:R-:W-:Y:S02]  /*1a140*/  IMAD.MOV.U32 R0, RZ, RZ, R11 ;  /* 0x000000ffff007224 */ /* 0x000fe400078e000b */
[----:B0-----:R-:W4:Y:S01]  /*1a150*/  LDL.LU.64 R10, [R1+0xcf0] ;  /* 0x000cf000010a7983 */ /* 0x001f220000300a00 */
[----:B------:R-:W4:Y:S02]  /*1a160*/  LDL.LU.64 R8, [R1+0xce8] ;  /* 0x000ce80001087983 */ /* 0x000f240000300a00 */
[----:B------:R-:W-:Y:S02]  /*1a170*/  STL.64 [R1+0xc60], R6 ;  /* 0x000c600601007387 */ /* 0x000fe40000100a00 */
[----:B------:R0:W-:Y:S02]  /*1a180*/  STL.64 [R1+0xc58], R4 ;  /* 0x000c580401007387 */ /* 0x0001e40000100a00 */
[----:B0-----:R-:W-:-:S02]  /*1a190*/  IMAD.MOV.U32 R4, RZ, RZ, R3 ;  /* 0x000000ffff047224 */ /* 0x001fc400078e0003 */
[----:B------:R-:W-:Y:S01]  /*1a1a0*/  IMAD.MOV.U32 R5, RZ, RZ, R2 ;  /* 0x000000ffff057224 */ /* 0x000fe200078e0002 */
[----:B------:R-:W2:Y:S01]  /*1a1b0*/  LDL.LU R3, [R1+0xce4] ;  /* 0x000ce40001037983 */ /* 0x000ea20000300800 */
[----:B------:R-:W2:Y:S01]  /*1a1c0*/  LDL.LU R2, [R1+0xce0] ;  /* 0x000ce00001027983 */ /* 0x000ea20000300800 */
[----:B----4-:R-:W-:Y:S11]  /*1a1d0*/  HMMA.16816.F32.BF16 R12, R8, R16, R12 ;  /* 0x00000010080c723c */ /* 0x010ff6000004180c */
[----:B------:R-:W-:Y:S11]  /*1a1e0*/  @!UPT UIADD3 URZ, URZ, URZ, URZ ;  /* 0x0000003f3f3ff290 */ /* 0x000ff6000fffe03f */
[----:B------:R-:W-:Y:S01]  /*1a1f0*/  @!UPT UIADD3 URZ, URZ, URZ, URZ ;  /* 0x0000003f3f3ff290 */ /* 0x000fe2000fffe03f */
[----:B------:R-:W-:Y:S01]  /*1a200*/  STL.64 [R1+0xa0], R12 ;  /* 0x0000a00c01007387 */ /* 0x000fe20000100a00 */
[----:B------:R0:W-:Y:S03]  /*1a210*/  STL.64 [R1+0xa8], R14 ;  /* 0x0000a80e01007387 */ /* 0x0001e60000100a00 */
[----:B0-----:R-:W3:Y:S01]  /*1a220*/  LDL.LU.64 R14, [R1+0xcd8] ;  /* 0x000cd800010e7983 */ /* 0x001ee20000300a00 */
[----:B------:R-:W3:Y:S02]  /*1a230*/  LDL.LU.64 R12, [R1+0xcd0] ;  /* 0x000cd000010c7983 */ /* 0x000ee40000300a00 */
[----:B------:R2:W-:Y:S02]  /*1a240*/  STL.64 [R1+0xc50], R10 ;  /* 0x000c500a01007387 */ /* 0x0005e40000100a00 */
[----:B------:R-:W-:Y:S02]  /*1a250*/  STL.64 [R1+0xc48], R8 ;  /* 0x000c480801007387 */ /* 0x000fe40000100a00 */
[----:B------:R-:W-:-:S02]  /*1a260*/  IMAD.MOV.U32 R6, RZ, RZ, R29 ;  /* 0x000000ffff067224 */ /* 0x000fc400078e001d */
[----:B------:R-:W-:Y:S02]  /*1a270*/  IMAD.MOV.U32 R7, RZ, RZ, R28 ;  /* 0x000000ffff077224 */ /* 0x000fe400078e001c */
[----:B--2---:R-:W-:Y:S02]  /*1a280*/  IMAD.MOV.U32 R10, RZ, RZ, R3 ;  /* 0x000000ffff0a7224 */ /* 0x004fe400078e0003 */
[----:B------:R-:W-:Y:S01]  /*1a290*/  IMAD.MOV.U32 R11, RZ, RZ, R2 ;  /* 0x000000ffff0b7224 */ /* 0x000fe200078e0002 */
[----:B---3--:R-:W-:Y:S01]  /*1a2a0*/  HMMA.16816.F32.BF16 R16, R12, R16, R20 ;  /* 0x000000100c10723c */ /* 0x008fe20000041814 */
[----:B------:R-:W2:Y:S01]  /*1a2b0*/  LDL.LU.64 R22, [R1+0xcc8] ;  /* 0x000cc80001167983 */ /* 0x000ea20000300a00 */
[----:B------:R-:W2:Y:S11]  /*1a2c0*/  LDL.LU.64 R20, [R1+0xcc0] ;  /* 0x000cc00001147983 */ /* 0x000eb60000300a00 */
[----:B------:R-:W-:Y:S11]  /*1a2d0*/  @!UPT UIADD3 URZ, URZ, URZ, URZ ;  /* 0x0000003f3f3ff290 */ /* 0x000ff6000fffe03f */
[----:B------:R-:W-:Y:S02]  /*1a2e0*/  IMAD.MOV.U32 R3, RZ, RZ, R18 ;  /* 0x000000ffff037224 */ /* 0x000fe400078e0012 */
[----:B------:R-:W-:Y:S02]  /*1a2f0*/  IMAD.MOV.U32 R2, RZ, RZ, R19 ;  /* 0x000000ffff027224 */ /* 0x000fe400078e0013 */
[----:B------:R-:W-:Y:S02]  /*1a300*/  IMAD.MOV.U32 R29, RZ, RZ, R16 ;  /* 0x000000ffff1d7224 */ /* 0x000fe400078e0010 */
[----:B------:R-:W-:Y:S01]  /*1a310*/  IMAD.MOV.U32 R28, RZ, RZ, R17 ;  /* 0x000000ffff1c7224 */ /* 0x000fe200078e0011 */
[----:B------:R-:W2:Y:S01]  /*1a320*/  LDL.LU.64 R18, [R1+0xcb8] ;  /* 0x000cb80001127983 */ /* 0x000ea20000300a00 */
[----:B------:R-:W2:Y:S02]  /*1a330*/  LDL.LU.64 R16, [R1+0xcb0] ;  /* 0x000cb00001107983 */ /* 0x000ea40000300a00 */
[----:B------:R-:W-:Y:S02]  /*1a340*/  STL.64 [R1+0xc40], R14 ;  /* 0x000c400e01007387 */ /* 0x000fe40000100a00 */
[----:B------:R0:W-:Y:S02]  /*1a350*/  STL.64 [R1+0xc38], R12 ;  /* 0x000c380c01007387 */ /* 0x0001e40000100a00 */
[----:B0-----:R-:W3:Y:S01]  /*1a360*/  LDL.LU R12, [R1+0x50] ;  /* 0x00005000010c7983 */ /* 0x001ee20000300800 */
[----:B------:R-:W3:Y:S02]  /*1a370*/  LDL.LU R13, [R1+0x54] ;  /* 0x00005400010d7983 */ /* 0x000ee40000300800 */
[----:B------:R-:W3:Y:S02]  /*1a380*/  LDL.LU R14, [R1+0x58] ;  /* 0x00005800010e7983 */ /* 0x000ee40000300800 */
[----:B------:R-:W3:Y:S01]  /*1a390*/  LDL.LU R15, [R1+0x5c] ;  /* 0x00005c00010f7983 */ /* 0x000ee20000300800 */
[-C--:B--2---:R-:W-:Y:S01]  /*1a3a0*/  HMMA.16816.F32.BF16 R16, R16, R10.reuse, R20 ;  /* 0x0000000a1010723c */ /* 0x084fe20000041814 */
[----:B------:R-:W2:Y:S01]  /*1a3b0*/  LDL.LU.64 R22, [R1+0xca8] ;  /* 0x000ca80001167983 */ /* 0x000ea20000300a00 */
[----:B------:R-:W2:Y:S11]  /*1a3c0*/  LDL.LU.64 R20, [R1+0xca0] ;  /* 0x000ca00001147983 */ /* 0x000eb60000300a00 */
[----:B------:R-:W-:Y:S10]  /*1a3d0*/  @!UPT UIADD3 URZ, URZ, URZ, URZ ;  /* 0x0000003f3f3ff290 */ /* 0x000ff4000fffe03f */
[----:B------:R-:W-:Y:S01]  /*1a3e0*/  STL.64 [R1+0x2a0], R16 ;  /* 0x0002a01001007387 */ /* 0x000fe20000100a00 */
[----:B------:R0:W-:Y:S03]  /*1a3f0*/  STL.64 [R1+0x2a8], R18 ;  /* 0x0002a81201007387 */ /* 0x0001e60000100a00 */
[----:B0-----:R-:W2:Y:S01]  /*1a400*/  LDL.LU.64 R18, [R1+0xc98] ;  /* 0x000c980001127983 */ /* 0x001ea20000300a00 */
[----:B------:R-:W2:Y:S02]  /*1a410*/  LDL.LU.64 R16, [R1+0xc90] ;  /* 0x000c900001107983 */ /* 0x000ea40000300a00 */
[-C--:B--2---:R-:W-:Y:S11]  /*1a420*/  HMMA.16816.F32.BF16 R20, R16, R10.reuse, R20 ;  /* 0x0000000a1014723c */ /* 0x084ff60000041814 */
[----:B------:R-:W-:Y:S11]  /*1a430*/  @!UPT UIADD3 URZ, URZ, URZ, URZ ;  /* 0x0000003f3f3ff290 */ /* 0x000ff6000fffe03f */
[----:B------:R-:W-:Y:S01]  /*1a440*/  @!UPT UIADD3 URZ, URZ, URZ, URZ ;  /* 0x0000003f3f3ff290 */ /* 0x000fe2000fffe03f */
[----:B------:R-:W-:Y:S01]  /*1a450*/  STL.64 [R1+0x220], R20 ;  /* 0x0002201401007387 */ /* 0x000fe20000100a00 */
[----:B------:R0:W-:Y:S03]  /*1a460*/  STL.64 [R1+0x228], R22 ;  /* 0x0002281601007387 */ /* 0x0001e60000100a00 */
[----:B0-----:R-:W2:Y:S01]  /*1a470*/  LDL.LU.64 R22, [R1+0xc88] ;  /* 0x000c880001167983 */ /* 0x001ea20000300a00 */
[----:B------:R-:W2:Y:S02]  /*1a480*/  LDL.LU.64 R20, [R1+0xc80] ;  /* 0x000c800001147983 */ /* 0x000ea40000300a00 */
[----:B------:R-:W-:Y:S02]  /*1a490*/  STL.64 [R1+0xc00], R18 ;  /* 0x000c001201007387 */ /* 0x000fe40000100a00 */
[----:B------:R2:W-:Y:S02]  /*1a4a0*/  STL.64 [R1+0xbf8], R16 ;  /* 0x000bf81001007387 */ /* 0x0005e40000100a00 */
[-C--:B--2---:R-:W-:Y:S08]  /*1a4b0*/  HMMA.16816.F32.BF16 R16, R20, R10.reuse, R4 ;  /* 0x0000000a1410723c */ /* 0x084ff00000041804 */
[----:B---3--:R-:W-:Y:S01]  /*1a4c0*/  HMMA.16816.F32.BF16 R8, R24, R10, R12 ;  /* 0x0000000a1808723c */ /* 0x008fe2000004180c */
[----:B------:R-:W2:Y:S11]  /*1a4d0*/  LDL R4, [R1+0x10] ;  /* 0x0000100001047983 */ /* 0x000eb60000100800 */
[----:B------:R-:W-:Y:S03]  /*1a4e0*/  @!UPT UIADD3 URZ, URZ, URZ, URZ ;  /* 0x0000003f3f3ff290 */ /* 0x000fe6000fffe03f */
[----:B------:R-:W-:Y:S01]  /*1a4f0*/  STL.64 [R1+0x1a0], R16 ;  /* 0x0001a01001007387 */ /* 0x000fe20000100a00 */
[----:B------:R-:W-:Y:S02]  /*1a500*/  STL.64 [R1+0x1a8], R18 ;  /* 0x0001a81201007387 */ /* 0x000fe40000100a00 */
[----:B------:R-:W2:Y:S02]  /*1a510*/  LDL R5, [R1+0x14] ;  /* 0x0000140001057983 */ /* 0x000ea40000100800 */
[----:B------:R-:W2:Y:S01]  /*1a520*/  LDL R6, [R1+0x18] ;  /* 0x0000180001067983 */ /* 0x000ea20000100800 */
[----:B------:R-:W2:Y:S01]  /*1a530*/  LDL R7, [R1+0x1c] ;  /* 0x00001c0001077983 */ /* 0x000ea20000100800 */
[----:B------:R-:W-:Y:S02]  /*1a540*/  STL.64 [R1+0xbf0], R22 ;  /* 0x000bf01601007387 */ /* 0x000fe40000100a00 */
[----:B------:R0:W-:Y:S02]  /*1a550*/  STL.64 [R1+0xbe8], R20 ;  /* 0x000be81401007387 */ /* 0x0001e40000100a00 */
[----:B0-----:R-:W3:Y:S01]  /*1a560*/  LDL.LU R20, [R1+0xb0] ;  /* 0x0000b00001147983 */ /* 0x001ee20000300800 */
[----:B------:R-:W-:Y:S02]  /*1a570*/  STL.64 [R1+0x130], R8 ;  /* 0x0001300801007387 */ /* 0x000fe40000100a00 */
[----:B------:R-:W-:Y:S02]  /*1a580*/  STL.64 [R1+0x138], R10 ;  /* 0x0001380a01007387 */ /* 0x000fe40000100a00 */
[----:B------:R-:W3:Y:S01]  /*1a590*/  LDL.LU R21, [R1+0xb4] ;  /* 0x0000b40001157983 */ /* 0x000ee20000300800 */
[----:B------:R-:W4:Y:S01]  /*1a5a0*/  LDL.LU R22, [R1+0xb8] ;  /* 0x0000b80001167983 */ /* 0x000f220000300800 */
[----:B------:R-:W-:-:S02]  /*1a5b0*/  IMAD.MOV.U32 R23, RZ, RZ, R0 ;  /* 0x000000ffff177224 */ /* 0x000fc400078e0000 */
[----:B------:R-:W2:Y:S03]  /*1a5c0*/  LDL.LU R0, [R1+0xc78] ;  /* 0x000c780001007983 */ /* 0x000ea60000300800 */
[----:B----4-:R-:W-:Y:S01]  /*1a5d0*/  STL.64 [R1+0xc10], R22 ;  /* 0x000c101601007387 */ /* 0x010fe20000100a00 */
[----:B---3--:R0:W-:Y:S03]  /*1a5e0*/  STL.64 [R1+0xc08], R20 ;  /* 0x000c081401007387 */ /* 0x0081e60000100a00 */
[----:B0-----:R-:W3:Y:S01]  /*1a5f0*/  LDL.LU R20, [R1+0xc0] ;  /* 0x0000c00001147983 */ /* 0x001ee20000300800 */
[----:B------:R-:W3:Y:S02]  /*1a600*/  LDL.LU R21, [R1+0xc4] ;  /* 0x0000c40001157983 */ /* 0x000ee40000300800 */
[----:B------:R-:W4:Y:S02]  /*1a610*/  LDL.LU R22, [R1+0xc8] ;  /* 0x0000c80001167983 */ /* 0x000f240000300800 */
[----:B------:R-:W4:Y:S01]  /*1a620*/  LDL.LU R23, [R1+0xcc] ;  /* 0x0000cc0001177983 */ /* 0x000f220000300800 */
[----:B------:R-:W2:Y:S01]  /*1a630*/  LDL.LU.64 R8, [R1+0x1f0] ;  /* 0x0001f00001087983 */ /* 0x000ea20000300a00 */
[----:B------:R-:W2:Y:S03]  /*1a640*/  LDL.LU.64 R10, [R1+0x1f8] ;  /* 0x0001f800010a7983 */ /* 0x000ea60000300a00 */
[----:B--2---:R-:W-:Y:S01]  /*1a650*/  STL.64 [R1+0xc70], R10 ;  /* 0x000c700a01007387 */ /* 0x004fe20000100a00 */
[----:B------:R0:W-:Y:S03]  /*1a660*/  STL.64 [R1+0xc68], R8 ;  /* 0x000c680801007387 */ /* 0x0001e60000100a00 */
[----:B0-----:R-:W2:Y:S01]  /*1a670*/  LDL.LU.64 R8, [R1+0x280] ;  /* 0x0002800001087983 */ /* 0x001ea20000300a00 */
[----:B------:R-:W2:Y:S02]  /*1a680*/  LDL.LU.64 R10, [R1+0x288] ;  /* 0x00028800010a7983 */ /* 0x000ea40000300a00 */
[----:B------:R-:W2:Y:S02]  /*1a690*/  LDL.LU.64 R12, [R1+0x100] ;  /* 0x00010000010c7983 */ /* 0x000ea40000300a00 */
[----:B------:R-:W2:Y:S01]  /*1a6a0*/  LDL.LU.64 R14, [R1+0x108] ;  /* 0x00010800010e7983 */ /* 0x000ea20000300a00 */
[----:B----4-:R-:W-:Y:S01]  /*1a6b0*/  STL.64 [R1+0xc20], R22 ;  /* 0x000c201601007387 */ /* 0x010fe20000100a00 */
[----:B---3--:R-:W-:Y:S02]  /*1a6c0*/  STL.64 [R1+0xc18], R20 ;  /* 0x000c181401007387 */ /* 0x008fe40000100a00 */
[----:B------:R-:W3:Y:S02]  /*1a6d0*/  LDL.LU.64 R16, [R1] ;  /* 0x0000000001107983 */ /* 0x000ee40000300a00 */
[----:B------:R-:W4:Y:S01]  /*1a6e0*/  LDL.LU.64 R18, [R1+0x8] ;  /* 0x0000080001127983 */ /* 0x000f220000300a00 */
[----:B------:R-:W0:Y:S02]  /*1a6f0*/  LDSM.16.M88.4 R20, [R0+0x7000] ;  /* 0x007000000014783b */ /* 0x000e240000000200 */
[----:B0-----:R-:W-:Y:S01]  /*1a700*/  IMAD.MOV.U32 R0, RZ, RZ, R23 ;  /* 0x000000ffff007224 */ /* 0x001fe200078e0017 */
[-C--:B--2---:R-:W-:Y:S01]  /*1a710*/  HMMA.16816.F32.BF16 R4, R4, R20.reuse, R8 ;  /* 0x000000140404723c */ /* 0x084fe20000041808 */
[----:B----4-:R-:W-:Y:S01]  /*1a720*/  STL.64 [R1+0xc30], R18 ;  /* 0x000c301201007387 */ /* 0x010fe20000100a00 */
[----:B---3--:R0:W-:Y:S02]  /*1a730*/  STL.64 [R1+0xc28], R16 ;  /* 0x000c281001007387 */ /* 0x0081e40000100a00 */
[----:B------:R-:W-:Y:S02]  /*1a740*/  STL [R1+0xbe0], R26 ;  /* 0x000be01a01007387 */ /* 0x000fe40000100800 */
[----:B------:R-:W-:Y:S01]  /*1a750*/  STL [R1+0xbdc], R27 ;  /* 0x000bdc1b01007387 */ /* 0x000fe20000100800 */
[----:B0-----:R-:W2:Y:S01]  /*1a760*/  LDL.LU.64 R16, [R1+0xf0] ;  /* 0x0000f00001107983 */ /* 0x001ea20000300a00 */
[----:B------:R-:W2:Y:S02]  /*1a770*/  LDL.LU.64 R18, [R1+0xf8] ;  /* 0x0000f80001127983 */ /* 0x000ea40000300a00 */
[----:B------:R-:W-:Y:S02]  /*1a780*/  STL [R1+0xbd8], R0 ;  /* 0x000bd80001007387 */ /* 0x000fe40000100800 */
[----:B------:R-:W3:Y:S01]  /*1a790*/  LDL.LU.64 R10, [R1+0xc70] ;  /* 0x000c7000010a7983 */ /* 0x000ee20000300a00 */
[----:B------:R-:W3:Y:S10]  /*1a7a0*/  LDL.LU.64 R8, [R1+0xc68] ;  /* 0x000c680001087983 */ /* 0x000ef40000300a00 */
[----:B------:R-:W-:Y:S02]  /*1a7b0*/  STL.64 [R1+0x80], R4 ;  /* 0x0000800401007387 */ /* 0x000fe40000100a00 */
[----:B------:R0:W-:Y:S02]  /*1a7c0*/  STL.64 [R1+0x88], R6 ;  /* 0x0000880601007387 */ /* 0x0001e40000100a00 */
[----:B0-----:R-:W3:Y:S01]  /*1a7d0*/  LDL.LU.64 R6, [R1+0xc60] ;  /* 0x000c600001067983 */ /* 0x001ee20000300a00 */
[----:B------:R-:W3:Y:S02]  /*1a7e0*/  LDL.LU.64 R4, [R1+0xc58] ;  /* 0x000c580001047983 */ /* 0x000ee40000300a00 */
[----:B------:R-:W-:Y:S01]  /*1a7f0*/  STL [R1+0x38], R22 ;  /* 0x0000381601007387 */ /* 0x000fe20000100800 */
[-C--:B---3--:R-:W-:Y:S11]  /*1a800*/  HMMA.16816.F32.BF16 R8, R4, R20.reuse, R8 ;  /* 0x000000140408723c */ /* 0x088ff60000041808 */
[----:B------:R-:W-:Y:S11]  /*1a810*/  @!UPT UIADD3 URZ, URZ, URZ, URZ ;  /* 0x0000003f3f3ff290 */ /* 0x000ff6000fffe03f */
[----:B------:R-:W-:Y:S01]  /*1a820*/  @!UPT UIADD3 URZ, URZ, URZ, URZ ;  /* 0x0000003f3f3ff290 */ /* 0x000fe2000fffe03f */
[----:B------:R-:W-:Y:S01]  /*1a830*/  STL.64 [R1+0x70], R8 ;  /* 0x0000700801007387 */ /* 0x000fe20000100a00 */
[----:B------:R0:W-:Y:S02]  /*1a840*/  STL [R1+0x78], R10 ;  /* 0x0000780a01007387 */ /* 0x0001e40000100800 */
[----:B------:R-:W-:Y:S02]  /*1a850*/  IMAD.MOV.U32 R0, RZ, RZ, R11 ;  /* 0x000000ffff007224 */ /* 0x000fe400078e000b */
[----:B0-----:R-:W3:Y:S01]  /*1a860*/  LDL.LU.64 R10, [R1+0xc50] ;  /* 0x000c5000010a7983 */ /* 0x001ee20000300a00 */
[----:B------:R-:W3:Y:S02]  /*1a870*/  LDL.LU.64 R8, [R1+0xc48] ;  /* 0x000c480001087983 */ /* 0x000ee40000300a00 */
[----:B------:R0:W-:Y:S02]  /*1a880*/  STL.64 [R1+0xbd0], R6 ;  /* 0x000bd00601007387 */ /* 0x0001e40000100a00 */
[----:B------:R-:W-:Y:S01]  /*1a890*/  STL.64 [R1+0xbc8], R4 ;  /* 0x000bc80401007387 */ /* 0x000fe20000100a00 */
[----:B0-----:R-:W4:Y:S01]  /*1a8a0*/  LDL.LU R6, [R1+0x48] ;  /* 0x0000480001067983 */ /* 0x001f220000300800 */
[----:B------:R-:W4:Y:S01]  /*1a8b0*/  LDL.LU R7, [R1+0x4c] ;  /* 0x00004c0001077983 */ /* 0x000f220000300800 */
[----:B---3--:R-:W-:Y:S11]  /*1a8c0*/  HMMA.16816.F32.BF16 R12, R8, R20, R12 ;  /* 0x00000014080c723c */ /* 0x008ff6000004180c */
[----:B------:R-:W-:Y:S11]  /*1a8d0*/  @!UPT UIADD3 URZ, URZ, URZ, URZ ;  /* 0x0000003f3f3ff290 */ /* 0x000ff6000fffe03f */
[----:B------:R-:W-:Y:S01]  /*1a8e0*/  @!UPT UIADD3 URZ, URZ, URZ, URZ ;  /* 0x0000003f3f3ff290 */ /* 0x000fe2000fffe03f */
[----:B------:R-:W-:Y:S01]  /*1a8f0*/  STL.64 [R1+0x60], R12 ;  /* 0x0000600c01007387 */ /* 0x000fe20000100a00 */
[----:B------:R0:W-:Y:S03]  /*1a900*/  STL.64 [R1+0x68], R14 ;  /* 0x0000680e01007387 */ /* 0x0001e60000100a00 */
[----:B0-----:R-:W2:Y:S01]  /*1a910*/  LDL.LU.64 R14, [R1+0xc40] ;  /* 0x000c4000010e7983 */ /* 0x001ea20000300a00 */
[----:B------:R-:W2:Y:S02]  /*1a920*/  LDL.LU.64 R12, [R1+0xc38] ;  /* 0x000c3800010c7983 */ /* 0x000ea40000300a00 */
[----:B------:R0:W-:Y:S02]  /*1a930*/  STL.64 [R1+0xbc0], R10 ;  /* 0x000bc00a01007387 */ /* 0x0001e40000100a00 */
[----:B------:R1:W-:Y:S02]  /*1a940*/  STL.64 [R1+0xbb8], R8 ;  /* 0x000bb80801007387 */ /* 0x0003e40000100a00 */
[----:B0-----:R-:W-:-:S02]  /*1a950*/  IMAD.MOV.U32 R10, RZ, RZ, R3 ;  /* 0x000000ffff0a7224 */ /* 0x001fc400078e0003 */
[----:B-1----:R-:W-:Y:S02]  /*1a960*/  IMAD.MOV.U32 R8, RZ, RZ, R29 ;  /* 0x000000ffff087224 */ /* 0x002fe400078e001d */
[----:B------:R-:W-:Y:S02]  /*1a970*/  IMAD.MOV.U32 R9, RZ, RZ, R28 ;  /* 0x000000ffff097224 */ /* 0x000fe400078e001c */
[----:B------:R-:W-:Y:S01]  /*1a980*/  IMAD.MOV.U32 R11, RZ, RZ, R2 ;  /* 0x000000ffff0b7224 */ /* 0x000fe200078e0002 */
[----:B--2---:R-:W-:Y:S01]  /*1a990*/  HMMA.16816.F32.BF16 R20, R12, R20, R16 ;  /* 0x000000140c14723c */ /* 0x004fe20000041810 */
[----:B------:R-:W2:Y:S01]  /*1a9a0*/  LDL.LU.64 R18, [R1+0xc30] ;  /* 0x000c300001127983 */ /* 0x000ea20000300a00 */
[----:B------:R-:W4:Y:S11]  /*1a9b0*/  LDL.LU.64 R16, [R1+0xc28] ;  /* 0x000c280001107983 */ /* 0x000f360000300a00 */
[----:B------:R-:W-:Y:S11]  /*1a9c0*/  @!UPT UIADD3 URZ, URZ, URZ, URZ ;  /* 0x0000003f3f3ff290 */ /* 0x000ff6000fffe03f */
[----:B------:R-:W-:Y:S02]  /*1a9d0*/  IMAD.MOV.U32 R3, RZ, RZ, R22 ;  /* 0x000000ffff037224 */ /* 0x000fe400078e0016 */
[----:B------:R-:W-:Y:S02]  /*1a9e0*/  IMAD.MOV.U32 R29, RZ, RZ, R23 ;  /* 0x000000ffff1d7224 */ /* 0x000fe400078e0017 */
[----:B------:R-:W-:Y:S02]  /*1a9f0*/  IMAD.MOV.U32 R28, RZ, RZ, R20 ;  /* 0x000000ffff1c7224 */ /* 0x000fe400078e0014 */
[----:B------:R-:W-:Y:S01]  /*1aa00*/  IMAD.MOV.U32 R2, RZ, RZ, R21 ;  /* 0x000000ffff027224 */ /* 0x000fe200078e0015 */
[----:B------:R-:W4:Y:S01]  /*1aa10*/  LDL.LU.64 R22, [R1+0xc20] ;  /* 0x000c200001167983 */ /* 0x000f220000300a00 */
[----:B------:R-:W4:Y:S02]  /*1aa20*/  LDL.LU.64 R20, [R1+0xc18] ;  /* 0x000c180001147983 */ /* 0x000f240000300a00 */
[----:B------:R-:W-:Y:S02]  /*1aa30*/  STL.64 [R1+0xbb0], R14 ;  /* 0x000bb00e01007387 */ /* 0x000fe40000100a00 */
[----:B------:R0:W-:Y:S02]  /*1aa40*/  STL.64 [R1+0xba8], R12 ;  /* 0x000ba80c01007387 */ /* 0x0001e40000100a00 */
[----:B0-----:R-:W3:Y:S01]  /*1aa50*/  LDL.LU R12, [R1+0xa0] ;  /* 0x0000a000010c7983 */ /* 0x001ee20000300800 */
[----:B------:R-:W3:Y:S02]  /*1aa60*/  LDL.LU R13, [R1+0xa4] ;  /* 0x0000a400010d7983 */ /* 0x000ee40000300800 */
[----:B------:R-:W3:Y:S02]  /*1aa70*/  LDL.LU R14, [R1+0xa8] ;  /* 0x0000a800010e7983 */ /* 0x000ee40000300800 */
[----:B------:R-:W3:Y:S02]  /*1aa80*/  LDL.LU R15, [R1+0xac] ;  /* 0x0000ac00010f7983 */ /* 0x000ee40000300800 */
[----:B--2---:R-:W-:-:S02]  /*1aa90*/  IMAD.MOV.U32 R5, RZ, RZ, R18 ;  /* 0x000000ffff057224 */ /* 0x004fc400078e0012 */
[----:B------:R-:W-:Y:S01]  /*1aaa0*/  IMAD.MOV.U32 R4, RZ, RZ, R19 ;  /* 0x000000ffff047224 */ /* 0x000fe200078e0013 */
[-C--:B----4-:R-:W-:Y:S01]  /*1aab0*/  HMMA.16816.F32.BF16 R20, R16, R6.reuse, R20 ;  /* 0x000000061014723c */ /* 0x090fe20000041814 */
[----:B------:R-:W-:Y:S02]  /*1aac0*/  IMAD.MOV.U32 R26, RZ, RZ, R16 ;  /* 0x000000ffff1a7224 */ /* 0x000fe400078e0010 */
[----:B------:R-:W-:Y:S11]  /*1aad0*/  IMAD.MOV.U32 R27, RZ, RZ, R17 ;  /* 0x000000ffff1b7224 */ /* 0x000ff600078e0011 */
[----:B------:R-:W-:Y:S09]  /*1aae0*/  @!UPT UIADD3 URZ, URZ, URZ, URZ ;  /* 0x0000003f3f3ff290 */ /* 0x000ff2000fffe03f */
[----:B------:R-:W-:Y:S01]  /*1aaf0*/  STL.64 [R1+0x290], R20 ;  /* 0x0002901401007387 */ /* 0x000fe20000100a00 */
[----:B------:R0:W-:Y:S03]  /*1ab00*/  STL.64 [R1+0x298], R22 ;  /* 0x0002981601007387 */ /* 0x0001e60000100a00 */
[----:B0-----:R-:W2:Y:S01]  /*1ab10*/  LDL.LU.64 R22, [R1+0xc10] ;  /* 0x000c100001167983 */ /* 0x001ea20000300a00 */
[----:B------:R-:W2:Y:S02]  /*1ab20*/  LDL.LU.64 R20, [R1+0xc08] ;  /* 0x000c080001147983 */ /* 0x000ea40000300a00 */
[----:B------:R-:W2:Y:S02]  /*1ab30*/  LDL.LU.64 R18, [R1+0xc00] ;  /* 0x000c000001127983 */ /* 0x000ea40000300a00 */
[----:B------:R-:W2:Y:S02]  /*1ab40*/  LDL.LU.64 R16, [R1+0xbf8] ;  /* 0x000bf80001107983 */ /* 0x000ea40000300a00 */
[----:B--2---:R-:W-:Y:S11]  /*1ab50*/  HMMA.16816.F32.BF16 R20, R16, R6, R20 ;  /* 0x000000061014723c */ /* 0x004ff60000041814 */
[----:B------:R-:W-:Y:S11]  /*1ab60*/  @!UPT UIADD3 URZ, URZ, URZ, URZ ;  /* 0x0000003f3f3ff290 */ /* 0x000ff6000fffe03f */
[----:B------:R-:W-:Y:S01]  /*1ab70*/  @!UPT UIADD3 URZ, URZ, URZ, URZ ;  /* 0x0000003f3f3ff290 */ /* 0x000fe2000fffe03f */
[----:B------:R-:W-:Y:S01]  /*1ab80*/  STL.64 [R1+0x210], R20 ;  /* 0x0002101401007387 */ /* 0x000fe20000100a00 */
[----:B------:R0:W-:Y:S03]  /*1ab90*/  STL.64 [R1+0x218], R22 ;  /* 0x0002181601007387 */ /* 0x0001e60000100a00 */
[----:B0-----:R-:W3:Y:S01]  /*1aba0*/  LDL.LU.64 R22, [R1+0xbf0] ;  /* 0x000bf00001167983 */ /* 0x001ee20000300a00 */
[----:B------:R-:W3:Y:S02]  /*1abb0*/  LDL.LU.64 R20, [R1+0xbe8] ;  /* 0x000be80001147983 */ /* 0x000ee40000300a00 */
[----:B------:R-:W-:Y:S02]  /*1abc0*/  STL.64 [R1+0xb68], R18 ;  /* 0x000b681201007387 */ /* 0x000fe40000100a00 */
[----:B------:R0:W-:Y:S02]  /*1abd0*/  STL.64 [R1+0xb60], R16 ;  /* 0x000b601001007387 */ /* 0x0001e40000100a00 */
[----:B0-----:R-:W-:-:S02]  /*1abe0*/  IMAD.MOV.U32 R16, RZ, RZ, R26 ;  /* 0x000000ffff107224 */ /* 0x001fc400078e001a */
[----:B------:R-:W-:Y:S01]  /*1abf0*/  IMAD.MOV.U32 R17, RZ, RZ, R27 ;  /* 0x000000ffff117224 */ /* 0x000fe200078e001b */
[----:B------:R-:W2:Y:S01]  /*1ac00*/  LDL.LU R26, [R1+0xbe0] ;  /* 0x000be000011a7983 */ /* 0x000ea20000300800 */
[----:B------:R-:W2:Y:S02]  /*1ac10*/  LDL.LU R27, [R1+0xbdc] ;  /* 0x000bdc00011b7983 */ /* 0x000ea40000300800 */
[----:B------:R-:W-:Y:S02]  /*1ac20*/  IMAD.MOV.U32 R18, RZ, RZ, R5 ;  /* 0x000000ffff127224 */ /* 0x000fe400078e0005 */
[----:B------:R-:W-:-:S05]  /*1ac30*/  IMAD.MOV.U32 R19, RZ, RZ, R4 ;  /* 0x000000ffff137224 */ /* 0x000fca00078e0004 */
[----:B------:R-:W-:Y:S01]  /*1ac40*/  STL.64 [R1+0xba0], R18 ;  /* 0x000ba01201007387 */ /* 0x000fe20000100a00 */
[----:B------:R-:W-:Y:S01]  /*1ac50*/  STL.64 [R1+0xb98], R16 ;  /* 0x000b981001007387 */ /* 0x000fe20000100a00 */
[-C--:B---3--:R-:W-:Y:S02]  /*1ac60*/  HMMA.16816.F32.BF16 R12, R20, R6.reuse, R12 ;  /* 0x00000006140c723c */ /* 0x088fe4000004180c */
[----:B------:R0:W-:Y:S04]  /*1ac70*/  STL.64 [R1+0xb48], R22 ;  /* 0x000b481601007387 */ /* 0x0001e80000100a00 */
[----:B0-----:R-:W3:Y:S02]  /*1ac80*/  LDL R23, [R1+0xd0] ;  /* 0x0000d00001177983 */ /* 0x001ee40000100800 */
[----:B--2---:R-:W-:Y:S11]  /*1ac90*/  HMMA.16816.F32.BF16 R8, R24, R6, R8 ;  /* 0x000000061808723c */ /* 0x004ff60000041808 */
[----:B------:R-:W-:Y:S04]  /*1aca0*/  @!UPT UIADD3 URZ, URZ, URZ, URZ ;  /* 0x0000003f3f3ff290 */ /* 0x000fe8000fffe03f */
[----:B------:R-:W-:Y:S01]  /*1acb0*/  STL.64 [R1+0x190], R12 ;  /* 0x0001900c01007387 */ /* 0x000fe20000100a00 */
[----:B------:R-:W-:Y:S02]  /*1acc0*/  STL.64 [R1+0x198], R14 ;  /* 0x0001980e01007387 */ /* 0x000fe40000100a00 */
[----:B------:R-:W-:Y:S02]  /*1acd0*/  STL.64 [R1+0xb40], R20 ;  /* 0x000b401401007387 */ /* 0x000fe40000100a00 */
[----:B------:R-:W2:Y:S01]  /*1ace0*/  LDL.LU.64 R4, [R1+0x270] ;  /* 0x0002700001047983 */ /* 0x000ea20000300a00 */
[----:B------:R-:W2:Y:S04]  /*1acf0*/  LDL.LU.64 R6, [R1+0x278] ;  /* 0x0002780001067983 */ /* 0x000ea80000300a00 */
[----:B------:R-:W-:Y:S01]  /*1ad00*/  STL.64 [R1+0x120], R8 ;  /* 0x0001200801007387 */ /* 0x000fe20000100a00 */
[----:B------:R-:W-:Y:S02]  /*1ad10*/  STL.64 [R1+0x128], R10 ;  /* 0x0001280a01007387 */ /* 0x000fe40000100a00 */
[----:B------:R-:W-:Y:S02]  /*1ad20*/  STL.64 [R1+0xb38], R26 ;  /* 0x000b381a01007387 */ /* 0x000fe40000100a00 */
[----:B------:R0:W-:Y:S02]  /*1ad30*/  STL.64 [R1+0xb30], R24 ;  /* 0x000b301801007387 */ /* 0x0001e40000100a00 */
[----:B0-----:R-:W4:Y:S01]  /*1ad40*/  LDL.LU R24, [R1+0x60] ;  /* 0x0000600001187983 */ /* 0x001f220000300800 */
[----:B------:R-:W4:Y:S02]  /*1ad50*/  LDL.LU R25, [R1+0x64] ;  /* 0x0000640001197983 */ /* 0x000f240000300800 */
[----:B------:R-:W2:Y:S02]  /*1ad60*/  LDL.LU R26, [R1+0x68] ;  /* 0x00006800011a7983 */ /* 0x000ea40000300800 */
[----:B------:R-:W2:Y:S01]  /*1ad70*/  LDL.LU R27, [R1+0x6c] ;  /* 0x00006c00011b7983 */ /* 0x000ea20000300800 */
[----:B------:R-:W4:Y:S01]  /*1ad80*/  LDL.LU.64 R8, [R1+0x200] ;  /* 0x0002000001087983 */ /* 0x000f220000300a00 */
[----:B------:R-:W4:Y:S02]  /*1ad90*/  LDL.LU.64 R10, [R1+0x208] ;  /* 0x00020800010a7983 */ /* 0x000f240000300a00 */
[----:B------:R-:W4:Y:S02]  /*1ada0*/  LDL.LU.64 R12, [R1+0x180] ;  /* 0x00018000010c7983 */ /* 0x000f240000300a00 */
[----:B------:R-:W4:Y:S01]  /*1adb0*/  LDL.LU.64 R14, [R1+0x188] ;  /* 0x00018800010e7983 */ /* 0x000f220000300a00 */
[----:B------:R-:W4:Y:S01]  /*1adc0*/  LDL.LU.64 R16, [R1+0x110] ;  /* 0x0001100001107983 */ /* 0x000f220000300a00 */
[----:B------:R-:W4:Y:S03]  /*1add0*/  LDL.LU.64 R18, [R1+0x118] ;  /* 0x0001180001127983 */ /* 0x000f260000300a00 */
[----:B---3--:R-:W0:Y:S04]  /*1ade0*/  LDSM.16.M88.4 R20, [R23+0x7800] ;  /* 0x007800001714783b */ /* 0x008e280000000200 */
[----:B--2---:R-:W-:Y:S01]  /*1adf0*/  STL.64 [R1+0xb58], R26 ;  /* 0x000b581a01007387 */ /* 0x004fe20000100a00 */
[----:B----4-:R1:W-:Y:S03]  /*1ae00*/  STL.64 [R1+0xb50], R24 ;  /* 0x000b501801007387 */ /* 0x0103e60000100a00 */
[----:B-1----:R-:W2:Y:S01]  /*1ae10*/  LDL.LU R24, [R1+0x70] ;  /* 0x0000700001187983 */ /* 0x002ea20000300800 */
[----:B------:R-:W2:Y:S02]  /*1ae20*/  LDL.LU R25, [R1+0x74] ;  /* 0x0000740001197983 */ /* 0x000ea40000300800 */
[----:B------:R-:W3:Y:S02]  /*1ae30*/  LDL.LU R26, [R1+0x78] ;  /* 0x00007800011a7983 */ /* 0x000ee40000300800 */
[----:B------:R-:W-:-:S02]  /*1ae40*/  IMAD.MOV.U32 R27, RZ, RZ, R0 ;  /* 0x000000ffff1b7224 */ /* 0x000fc400078e0000 */
[----:B------:R-:W4:Y:S04]  /*1ae50*/  LDL.LU R0, [R1+0xbd8] ;  /* 0x000bd80001007983 */ /* 0x000f280000300800 */
[----:B---3--:R-:W-:Y:S01]  /*1ae60*/  STL.64 [R1+0xb78], R26 ;  /* 0x000b781a01007387 */ /* 0x008fe20000100a00 */
[----:B--2---:R1:W-:Y:S03]  /*1ae70*/  STL.64 [R1+0xb70], R24 ;  /* 0x000b701801007387 */ /* 0x0043e60000100a00 */
[----:B-1----:R-:W0:Y:S01]  /*1ae80*/  LDL.LU R24, [R1+0x10] ;  /* 0x0000100001187983 */ /* 0x002e220000300800 */
[----:B------:R-:W0:Y:S02]  /*1ae90*/  LDL.LU R25, [R1+0x14] ;  /* 0x0000140001197983 */ /* 0x000e240000300800 */
[----:B------:R-:W0:Y:S02]  /*1aea0*/  LDL.LU R26, [R1+0x18] ;  /* 0x00001800011a7983 */ /* 0x000e240000300800 */
[----:B------:R-:W0:Y:S02]  /*1aeb0*/  LDL.LU R27, [R1+0x1c] ;  /* 0x00001c00011b7983 */ /* 0x000e240000300800 */
[-C--:B0-----:R-:W-:Y:S01]  /*1aec0*/  HMMA.16816.F32.BF16 R24, R24, R20.reuse, R4 ;  /* 0x000000141818723c */ /* 0x081fe20000041804 */
[----:B------:R-:W2:Y:S01]  /*1aed0*/  LDL.LU.64 R6, [R1+0xbd0] ;  /* 0x000bd00001067983 */ /* 0x000ea20000300a00 */
[----:B------:R-:W2:Y:S11]  /*1aee0*/  LDL.LU.64 R4, [R1+0xbc8] ;  /* 0x000bc80001047983 */ /* 0x000eb60000300a00 */
[----:B------:R-:W-:Y:S10]  /*1aef0*/  @!UPT UIADD3 URZ, URZ, URZ, URZ ;  /* 0x0000003f3f3ff290 */ /* 0x000ff4000fffe03f */
[----:B------:R-:W-:Y:S01]  /*1af00*/  STL.64 [R1+0xb88], R26 ;  /* 0x000b881a01007387 */ /* 0x000fe20000100a00 */
[----:B------:R0:W-:Y:S03]  /*1af10*/  STL.64 [R1+0xb80], R24 ;  /* 0x000b801801007387 */ /* 0x0001e60000100a00 */
[----:B0-----:R-:W3:Y:S01]  /*1af20*/  LDL.LU R24, [R1+0x80] ;  /* 0x0000800001187983 */ /* 0x001ee20000300800 */
[----:B------:R-:W3:Y:S02]  /*1af30*/  LDL.LU R25, [R1+0x84] ;  /* 0x0000840001197983 */ /* 0x000ee40000300800 */
[----:B------:R-:W3:Y:S02]  /*1af40*/  LDL.LU R26, [R1+0x88] ;  /* 0x00008800011a7983 */ /* 0x000ee40000300800 */
[----:B------:R-:W3:Y:S01]  /*1af50*/  LDL.LU R27, [R1+0x8c] ;  /* 0x00008c00011b7983 */ /* 0x000ee20000300800 */
[-C--:B--2---:R-:W-:Y:S01]  /*1af60*/  HMMA.16816.F32.BF16 R4, R4, R20.reuse, R8 ;  /* 0x000000140404723c */ /* 0x084fe20000041808 */
[----:B------:R-:W2:Y:S01]  /*1af70*/  LDL.LU.64 R10, [R1+0xbc0] ;  /* 0x000bc000010a7983 */ /* 0x000ea20000300a00 */
[----:B------:R-:W2:Y:S06]  /*1af80*/  LDL.LU.64 R8, [R1+0xbb8] ;  /* 0x000bb80001087983 */ /* 0x000eac0000300a00 */
[-C--:B--2---:R-:W-:Y:S01]  /*1af90*/  HMMA.16816.F32.BF16 R8, R8, R20.reuse, R12 ;  /* 0x000000140808723c */ /* 0x084fe2000004180c */
[----:B------:R-:W2:Y:S01]  /*1afa0*/  LDL.LU.64 R14, [R1+0xbb0] ;  /* 0x000bb000010e7983 */ /* 0x000ea20000300a00 */
[----:B------:R-:W2:Y:S06]  /*1afb0*/  LDL.LU.64 R12, [R1+0xba8] ;  /* 0x000ba800010c7983 */ /* 0x000eac0000300a00 */
[----:B--2---:R-:W-:Y:S01]  /*1afc0*/  HMMA.16816.F32.BF16 R12, R12, R20, R16 ;  /* 0x000000140c0c723c */ /* 0x004fe20000041810 */
[----:B------:R-:W3:Y:S01]  /*1afd0*/  LDL.LU.64 R18, [R1+0xba0] ;  /* 0x000ba00001127983 */ /* 0x000ee20000300a00 */
[----:B------:R-:W3:Y:S11]  /*1afe0*/  LDL.LU.64 R16, [R1+0xb98] ;  /* 0x000b980001107983 */ /* 0x000ef60000300a00 */
[----:B------:R-:W-:Y:S10]  /*1aff0*/  @!UPT UIADD3 URZ, URZ, URZ, URZ ;  /* 0x0000003f3f3ff290 */ /* 0x000ff4000fffe03f */
[----:B------:R-:W-:Y:S01]  /*1b000*/  STL.64 [R1+0xb10], R14 ;  /* 0x000b100e01007387 */ /* 0x000fe20000100a00 */
[----:B------:R0:W-:Y:S03]  /*1b010*/  STL.64 [R1+0xb08], R12 ;  /* 0x000b080c01007387 */ /* 0x0001e60000100a00 */
[----:B0-----:R-:W2:Y:S01]  /*1b020*/  LDL.LU R12, [R1+0x8d8] ;  /* 0x0008d800010c7983 */ /* 0x001ea20000300800 */
[----:B------:R-:W2:Y:S02]  /*1b030*/  LDL.LU R13, [R1+0x820] ;  /* 0x00082000010d7983 */ /* 0x000ea40000300800 */
[----:B------:R-:W3:Y:S02]  /*1b040*/  LDL.LU R14, [R1+0x38] ;  /* 0x00003800010e7983 */ /* 0x000ee40000300800 */
[----:B----4-:R-:W-:Y:S02]  /*1b050*/  IMAD.MOV.U32 R15, RZ, RZ, R0 ;  /* 0x000000ffff0f7224 */ /* 0x010fe400078e0000 */
[----:B------:R0:W5:Y:S05]  /*1b060*/  LDL.LU R0, [R1+0xb90] ;  /* 0x000b900001007983 */ /* 0x00016a0000300800 */
[C---:B---3--:R-:W-:Y:S11]  /*1b070*/  HMMA.16816.F32.BF16 R24, R16.reuse, R14, R24 ;  /* 0x0000000e1018723c */ /* 0x048ff60000041818 */
[----:B------:R-:W-:Y:S11]  /*1b080*/  @!UPT UIADD3 URZ, URZ, URZ, URZ ;  /* 0x0000003f3f3ff290 */ /* 0x000ff6000fffe03f */
[----:B------:R-:W-:Y:S01]  /*1b090*/  @!UPT UIADD3 URZ, URZ, URZ, URZ ;  /* 0x0000003f3f3ff290 */ /* 0x000fe2000fffe03f */
[----:B------:R-:W-:Y:S01]  /*1b0a0*/  STL.64 [R1+0x280], R24 ;  /* 0x0002801801007387 */ /* 0x000fe20000100a00 */
[----:B------:R1:W-:Y:S03]  /*1b0b0*/  STL.64 [R1+0x288], R26 ;  /* 0x0002881a01007387 */ /* 0x0003e60000100a00 */
[----:B-1----:R-:W3:Y:S01]  /*1b0c0*/  LDL.LU.64 R26, [R1+0xb88] ;  /* 0x000b8800011a7983 */ /* 0x002ee20000300a00 */
[----:B------:R-:W3:Y:S02]  /*1b0d0*/  LDL.LU.64 R24, [R1+0xb80] ;  /* 0x000b800001187983 */ /* 0x000ee40000300a00 */
[----:B---3--:R-:W-:Y:S01]  /*1b0e0*/  HMMA.16816.F32.BF16 R16, R16, R22, R24 ;  /* 0x000000161010723c */ /* 0x008fe20000041818 */
[----:B------:R-:W3:Y:S01]  /*1b0f0*/  LDL.LU.64 R26, [R1+0xb78] ;  /* 0x000b7800011a7983 */ /* 0x000ee20000300a00 */
[----:B------:R-:W3:Y:S11]  /*1b100*/  LDL.LU.64 R24, [R1+0xb70] ;  /* 0x000b700001187983 */ /* 0x000ef60000300a00 */
[----:B------:R-:W-:Y:S10]  /*1b110*/  @!UPT UIADD3 URZ, URZ, URZ, URZ ;  /* 0x0000003f3f3ff290 */ /* 0x000ff4000fffe03f */
[----:B------:R-:W-:Y:S01]  /*1b120*/  STL.64 [R1+0x270], R16 ;  /* 0x0002701001007387 */ /* 0x000fe20000100a00 */
[----:B------:R1:W-:Y:S03]  /*1b130*/  STL.64 [R1+0x278], R18 ;  /* 0x0002781201007387 */ /* 0x0003e60000100a00 */
[----:B-1----:R-:W3:Y:S01]  /*1b140*/  LDL.LU.64 R18, [R1+0xb68] ;  /* 0x000b680001127983 */ /* 0x002ee20000300a00 */
[----:B------:R-:W3:Y:S02]  /*1b150*/  LDL.LU.64 R16, [R1+0xb60] ;  /* 0x000b600001107983 */ /* 0x000ee40000300a00 */
[C---:B---3--:R-:W-:Y:S08]  /*1b160*/  HMMA.16816.F32.BF16 R24, R16.reuse, R14, R24 ;  /* 0x0000000e1018723c */ /* 0x048ff00000041818 */
[----:B------:R-:W-:Y:S07]  /*1b170*/  HMMA.16816.F32.BF16 R16, R16, R22, R4 ;  /* 0x000000161010723c */ /* 0x000fee0000041804 */
[----:B------:R-:W-:-:S02]  /*1b180*/  IMAD.MOV.U32 R5, RZ, RZ, R22 ;  /* 0x000000ffff057224 */ /* 0x000fc400078e0016 */
[----:B------:R-:W-:-:S06]  /*1b190*/  IMAD.MOV.U32 R4, RZ, RZ, R23 ;  /* 0x000000ffff047224 */ /* 0x000fcc00078e0017 */
[----:B------:R-:W-:Y:S01]  /*1b1a0*/  STL.64 [R1+0x1f0], R24 ;  /* 0x0001f01801007387 */ /* 0x000fe20000100a00 */
[----:B------:R1:W-:Y:S03]  /*1b1b0*/  STL.64 [R1+0x1f8], R26 ;  /* 0x0001f81a01007387 */ /* 0x0003e60000100a00 */
[----:B-1----:R-:W3:Y:S01]  /*1b1c0*/  LDL.LU.64 R26, [R1+0xb58] ;  /* 0x000b5800011a7983 */ /* 0x002ee20000300a00 */
[----:B------:R-:W3:Y:S03]  /*1b1d0*/  LDL.LU.64 R24, [R1+0xb50] ;  /* 0x000b500001187983 */ /* 0x000ee60000300a00 */
[----:B------:R1:W-:Y:S02]  /*1b1e0*/  STL.64 [R1+0x200], R16 ;  /* 0x0002001001007387 */ /* 0x0003e40000100a00 */
[----:B------:R4:W-:Y:S01]  /*1b1f0*/  STL.64 [R1+0x208], R18 ;  /* 0x0002081201007387 */ /* 0x0009e20000100a00 */
[----:B------:R-:W3:Y:S01]  /*1b200*/  LDL.LU.64 R22, [R1+0xb48] ;  /* 0x000b480001167983 */ /* 0x000ee20000300a00 */
[----:B------:R-:W3:Y:S03]  /*1b210*/  LDL.LU.64 R20, [R1+0xb40] ;  /* 0x000b400001147983 */ /* 0x000ee60000300a00 */
[----:B-1----:R-:W2:Y:S01]  /*1b220*/  LDL.LU R17, [R1+0x8e0] ;  /* 0x0008e00001117983 */ /* 0x002ea20000300800 */
[----:B----4-:R-:W-:-:S02]  /*1b230*/  IMAD.MOV.U32 R19, RZ, RZ, R4 ;  /* 0x000000ffff137224 */ /* 0x010fc400078e0004 */
[----:B------:R-:W-:Y:S02]  /*1b240*/  IMAD.MOV.U32 R18, RZ, RZ, R5 ;  /* 0x000000ffff127224 */ /* 0x000fe400078e0005 */
[----:B------:R-:W4:Y:S01]  /*1b250*/  LDL.LU R4, [R1+0x6e0] ;  /* 0x0006e00001047983 */ /* 0x000f220000300800 */
[----:B------:R-:W4:Y:S01]  /*1b260*/  LDL.LU R5, [R1+0x838] ;  /* 0x0008380001057983 */ /* 0x000f220000300800 */
[----:B------:R-:W2:Y:S02]  /*1b270*/  LDL.LU R6, [R1+0x590] ;  /* 0x0005900001067983 */ /* 0x000ea40000300800 */
[----:B------:R-:W2:Y:S01]  /*1b280*/  LDL.LU R7, [R1+0x594] ;  /* 0x0005940001077983 */ /* 0x000ea20000300800 */
[----:B---3--:R-:W-:Y:S01]  /*1b290*/  HMMA.16816.F32.BF16 R24, R20, R14, R24 ;  /* 0x0000000e1418723c */ /* 0x008fe20000041818 */
[----:B--2---:R-:W-:Y:S01]  /*1b2a0*/  STL.64 [R1+0xb00], R6 ;  /* 0x000b000601007387 */ /* 0x004fe20000100a00 */
[----:B----4-:R1:W-:Y:S11]  /*1b2b0*/  STL.64 [R1+0xaf8], R4 ;  /* 0x000af80401007387 */ /* 0x0103f60000100a00 */
[----:B------:R-:W-:Y:S10]  /*1b2c0*/  @!UPT UIADD3 URZ, URZ, URZ, URZ ;  /* 0x0000003f3f3ff290 */ /* 0x000ff4000fffe03f */
[----:B------:R-:W-:Y:S01]  /*1b2d0*/  STL.64 [R1+0x100], R24 ;  /* 0x0001001801007387 */ /* 0x000fe20000100a00 */
[----:B------:R2:W-:Y:S02]  /*1b2e0*/  STL.64 [R1+0x108], R26 ;  /* 0x0001081a01007387 */ /* 0x0005e40000100a00 */
[----:B------:R-:W-:Y:S02]  /*1b2f0*/  IMAD.MOV.U32 R16, RZ, RZ, R25 ;  /* 0x000000ffff107224 */ /* 0x000fe400078e0019 */
[----:B-1----:R-:W-:Y:S02]  /*1b300*/  IMAD.MOV.U32 R5, RZ, RZ, R17 ;  /* 0x000000ffff057224 */ /* 0x002fe400078e0011 */
[----:B------:R-:W-:Y:S02]  /*1b310*/  IMAD.MOV.U32 R17, RZ, RZ, R26 ;  /* 0x000000ffff117224 */ /* 0x000fe400078e001a */
[----:B--2---:R-:W2:Y:S01]  /*1b320*/  LDL.LU.64 R26, [R1+0xb38] ;  /* 0x000b3800011a7983 */ /* 0x004ea20000300a00 */
[----:B------:R-:W2:Y:S02]  /*1b330*/  LDL.LU.64 R24, [R1+0xb30] ;  /* 0x000b300001187983 */ /* 0x000ea40000300a00 */
[----:B------:R-:W-:-:S02]  /*1b340*/  IMAD.MOV.U32 R6, RZ, RZ, R18 ;  /* 0x000000ffff067224 */ /* 0x000fc400078e0012 */
[----:B------:R-:W-:Y:S01]  /*1b350*/  IMAD.MOV.U32 R7, RZ, RZ, R19 ;  /* 0x000000ffff077224 */ /* 0x000fe200078e0013 */
[----:B------:R1:W-:Y:S01]  /*1b360*/  STL.64 [R1+0xb18], R16 ;  /* 0x000b181001007387 */ /* 0x0003e20000100a00 */
[----:B------:R-:W-:Y:S02]  /*1b370*/  IMAD.MOV.U32 R18, RZ, RZ, R3 ;  /* 0x000000ffff127224 */ /* 0x000fe400078e0003 */
[----:B------:R-:W-:-:S03]  /*1b380*/  IMAD.MOV.U32 R19, RZ, RZ, R29 ;  /* 0x000000ffff137224 */ /* 0x000fc600078e001d */
[----:B------:R-:W-:Y:S01]  /*1b390*/  HMMA.16816.F32.BF16 R8, R20, R6, R8 ;  /* 0x000000061408723c */ /* 0x000fe20000041808 */
[----:B-1----:R-:W-:Y:S02]  /*1b3a0*/  IMAD.MOV.U32 R16, RZ, RZ, R28 ;  /* 0x000000ffff107224 */ /* 0x002fe400078e001c */
[----:B------:R-:W-:-:S04]  /*1b3b0*/  IMAD.MOV.U32 R17, RZ, RZ, R2 ;  /* 0x000000ffff117224 */ /* 0x000fc800078e0002 */
[----:B------:R-:W-:Y:S02]  /*1b3c0*/  IMAD.MOV.U32 R23, RZ, RZ, R12 ;  /* 0x000000ffff177224 */ /* 0x000fe400078e000c */
[----:B------:R-:W-:Y:S01]  /*1b3d0*/  IMAD.MOV.U32 R22, RZ, RZ, R13 ;  /* 0x000000ffff167224 */ /* 0x000fe200078e000d */
[----:B------:R-:W3:Y:S01]  /*1b3e0*/  LDL.LU R28, [R1+0xb2c] ;  /* 0x000b2c00011c7983 */ /* 0x000ee20000300800 */
[----:B------:R0:W5:Y:S02]  /*1b3f0*/  LDL.LU R2, [R1+0xb28] ;  /* 0x000b280001027983 */ /* 0x0001640000300800 */
[----:B------:R-:W4:Y:S02]  /*1b400*/  LDL.LU R3, [R1+0xb24] ;  /* 0x000b240001037983 */ /* 0x000f240000300800 */
[----:B------:R-:W3:Y:S08]  /*1b410*/  LDL.LU R29, [R1+0xb20] ;  /* 0x000b2000011d7983 */ /* 0x000ef00000300800 */
[----:B------:R1:W-:Y:S01]  /*1b420*/  STL.64 [R1+0x180], R8 ;  /* 0x0001800801007387 */ /* 0x0003e20000100a00 */
[----:B------:R-:W-:-:S02]  /*1b430*/  IMAD.MOV.U32 R20, RZ, RZ, R10 ;  /* 0x000000ffff147224 */ /* 0x000fc400078e000a */
[----:B------:R0:W-:Y:S01]  /*1b440*/  STL.64 [R1+0x188], R10 ;  /* 0x0001880a01007387 */ /* 0x0001e20000100a00 */
[----:B-1----:R-:W3:Y:S01]  /*1b450*/  LDL.LU R8, [R1+0x6e8] ;  /* 0x0006e80001087983 */ /* 0x002ee20000300800 */
[----:B0-----:R-:W-:-:S03]  /*1b460*/  IMAD.MOV.U32 R10, RZ, RZ, R9 ;  /* 0x000000ffff0a7224 */ /* 0x001fc600078e0009 */
[----:B------:R-:W3:Y:S01]  /*1b470*/  LDL.LU R9, [R1+0x83c] ;  /* 0x00083c0001097983 */ /* 0x000ee20000300800 */
[C---:B--2---:R-:W-:Y:S03]  /*1b480*/  HMMA.16816.F32.BF16 R12, R24.reuse, R14, R16 ;  /* 0x0000000e180c723c */ /* 0x044fe60000041810 */
[----:B------:R0:W5:Y:S11]  /*1b490*/  LDL.LU.64 R16, [R1+0xb18] ;  /* 0x000b180001107983 */ /* 0x0001760000300a00 */
[----:B------:R-:W-:Y:S09]  /*1b4a0*/  @!UPT UIADD3 URZ, URZ, URZ, URZ ;  /* 0x0000003f3f3ff290 */ /* 0x000ff2000fffe03f */
[----:B------:R-:W-:Y:S01]  /*1b4b0*/  STL.64 [R1+0xf0], R12 ;  /* 0x0000f00c01007387 */ /* 0x000fe20000100a00 */
[----:B------:R1:W-:Y:S02]  /*1b4c0*/  STL.64 [R1+0xf8], R14 ;  /* 0x0000f80e01007387 */ /* 0x0003e40000100a00 */
[----:B------:R-:W-:Y:S02]  /*1b4d0*/  IMAD.MOV.U32 R18, RZ, RZ, R15 ;  /* 0x000000ffff127224 */ /* 0x000fe400078e000f */
[----:B-1----:R-:W2:Y:S01]  /*1b4e0*/  LDL.LU.64 R14, [R1+0xb10] ;  /* 0x000b1000010e7983 */ /* 0x002ea20000300a00 */
[----:B------:R-:W2:Y:S02]  /*1b4f0*/  LDL.LU.64 R12, [R1+0xb08] ;  /* 0x000b0800010c7983 */ /* 0x000ea40000300a00 */
[----:B------:R-:W-:Y:S01]  /*1b500*/  IMAD.MOV.U32 R21, RZ, RZ, R5 ;  /* 0x000000ffff157224 */ /* 0x000fe200078e0005 */
[----:B--2---:R-:W-:Y:S01]  /*1b510*/  HMMA.16816.F32.BF16 R12, R24, R6, R12 ;  /* 0x00000006180c723c */ /* 0x004fe2000004180c */
[----:B------:R-:W2:Y:S01]  /*1b520*/  LDL.LU.64 R6, [R1+0xb00] ;  /* 0x000b000001067983 */ /* 0x000ea20000300a00 */
[----:B------:R-:W2:Y:S02]  /*1b530*/  LDL.LU.64 R4, [R1+0xaf8] ;  /* 0x000af80001047983 */ /* 0x000ea40000300a00 */
[----:B------:R-:W-:-:S04]  /*1b540*/  IMAD.MOV.U32 R19, RZ, RZ, c[0x0][0x18c] ;  /* 0x00006300ff137624 */ /* 0x000fc800078e00ff */
[----:B------:R-:W-:Y:S11]  /*1b550*/  IMAD.SHL.U32 R19, R19, 0x20, RZ ;  /* 0x0000002013137824 */ /* 0x000ff600078e00ff */
[----:B------:R-:W-:Y:S04]  /*1b560*/  @!UPT UIADD3 URZ, URZ, URZ, URZ ;  /* 0x0000003f3f3ff290 */ /* 0x000fe8000fffe03f */
[----:B------:R-:W-:Y:S01]  /*1b570*/  STL.64 [R1+0x110], R12 ;  /* 0x0001100c01007387 */ /* 0x000fe20000100a00 */
[----:B------:R1:W-:Y:S02]  /*1b580*/  STL.64 [R1+0x118], R14 ;  /* 0x0001180e01007387 */ /* 0x0003e40000100a00 */
[----:B------:R-:W-:Y:S02]  /*1b590*/  IMAD.MOV.U32 R11, RZ, RZ, R15 ;  /* 0x000000ffff0b7224 */ /* 0x000fe400078e000f */
[----:B-1----:R-:W4:Y:S01]  /*1b5a0*/  LDL.LU R15, [R1+0x830] ;  /* 0x00083000010f7983 */ /* 0x002f220000300800 */
[----:B------:R-:W4:Y:S02]  /*1b5b0*/  LDL.LU R14, [R1+0x6d8] ;  /* 0x0006d800010e7983 */ /* 0x000f240000300800 */
[----:B------:R-:W4:Y:S02]  /*1b5c0*/  LDL.LU R24, [R1+0x6c8] ;  /* 0x0006c80001187983 */ /* 0x000f240000300800 */
[----:B------:R-:W4:Y:S01]  /*1b5d0*/  LDL.LU R13, [R1+0x58c] ;  /* 0x00058c00010d7983 */ /* 0x000f220000300800 */
[----:B------:R-:W4:Y:S01]  /*1b5e0*/  LDL.LU R25, [R1+0x6c4] ;  /* 0x0006c40001197983 */ /* 0x000f220000300800 */
[----:B------:R-:W4:Y:S02]  /*1b5f0*/  LDL.LU R12, [R1+0x6d4] ;  /* 0x0006d400010c7983 */ /* 0x000f240000300800 */
[----:B------:R-:W4:Y:S02]  /*1b600*/  LDL.LU R27, [R1+0x824] ;  /* 0x00082400011b7983 */ /* 0x000f240000300800 */
[----:B------:R-:W4:Y:S01]  /*1b610*/  LDL.LU R26, [R1+0x814] ;  /* 0x00081400011a7983 */ /* 0x000f220000300800 */
[----:B--2---:R-:W-:-:S04]  /*1b620*/  LOP3.LUT R5, R5, R4, RZ, 0x3c, !PT ;  /* 0x0000000405057212 */ /* 0x004fc800078e3cff */
[----:B------:R-:W-:-:S04]  /*1b630*/  LOP3.LUT R4, R5, R4, RZ, 0x3c, !PT ;  /* 0x0000000405047212 */ /* 0x000fc800078e3cff */
[----:B------:R-:W-:-:S05]  /*1b640*/  LOP3.LUT R5, R5, R4, RZ, 0x3c, !PT ;  /* 0x0000000405057212 */ /* 0x000fca00078e3cff */
[----:B------:R-:W-:-:S05]  /*1b650*/  IMAD.WIDE R4, R19, 0x2, R4 ;  /* 0x0000000213047825 */ /* 0x000fca00078e0204 */
[----:B------:R-:W-:Y:S01]  /*1b660*/  STL [R1+0x838], R4 ;  /* 0x0008380401007387 */ /* 0x000fe20000100800 */
[----:B------:R1:W-:Y:S03]  /*1b670*/  STL [R1+0x6e0], R5 ;  /* 0x0006e00501007387 */ /* 0x0003e60000100800 */
[----:B-1----:R-:W2:Y:S01]  /*1b680*/  LDL.LU R5, [R1+0xe8] ;  /* 0x0000e80001057983 */ /* 0x002ea20000300800 */
[----:B------:R-:W-:Y:S02]  /*1b690*/  IMAD.MOV.U32 R4, RZ, RZ, R6 ;  /* 0x000000ffff047224 */ /* 0x000fe400078e0006 */
[----:B---3--:R-:W-:Y:S02]  /*1b6a0*/  IMAD.MOV.U32 R6, RZ, RZ, R28 ;  /* 0x000000ffff067224 */ /* 0x008fe400078e001c */
[----:B------:R-:W2:Y:S02]  /*1b6b0*/  LDL.LU R28, [R1+0xaf4] ;  /* 0x000af400011c7983 */ /* 0x000ea40000300800 */
[----:B------:R-:W-:Y:S01]  /*1b6c0*/  IMAD.WIDE R6, R19, 0x2, R6 ;  /* 0x0000000213067825 */ /* 0x000fe200078e0206 */
[----:B------:R-:W-:-:S04]  /*1b6d0*/  LOP3.LUT R9, R9, R8, RZ, 0x3c, !PT ;  /* 0x0000000809097212 */ /* 0x000fc800078e3cff */
[----:B------:R-:W-:-:S04]  /*1b6e0*/  LOP3.LUT R8, R9, R8, RZ, 0x3c, !PT ;  /* 0x0000000809087212 */ /* 0x000fc800078e3cff */
[----:B------:R-:W-:-:S05]  /*1b6f0*/  LOP3.LUT R9, R9, R8, RZ, 0x3c, !PT ;  /* 0x0000000809097212 */ /* 0x000fca00078e3cff */
[----:B------:R-:W-:-:S04]  /*1b700*/  IMAD.WIDE R8, R19, 0x2, R8 ;  /* 0x0000000213087825 */ /* 0x000fc800078e0208 */
[----:B--2---:R-:W-:-:S05]  /*1b710*/  IMAD.WIDE R4, R19, 0x2, R4 ;  /* 0x0000000213047825 */ /* 0x004fca00078e0204 */
[----:B------:R-:W-:Y:S01]  /*1b720*/  STL [R1+0x590], R4 ;  /* 0x0005900401007387 */ /* 0x000fe20000100800 */
[----:B------:R-:W-:Y:S02]  /*1b730*/  STL [R1+0xe8], R5 ;  /* 0x0000e80501007387 */ /* 0x000fe40000100800 */
[----:B------:R1:W-:Y:S02]  /*1b740*/  STL [R1+0x6e4], R6 ;  /* 0x0006e40601007387 */ /* 0x0003e40000100800 */
[----:B------:R2:W-:Y:S01]  /*1b750*/  STL [R1+0x594], R7 ;  /* 0x0005940701007387 */ /* 0x0005e20000100800 */
[----:B-1----:R-:W3:Y:S01]  /*1b760*/  LDL.LU R6, [R1+0x59c] ;  /* 0x00059c0001067983 */ /* 0x002ee20000300800 */
[----:B--2---:R-:W3:Y:S02]  /*1b770*/  LDL.LU R7, [R1+0x6ec] ;  /* 0x0006ec0001077983 */ /* 0x004ee40000300800 */
[----:B------:R-:W-:Y:S02]  /*1b780*/  STL [R1+0x83c], R8 ;  /* 0x00083c0801007387 */ /* 0x000fe40000100800 */
[----:B------:R1:W-:Y:S02]  /*1b790*/  STL [R1+0x6e8], R9 ;  /* 0x0006e80901007387 */ /* 0x0003e40000100800 */
[----:B-1----:R-:W2:Y:S01]  /*1b7a0*/  LDL.LU R9, [R1+0x6f0] ;  /* 0x0006f00001097983 */ /* 0x002ea20000300800 */
[----:B------:R-:W-:-:S02]  /*1b7b0*/  IMAD.MOV.U32 R4, RZ, RZ, R29 ;  /* 0x000000ffff047224 */ /* 0x000fc400078e001d */
[----:B----4-:R-:W-:Y:S02]  /*1b7c0*/  IMAD.MOV.U32 R5, RZ, RZ, R3 ;  /* 0x000000ffff057224 */ /* 0x010fe400078e0003 */
[----:B------:R-:W-:Y:S01]  /*1b7d0*/  IMAD.MOV.U32 R8, RZ, RZ, R28 ;  /* 0x000000ffff087224 */ /* 0x000fe200078e001c */
[----:B------:R-:W4:Y:S01]  /*1b7e0*/  LDL.LU R3, [R1+0xaf0] ;  /* 0x000af00001037983 */ /* 0x000f220000300800 */
[----:B------:R-:W4:Y:S02]  /*1b7f0*/  LDL.LU R29, [R1+0xaec] ;  /* 0x000aec00011d7983 */ /* 0x000f240000300800 */
[----:B------:R-:W-:-:S04]  /*1b800*/  IMAD.WIDE R4, R19, 0x2, R4 ;  /* 0x0000000213047825 */ /* 0x000fc800078e0204 */
[----:B------:R-:W4:Y:S01]  /*1b810*/  LDL.LU R28, [R1+0xae8] ;  /* 0x000ae800011c7983 */ /* 0x000f220000300800 */
[----:B------:R1:W-:Y:S01]  /*1b820*/  STL [R1+0x598], R4 ;  /* 0x0005980401007387 */ /* 0x0003e20000100800 */
[----:B------:R0:W-:Y:S03]  /*1b830*/  STL [R1+0xec], R5 ;  /* 0x0000ec0501007387 */ /* 0x0001e60000100800 */
[----:B-1----:R-:W4:Y:S01]  /*1b840*/  LDL.LU R4, [R1+0x4f0] ;  /* 0x0004f00001047983 */ /* 0x002f220000300800 */
[----:B0-----:R-:W4:Y:S01]  /*1b850*/  LDL.LU R5, [R1+0x5a0] ;  /* 0x0005a00001057983 */ /* 0x001f220000300800 */
[----:B---3--:R-:W-:-:S04]  /*1b860*/  LOP3.LUT R7, R7, R6, RZ, 0x3c, !PT ;  /* 0x0000000607077212 */ /* 0x008fc800078e3cff */
[----:B------:R-:W-:-:S04]  /*1b870*/  LOP3.LUT R6, R7, R6, RZ, 0x3c, !PT ;  /* 0x0000000607067212 */ /* 0x000fc800078e3cff */
[----:B------:R-:W-:-:S05]  /*1b880*/  LOP3.LUT R7, R7, R6, RZ, 0x3c, !PT ;  /* 0x0000000607077212 */ /* 0x000fca00078e3cff */
[----:B------:R-:W-:-:S04]  /*1b890*/  IMAD.WIDE R6, R19, 0x2, R6 ;  /* 0x0000000213067825 */ /* 0x000fc800078e0206 */
[----:B--2---:R-:W-:Y:S01]  /*1b8a0*/  IMAD.WIDE R8, R19, 0x2, R8 ;  /* 0x0000000213087825 */ /* 0x004fe200078e0208 */
[----:B------:R-:W-:Y:S03]  /*1b8b0*/  STL [R1+0x6ec], R6 ;  /* 0x0006ec0601007387 */ /* 0x000fe60000100800 */
[----:B------:R-:W-:Y:S02]  /*1b8c0*/  STL [R1+0x59c], R7 ;  /* 0x00059c0701007387 */ /* 0x000fe40000100800 */
[----:B------:R0:W-:Y:S02]  /*1b8d0*/  STL [R1+0x840], R8 ;  /* 0x0008400801007387 */ /* 0x0001e40000100800 */
[----:B------:R1:W-:Y:S01]  /*1b8e0*/  STL [R1+0x6f0], R9 ;  /* 0x0006f00901007387 */ /* 0x0003e20000100800 */
[----:B0-----:R-:W2:Y:S01]  /*1b8f0*/  LDL.LU R8, [R1+0x6f8] ;  /* 0x0006f80001087983 */ /* 0x001ea20000300800 */
[----:B-1----:R-:W2:Y:S01]  /*1b900*/  LDL.LU R9, [R1+0x844] ;  /* 0x0008440001097983 */ /* 0x002ea20000300800 */
[----:B----4-:R-:W-:-:S04]  /*1b910*/  LOP3.LUT R5, R5, R4, RZ, 0x3c, !PT ;  /* 0x0000000405057212 */ /* 0x010fc800078e3cff */
[----:B------:R-:W-:-:S04]  /*1b920*/  LOP3.LUT R4, R5, R4, RZ, 0x3c, !PT ;  /* 0x0000000405047212 */ /* 0x000fc800078e3cff */
[----:B------:R-:W-:Y:S01]  /*1b930*/  LOP3.LUT R5, R5, R4, RZ, 0x3c, !PT ;  /* 0x0000000405057212 */ /* 0x000fe200078e3cff */
[----:B------:R-:W-:Y:S02]  /*1b940*/  IMAD.MOV.U32 R6, RZ, RZ, R29 ;  /* 0x000000ffff067224 */ /* 0x000fe400078e001d */
[----:B------:R-:W-:Y:S02]  /*1b950*/  IMAD.MOV.U32 R7, RZ, RZ, R3 ;  /* 0x000000ffff077224 */ /* 0x000fe400078e0003 */
[----:B------:R-:W3:Y:S01]  /*1b960*/  LDL.LU R3, [R1+0xae4] ;  /* 0x000ae40001037983 */ /* 0x000ee20000300800 */
[----:B------:R-:W-:-:S04]  /*1b970*/  IMAD.WIDE R4, R19, 0x2, R4 ;  /* 0x0000000213047825 */ /* 0x000fc800078e0204 */
[----:B------:R-:W-:-:S04]  /*1b980*/  IMAD.WIDE R6, R19, 0x2, R6 ;  /* 0x0000000213067825 */ /* 0x000fc800078e0206 */
[----:B------:R-:W4:Y:S01]  /*1b990*/  LDL.LU R29, [R1+0xae0] ;  /* 0x000ae000011d7983 */ /* 0x000f220000300800 */
[----:B------:R-:W-:Y:S01]  /*1b9a0*/  STL [R1+0x5a0], R4 ;  /* 0x0005a00401007387 */ /* 0x000fe20000100800 */
[----:B------:R0:W-:Y:S03]  /*1b9b0*/  STL [R1+0x4f0], R5 ;  /* 0x0004f00501007387 */ /* 0x0001e60000100800 */
[----:B0-----:R-:W4:Y:S01]  /*1b9c0*/  LDL.LU R5, [R1+0x4f4] ;  /* 0x0004f40001057983 */ /* 0x001f220000300800 */
[----:B------:R0:W-:Y:S02]  /*1b9d0*/  STL [R1+0x6f4], R6 ;  /* 0x0006f40601007387 */ /* 0x0001e40000100800 */
[----:B------:R1:W-:Y:S01]  /*1b9e0*/  STL [R1+0x5a4], R7 ;  /* 0x0005a40701007387 */ /* 0x0003e20000100800 */
[----:B0-----:R-:W4:Y:S01]  /*1b9f0*/  LDL.LU R6, [R1+0x5ac] ;  /* 0x0005ac0001067983 */ /* 0x001f220000300800 */
[----:B-1----:R-:W4:Y:S02]  /*1ba00*/  LDL.LU R7, [R1+0x6fc] ;  /* 0x0006fc0001077983 */ /* 0x002f240000300800 */
[----:B------:R-:W-:Y:S01]  /*1ba10*/  IMAD.MOV.U32 R4, RZ, RZ, R28 ;  /* 0x000000ffff047224 */ /* 0x000fe200078e001c */
[----:B--2---:R-:W-:-:S04]  /*1ba20*/  LOP3.LUT R9, R9, R8, RZ, 0x3c, !PT ;  /* 0x0000000809097212 */ /* 0x004fc800078e3cff */
[----:B------:R-:W-:-:S04]  /*1ba30*/  LOP3.LUT R8, R9, R8, RZ, 0x3c, !PT ;  /* 0x0000000809087212 */ /* 0x000fc800078e3cff */
[----:B------:R-:W-:-:S05]  /*1ba40*/  LOP3.LUT R9, R9, R8, RZ, 0x3c, !PT ;  /* 0x0000000809097212 */ /* 0x000fca00078e3cff */
[----:B------:R-:W-:-:S05]  /*1ba50*/  IMAD.WIDE R8, R19, 0x2, R8 ;  /* 0x0000000213087825 */ /* 0x000fca00078e0208 */
[----:B------:R-:W-:Y:S01]  /*1ba60*/  STL [R1+0x844], R8 ;  /* 0x0008440801007387 */ /* 0x000fe20000100800 */
[----:B------:R3:W-:Y:S02]  /*1ba70*/  STL [R1+0x6f8], R9 ;  /* 0x0006f80901007387 */ /* 0x0007e40000100800 */
[----:B------:R-:W2:Y:S02]  /*1ba80*/  LDL.LU R28, [R1+0xadc] ;  /* 0x000adc00011c7983 */ /* 0x000ea40000300800 */
[----:B---3--:R-:W-:Y:S02]  /*1ba90*/  IMAD.MOV.U32 R9, RZ, RZ, R3 ;  /* 0x000000ffff097224 */ /* 0x008fe400078e0003 */
[----:B----4-:R-:W-:Y:S01]  /*1baa0*/  IMAD.MOV.U32 R8, RZ, RZ, R29 ;  /* 0x000000ffff087224 */ /* 0x010fe200078e001d */
[----:B------:R-:W3:Y:S01]  /*1bab0*/  LDL.LU R3, [R1+0xad8] ;  /* 0x000ad80001037983 */ /* 0x000ee20000300800 */
[----:B------:R-:W4:Y:S02]  /*1bac0*/  LDL.LU R29, [R1+0xad4] ;  /* 0x000ad400011d7983 */ /* 0x000f240000300800 */
[----:B------:R-:W-:-:S05]  /*1bad0*/  IMAD.WIDE R4, R19, 0x2, R4 ;  /* 0x0000000213047825 */ /* 0x000fca00078e0204 */
[----:B------:R0:W-:Y:S01]  /*1bae0*/  STL [R1+0x5a8], R4 ;  /* 0x0005a80401007387 */ /* 0x0001e20000100800 */
[----:B------:R1:W-:Y:S01]  /*1baf0*/  STL [R1+0x4f4], R5 ;  /* 0x0004f40501007387 */ /* 0x0003e20000100800 */
[-C--:B------:R-:W-:Y:S02]  /*1bb00*/  LOP3.LUT R7, R7, R6.reuse, RZ, 0x3c, !PT ;  /* 0x0000000607077212 */ /* 0x080fe400078e3cff */
[----:B0-----:R-:W3:Y:S02]  /*1bb10*/  LDL.LU R4, [R1+0x4f8] ;  /* 0x0004f80001047983 */ /* 0x001ee40000300800 */
[C---:B------:R-:W-:Y:S01]  /*1bb20*/  LOP3.LUT R6, R7.reuse, R6, RZ, 0x3c, !PT ;  /* 0x0000000607067212 */ /* 0x040fe200078e3cff */
[----:B-1----:R-:W3:Y:S03]  /*1bb30*/  LDL.LU R5, [R1+0x5b0] ;  /* 0x0005b00001057983 */ /* 0x002ee60000300800 */
[----:B------:R-:W-:Y:S01]  /*1bb40*/  LOP3.LUT R7, R7, R6, RZ, 0x3c, !PT ;  /* 0x0000000607077212 */ /* 0x000fe200078e3cff */
[----:B------:R-:W-:-:S04]  /*1bb50*/  IMAD.WIDE R8, R19, 0x2, R8 ;  /* 0x0000000213087825 */ /* 0x000fc800078e0208 */
[----:B------:R-:W-:-:S05]  /*1bb60*/  IMAD.WIDE R6, R19, 0x2, R6 ;  /* 0x0000000213067825 */ /* 0x000fca00078e0206 */
[----:B------:R-:W-:Y:S01]  /*1bb70*/  STL [R1+0x6fc], R6 ;  /* 0x0006fc0601007387 */ /* 0x000fe20000100800 */
[----:B------:R0:W-:Y:S03]  /*1bb80*/  STL [R1+0x5ac], R7 ;  /* 0x0005ac0701007387 */ /* 0x0001e60000100800 */
[----:B0-----:R-:W4:Y:S01]  /*1bb90*/  LDL.LU R7, [R1+0x5b4] ;  /* 0x0005b40001077983 */ /* 0x001f220000300800 */
[----:B------:R0:W-:Y:S02]  /*1bba0*/  STL [R1+0x848], R8 ;  /* 0x0008480801007387 */ /* 0x0001e40000100800 */
[----:B------:R1:W-:Y:S01]  /*1bbb0*/  STL [R1+0x700], R9 ;  /* 0x0007000901007387 */ /* 0x0003e20000100800 */
[----:B0-----:R-:W4:Y:S01]  /*1bbc0*/  LDL.LU R8, [R1+0x708] ;  /* 0x0007080001087983 */ /* 0x001f220000300800 */
[----:B-1----:R-:W4:Y:S02]  /*1bbd0*/  LDL.LU R9, [R1+0x84c] ;  /* 0x00084c0001097983 */ /* 0x002f240000300800 */
[----:B--2---:R-:W-:-:S02]  /*1bbe0*/  IMAD.MOV.U32 R6, RZ, RZ, R28 ;  /* 0x000000ffff067224 */ /* 0x004fc400078e001c */
[----:B------:R-:W2:Y:S01]  /*1bbf0*/  LDL.LU R28, [R1+0xad0] ;  /* 0x000ad000011c7983 */ /* 0x000ea20000300800 */
[----:B---3--:R-:W-:-:S04]  /*1bc00*/  LOP3.LUT R5, R5, R4, RZ, 0x3c, !PT ;  /* 0x0000000405057212 */ /* 0x008fc800078e3cff */
[----:B------:R-:W-:-:S04]  /*1bc10*/  LOP3.LUT R4, R5, R4, RZ, 0x3c, !PT ;  /* 0x0000000405047212 */ /* 0x000fc800078e3cff */
[----:B------:R-:W-:-:S05]  /*1bc20*/  LOP3.LUT R5, R5, R4, RZ, 0x3c, !PT ;  /* 0x0000000405057212 */ /* 0x000fca00078e3cff */
[----:B------:R-:W-:-:S05]  /*1bc30*/  IMAD.WIDE R4, R19, 0x2, R4 ;  /* 0x0000000213047825 */ /* 0x000fca00078e0204 */
[----:B------:R-:W-:Y:S01]  /*1bc40*/  STL [R1+0x5b0], R4 ;  /* 0x0005b00401007387 */ /* 0x000fe20000100800 */
[----:B------:R-:W-:Y:S02]  /*1bc50*/  STL [R1+0x4f8], R5 ;  /* 0x0004f80501007387 */ /* 0x000fe40000100800 */
[----:B----4-:R-:W-:-:S05]  /*1bc60*/  IMAD.WIDE R6, R19, 0x2, R6 ;  /* 0x0000000213067825 */ /* 0x010fca00078e0206 */
[----:B------:R0:W-:Y:S01]  /*1bc70*/  STL [R1+0x704], R6 ;  /* 0x0007040601007387 */ /* 0x0001e20000100800 */
[----:B------:R1:W-:Y:S01]  /*1bc80*/  STL [R1+0x5b4], R7 ;  /* 0x0005b40701007387 */ /* 0x0003e20000100800 */
[-C--:B------:R-:W-:Y:S02]  /*1bc90*/  LOP3.LUT R9, R9, R8.reuse, RZ, 0x3c, !PT ;  /* 0x0000000809097212 */ /* 0x080fe400078e3cff */
[----:B0-----:R-:W3:Y:S02]  /*1bca0*/  LDL.LU R6, [R1+0x5bc] ;  /* 0x0005bc0001067983 */ /* 0x001ee40000300800 */
[C---:B------:R-:W-:Y:S01]  /*1bcb0*/  LOP3.LUT R8, R9.reuse, R8, RZ, 0x3c, !PT ;  /* 0x0000000809087212 */ /* 0x040fe200078e3cff */
[----:B-1----:R-:W3:Y:S03]  /*1bcc0*/  LDL.LU R7, [R1+0x70c] ;  /* 0x00070c0001077983 */ /* 0x002ee60000300800 */
[----:B------:R-:W-:Y:S01]  /*1bcd0*/  LOP3.LUT R9, R9, R8, RZ, 0x3c, !PT ;  /* 0x0000000809097212 */ /* 0x000fe200078e3cff */
[----:B------:R-:W-:-:S02]  /*1bce0*/  IMAD.MOV.U32 R4, RZ, RZ, R29 ;  /* 0x000000ffff047224 */ /* 0x000fc400078e001d */
[----:B------:R-:W-:Y:S02]  /*1bcf0*/  IMAD.MOV.U32 R5, RZ, RZ, R3 ;  /* 0x000000ffff057224 */ /* 0x000fe400078e0003 */
[----:B------:R-:W-:-:S04]  /*1bd00*/  IMAD.WIDE R8, R19, 0x2, R8 ;  /* 0x0000000213087825 */ /* 0x000fc800078e0208 */
[----:B------:R-:W-:Y:S01]  /*1bd10*/  IMAD.WIDE R4, R19, 0x2, R4 ;  /* 0x0000000213047825 */ /* 0x000fe200078e0204 */
[----:B------:R-:W-:Y:S03]  /*1bd20*/  STL [R1+0x84c], R8 ;  /* 0x00084c0801007387 */ /* 0x000fe60000100800 */
[----:B------:R0:W-:Y:S02]  /*1bd30*/  STL [R1+0x708], R9 ;  /* 0x0007080901007387 */ /* 0x0001e40000100800 */
[----:B0-----:R-:W4:Y:S01]  /*1bd40*/  LDL.LU R9, [R1+0x710] ;  /* 0x0007100001097983 */ /* 0x001f220000300800 */
[----:B------:R-:W4:Y:S02]  /*1bd50*/  LDL.LU R3, [R1+0xacc] ;  /* 0x000acc0001037983 */ /* 0x000f240000300800 */
[----:B------:R-:W4:Y:S02]  /*1bd60*/  LDL.LU R29, [R1+0xac8] ;  /* 0x000ac800011d7983 */ /* 0x000f240000300800 */
[----:B--2---:R-:W-:-:S02]  /*1bd70*/  IMAD.MOV.U32 R8, RZ, RZ, R28 ;  /* 0x000000ffff087224 */ /* 0x004fc400078e001c */
[----:B------:R-:W2:Y:S01]  /*1bd80*/  LDL.LU R28, [R1+0xac4] ;  /* 0x000ac400011c7983 */ /* 0x000ea20000300800 */
[----:B------:R0:W-:Y:S02]  /*1bd90*/  STL [R1+0x5b8], R4 ;  /* 0x0005b80401007387 */ /* 0x0001e40000100800 */
[----:B------:R1:W-:Y:S01]  /*1bda0*/  STL [R1+0x4fc], R5 ;  /* 0x0004fc0501007387 */ /* 0x0003e20000100800 */
[----:B0-----:R-:W2:Y:S01]  /*1bdb0*/  LDL.LU R4, [R1+0x500] ;  /* 0x0005000001047983 */ /* 0x001ea20000300800 */
[----:B-1----:R-:W2:Y:S01]  /*1bdc0*/  LDL.LU R5, [R1+0x5c0] ;  /* 0x0005c00001057983 */ /* 0x002ea20000300800 */
        /* <DEDUP_REMOVED lines=8> */
[----:B------:R1:W-:Y:S03]  /*1be50*/  STL [R1+0x710], R9 ;  /* 0x0007100901007387 */ /* 0x0003e60000100800 */
[----:B0-----:R-:W3:Y:S01]  /*1be60*/  LDL.LU R8, [R1+0x718] ;  /* 0x0007180001087983 */ /* 0x001ee20000300800 */
[----:B-1----:R-:W3:Y:S02]  /*1be70*/  LDL.LU R9, [R1+0x854] ;  /* 0x0008540001097983 */ /* 0x002ee40000300800 */
[----:B------:R-:W-:Y:S02]  /*1be80*/  IMAD.MOV.U32 R6, RZ, RZ, R29 ;  /* 0x000000ffff067224 */ /* 0x000fe400078e001d */
[----:B------:R-:W-:Y:S02]  /*1be90*/  IMAD.MOV.U32 R7, RZ, RZ, R3 ;  /* 0x000000ffff077224 */ /* 0x000fe400078e0003 */
[----:B------:R-:W4:Y:S01]  /*1bea0*/  LDL.LU R3, [R1+0xac0] ;  /* 0x000ac00001037983 */ /* 0x000f220000300800 */
[----:B------:R-:W4:Y:S02]  /*1beb0*/  LDL.LU R29, [R1+0xabc] ;  /* 0x000abc00011d7983 */ /* 0x000f240000300800 */
[----:B------:R-:W-:Y:S01]  /*1bec0*/  IMAD.WIDE R6, R19, 0x2, R6 ;  /* 0x0000000213067825 */ /* 0x000fe200078e0206 */
[----:B--2---:R-:W-:-:S04]  /*1bed0*/  LOP3.LUT R5, R5, R4, RZ, 0x3c, !PT ;  /* 0x0000000405057212 */ /* 0x004fc800078e3cff */
[----:B------:R-:W-:-:S04]  /*1bee0*/  LOP3.LUT R4, R5, R4, RZ, 0x3c, !PT ;  /* 0x0000000405047212 */ /* 0x000fc800078e3cff */
[----:B------:R-:W-:-:S05]  /*1bef0*/  LOP3.LUT R5, R5, R4, RZ, 0x3c, !PT ;  /* 0x0000000405057212 */ /* 0x000fca00078e3cff */
[----:B------:R-:W-:-:S05]  /*1bf00*/  IMAD.WIDE R4, R19, 0x2, R4 ;  /* 0x0000000213047825 */ /* 0x000fca00078e0204 */
[----:B------:R-:W-:Y:S01]  /*1bf10*/  STL [R1+0x5c0], R4 ;  /* 0x0005c00401007387 */ /* 0x000fe20000100800 */
[----:B------:R0:W-:Y:S03]  /*1bf20*/  STL [R1+0x500], R5 ;  /* 0x0005000501007387 */ /* 0x0001e60000100800 */
[----:B0-----:R-:W2:Y:S01]  /*1bf30*/  LDL.LU R5, [R1+0x504] ;  /* 0x0005040001057983 */ /* 0x001ea20000300800 */
[----:B------:R0:W-:Y:S02]  /*1bf40*/  STL [R1+0x714], R6 ;  /* 0x0007140601007387 */ /* 0x0001e40000100800 */
[----:B------:R1:W-:Y:S01]  /*1bf50*/  STL [R1+0x5c4], R7 ;  /* 0x0005c40701007387 */ /* 0x0003e20000100800 */
[----:B0-----:R-:W2:Y:S01]  /*1bf60*/  LDL.LU R6, [R1+0x5cc] ;  /* 0x0005cc0001067983 */ /* 0x001ea20000300800 */
[----:B-1----:R-:W2:Y:S02]  /*1bf70*/  LDL.LU R7, [R1+0x71c] ;  /* 0x00071c0001077983 */ /* 0x002ea40000300800 */
[----:B------:R-:W-:Y:S01]  /*1bf80*/  IMAD.MOV.U32 R4, RZ, RZ, R28 ;  /* 0x000000ffff047224 */ /* 0x000fe200078e001c */
[----:B---3--:R-:W-:-:S04]  /*1bf90*/  LOP3.LUT R9, R9, R8, RZ, 0x3c, !PT ;  /* 0x0000000809097212 */ /* 0x008fc800078e3cff */
[----:B------:R-:W-:-:S04]  /*1bfa0*/  LOP3.LUT R8, R9, R8, RZ, 0x3c, !PT ;  /* 0x0000000809087212 */ /* 0x000fc800078e3cff */
[----:B------:R-:W-:-:S05]  /*1bfb0*/  LOP3.LUT R9, R9, R8, RZ, 0x3c, !PT ;  /* 0x0000000809097212 */ /* 0x000fca00078e3cff */
[----:B------:R-:W-:-:S05]  /*1bfc0*/  IMAD.WIDE R8, R19, 0x2, R8 ;  /* 0x0000000213087825 */ /* 0x000fca00078e0208 */
[----:B------:R-:W-:Y:S01]  /*1bfd0*/  STL [R1+0x854], R8 ;  /* 0x0008540801007387 */ /* 0x000fe20000100800 */
[----:B------:R4:W-:Y:S02]  /*1bfe0*/  STL [R1+0x718], R9 ;  /* 0x0007180901007387 */ /* 0x0009e40000100800 */
[----:B------:R-:W3:Y:S02]  /*1bff0*/  LDL.LU R28, [R1+0xab8] ;  /* 0x000ab800011c7983 */ /* 0x000ee40000300800 */
[----:B----4-:R-:W-:Y:S02]  /*1c000*/  IMAD.MOV.U32 R9, RZ, RZ, R3 ;  /* 0x000000ffff097224 */ /* 0x010fe400078e0003 */
[----:B------:R-:W-:Y:S01]  /*1c010*/  IMAD.MOV.U32 R8, RZ, RZ, R29 ;  /* 0x000000ffff087224 */ /* 0x000fe200078e001d */
[----:B------:R-:W4:Y:S01]  /*1c020*/  LDL.LU R3, [R1+0xab4] ;  /* 0x000ab40001037983 */ /* 0x000f220000300800 */
[----:B------:R-:W4:Y:S02]  /*1c030*/  LDL.LU R29, [R1+0xab0] ;  /* 0x000ab000011d7983 */ /* 0x000f240000300800 */
[----:B------:R-:W-:-:S04]  /*1c040*/  IMAD.WIDE R8, R19, 0x2, R8 ;  /* 0x0000000213087825 */ /* 0x000fc800078e0208 */
[----:B--2---:R-:W-:-:S05]  /*1c050*/  IMAD.WIDE R4, R19, 0x2, R4 ;  /* 0x0000000213047825 */ /* 0x004fca00078e0204 */
[----:B------:R0:W-:Y:S01]  /*1c060*/  STL [R1+0x5c8], R4 ;  /* 0x0005c80401007387 */ /* 0x0001e20000100800 */
[----:B------:R1:W-:Y:S01]  /*1c070*/  STL [R1+0x504], R5 ;  /* 0x0005040501007387 */ /* 0x0003e20000100800 */
[-C--:B------:R-:W-:Y:S02]  /*1c080*/  LOP3.LUT R7, R7, R6.reuse, RZ, 0x3c, !PT ;  /* 0x0000000607077212 */ /* 0x080fe400078e3cff */
[----:B0-----:R-:W2:Y:S02]  /*1c090*/  LDL.LU R4, [R1+0x508] ;  /* 0x0005080001047983 */ /* 0x001ea40000300800 */
[C---:B------:R-:W-:Y:S01]  /*1c0a0*/  LOP3.LUT R6, R7.reuse, R6, RZ, 0x3c, !PT ;  /* 0x0000000607067212 */ /* 0x040fe200078e3cff */
[----:B-1----:R-:W2:Y:S03]  /*1c0b0*/  LDL.LU R5, [R1+0x5d0] ;  /* 0x0005d00001057983 */ /* 0x002ea60000300800 */
[----:B------:R-:W-:-:S05]  /*1c0c0*/  LOP3.LUT R7, R7, R6, RZ, 0x3c, !PT ;  /* 0x0000000607077212 */ /* 0x000fca00078e3cff */
        /* <DEDUP_REMOVED lines=8> */
[----:B---3--:R-:W-:-:S02]  /*1c150*/  IMAD.MOV.U32 R6, RZ, RZ, R28 ;  /* 0x000000ffff067224 */ /* 0x008fc400078e001c */
[----:B------:R-:W3:Y:S01]  /*1c160*/  LDL.LU R28, [R1+0xaac] ;  /* 0x000aac00011c7983 */ /* 0x000ee20000300800 */
[----:B--2---:R-:W-:-:S04]  /*1c170*/  LOP3.LUT R5, R5, R4, RZ, 0x3c, !PT ;  /* 0x0000000405057212 */ /* 0x004fc800078e3cff */
        /* <DEDUP_REMOVED lines=17> */
[----:B------:R-:W-:Y:S02]  /*1c290*/  IMAD.MOV.U32 R4, RZ, RZ, R29 ;  /* 0x000000ffff047224 */ /* 0x000fe400078e001d */
[----:B------:R-:W-:Y:S02]  /*1c2a0*/  IMAD.MOV.U32 R5, RZ, RZ, R3 ;  /* 0x000000ffff057224 */ /* 0x000fe400078e0003 */
[----:B------:R-:W4:Y:S01]  /*1c2b0*/  LDL.LU R3, [R1+0xaa8] ;  /* 0x000aa80001037983 */ /* 0x000f220000300800 */
[----:B------:R-:W4:Y:S02]  /*1c2c0*/  LDL.LU R29, [R1+0xaa4] ;  /* 0x000aa400011d7983 */ /* 0x000f240000300800 */
[----:B------:R-:W-:-:S04]  /*1c2d0*/  IMAD.WIDE R4, R19, 0x2, R4 ;  /* 0x0000000213047825 */ /* 0x000fc800078e0204 */
[----:B---3--:R-:W-:Y:S02]  /*1c2e0*/  IMAD.MOV.U32 R8, RZ, RZ, R28 ;  /* 0x000000ffff087224 */ /* 0x008fe400078e001c */
[----:B------:R-:W3:Y:S01]  /*1c2f0*/  LDL.LU R28, [R1+0xaa0] ;  /* 0x000aa000011c7983 */ /* 0x000ee20000300800 */
[----:B------:R0:W-:Y:S02]  /*1c300*/  STL [R1+0x5d8], R4 ;  /* 0x0005d80401007387 */ /* 0x0001e40000100800 */
[----:B------:R1:W-:Y:S01]  /*1c310*/  STL [R1+0x50c], R5 ;  /* 0x00050c0501007387 */ /* 0x0003e20000100800 */
[----:B0-----:R-:W3:Y:S01]  /*1c320*/  LDL.LU R4, [R1+0x510] ;  /* 0x0005100001047983 */ /* 0x001ee20000300800 */
[----:B-1----:R-:W3:Y:S01]  /*1c330*/  LDL.LU R5, [R1+0x5e0] ;  /* 0x0005e00001057983 */ /* 0x002ee20000300800 */
        /* <DEDUP_REMOVED lines=9> */
[----:B0-----:R-:W2:Y:S01]  /*1c3d0*/  LDL.LU R8, [R1+0x738] ;  /* 0x0007380001087983 */ /* 0x001ea20000300800 */
[----:B-1----:R-:W2:Y:S01]  /*1c3e0*/  LDL.LU R9, [R1+0x864] ;  /* 0x0008640001097983 */ /* 0x002ea20000300800 */
[----:B---3--:R-:W-:-:S04]  /*1c3f0*/  LOP3.LUT R5, R5, R4, RZ, 0x3c, !PT ;  /* 0x0000000405057212 */ /* 0x008fc800078e3cff */
        /* <DEDUP_REMOVED lines=87> */
[----:B------:R-:W-:Y:S01]  /*1c970*/  IMAD.MOV.U32 R6, RZ, RZ, R29 ;  /* 0x000000ffff067224 */ /* 0x000fe200078e001d */
[----:B------:R-:W4:Y:S01]  /*1c980*/  LDL.LU R3, [R1+0xa78] ;  /* 0x000a780001037983 */ /* 0x000f220000300800 */
[----:B------:R-:W4:Y:S01]  /*1c990*/  LDL.LU R29, [R1+0xa74] ;  /* 0x000a7400011d7983 */ /* 0x000f220000300800 */
[----:B--2---:R-:W-:-:S04]  /*1c9a0*/  LOP3.LUT R5, R5, R4, RZ, 0x3c, !PT ;  /* 0x0000000405057212 */ /* 0x004fc800078e3cff */
[----:B------:R-:W-:-:S04]  /*1c9b0*/  LOP3.LUT R4, R5, R4, RZ, 0x3c, !PT ;  /* 0x0000000405047212 */ /* 0x000fc800078e3cff */
[----:B------:R-:W-:-:S05]  /*1c9c0*/  LOP3.LUT R5, R5, R4, RZ, 0x3c, !PT ;  /* 0x0000000405057212 */ /* 0x000fca00078e3cff */
[----:B------:R-:W-:-:S05]  /*1c9d0*/  IMAD.WIDE R4, R19, 0x2, R4 ;  /* 0x0000000213047825 */ /* 0x000fca00078e0204 */
[----:B------:R-:W-:Y:S01]  /*1c9e0*/  STL [R1+0x600], R4 ;  /* 0x0006000401007387 */ /* 0x000fe20000100800 */
[----:B------:R0:W-:Y:S03]  /*1c9f0*/  STL [R1+0x520], R5 ;  /* 0x0005200501007387 */ /* 0x0001e60000100800 */
[----:B0-----:R-:W2:Y:S01]  /*1ca00*/  LDL.LU R5, [R1+0x524] ;  /* 0x0005240001057983 */ /* 0x001ea20000300800 */
[----:B------:R-:W-:-:S05]  /*1ca10*/  IMAD.WIDE R6, R19, 0x2, R6 ;  /* 0x0000000213067825 */ /* 0x000fca00078e0206 */
[----:B------:R0:W-:Y:S01]  /*1ca20*/  STL [R1+0x754], R6 ;  /* 0x0007540601007387 */ /* 0x0001e20000100800 */
[----:B------:R1:W-:Y:S02]  /*1ca30*/  STL [R1+0x604], R7 ;  /* 0x0006040701007387 */ /* 0x0003e40000100800 */
[----:B------:R-:W-:Y:S01]  /*1ca40*/  IMAD.MOV.U32 R4, RZ, RZ, R28 ;  /* 0x000000ffff047224 */ /* 0x000fe200078e001c */
[----:B0-----:R-:W2:Y:S01]  /*1ca50*/  LDL.LU R6, [R1+0x60c] ;  /* 0x00060c0001067983 */ /* 0x001ea20000300800 */
[----:B-1----:R-:W2:Y:S01]  /*1ca60*/  LDL.LU R7, [R1+0x75c] ;  /* 0x00075c0001077983 */ /* 0x002ea20000300800 */
        /* <DEDUP_REMOVED lines=11> */
[----:B--2---:R-:W-:-:S05]  /*1cb20*/  IMAD.WIDE R4, R19, 0x2, R4 ;  /* 0x0000000213047825 */ /* 0x004fca00078e0204 */
[----:B------:R0:W-:Y:S01]  /*1cb30*/  STL [R1+0x608], R4 ;  /* 0x0006080401007387 */ /* 0x0001e20000100800 */
[----:B------:R1:W-:Y:S03]  /*1cb40*/  STL [R1+0x524], R5 ;  /* 0x0005240501007387 */ /* 0x0003e60000100800 */
[----:B0-----:R-:W2:Y:S01]  /*1cb50*/  LDL.LU R4, [R1+0x528] ;  /* 0x0005280001047983 */ /* 0x001ea20000300800 */
[----:B-1----:R-:W2:Y:S01]  /*1cb60*/  LDL.LU R5, [R1+0x610] ;  /* 0x0006100001057983 */ /* 0x002ea20000300800 */
[----:B------:R-:W-:-:S04]  /*1cb70*/  LOP3.LUT R7, R7, R6, RZ, 0x3c, !PT ;  /* 0x0000000607077212 */ /* 0x000fc800078e3cff */
[----:B------:R-:W-:-:S04]  /*1cb80*/  LOP3.LUT R6, R7, R6, RZ, 0x3c, !PT ;  /* 0x0000000607067212 */ /* 0x000fc800078e3cff */
[----:B------:R-:W-:Y:S01]  /*1cb90*/  LOP3.LUT R7, R7, R6, RZ, 0x3c, !PT ;  /* 0x0000000607077212 */ /* 0x000fe200078e3cff */
[----:B------:R-:W-:-:S04]  /*1cba0*/  IMAD.WIDE R8, R19, 0x2, R8 ;  /* 0x0000000213087825 */ /* 0x000fc800078e0208 */
[----:B------:R-:W-:-:S05]  /*1cbb0*/  IMAD.WIDE R6, R19, 0x2, R6 ;  /* 0x0000000213067825 */ /* 0x000fca00078e0206 */
[----:B------:R-:W-:Y:S01]  /*1cbc0*/  STL [R1+0x75c], R6 ;  /* 0x00075c0601007387 */ /* 0x000fe20000100800 */
[----:B------:R-:W-:Y:S02]  /*1cbd0*/  STL [R1+0x60c], R7 ;  /* 0x00060c0701007387 */ /* 0x000fe40000100800 */
[----:B------:R0:W-:Y:S02]  /*1cbe0*/  STL [R1+0x878], R8 ;  /* 0x0008780801007387 */ /* 0x0001e40000100800 */
[----:B------:R1:W-:Y:S01]  /*1cbf0*/  STL [R1+0x760], R9 ;  /* 0x0007600901007387 */ /* 0x0003e20000100800 */
[----:B0-----:R-:W2:Y:S01]  /*1cc00*/  LDL.LU R8, [R1+0x768] ;  /* 0x0007680001087983 */ /* 0x001ea20000300800 */
[----:B-1----:R-:W2:Y:S02]  /*1cc10*/  LDL.LU R9, [R1+0x87c] ;  /* 0x00087c0001097983 */ /* 0x002ea40000300800 */
[----:B---3--:R-:W-:Y:S02]  /*1cc20*/  IMAD.MOV.U32 R7, RZ, RZ, R28 ;  /* 0x000000ffff077224 */ /* 0x008fe400078e001c */
[----:B------:R-:W3:Y:S01]  /*1cc30*/  LDL.LU R28, [R1+0xa64] ;  /* 0x000a6400011c7983 */ /* 0x000ee20000300800 */
[----:B----4-:R-:W-:-:S03]  /*1cc40*/  IMAD.MOV.U32 R6, RZ, RZ, R3 ;  /* 0x000000ffff067224 */ /* 0x010fc600078e0003 */
        /* <DEDUP_REMOVED lines=8> */
[----:B------:R-:W-:Y:S01]  /*1ccd0*/  IMAD.WIDE R6, R19, 0x2, R6 ;  /* 0x0000000213067825 */ /* 0x000fe200078e0206 */
[----:B------:R-:W-:-:S04]  /*1cce0*/  LOP3.LUT R9, R9, R8, RZ, 0x3c, !PT ;  /* 0x0000000809097212 */ /* 0x000fc800078e3cff */
[C---:B------:R-:W-:Y:S01]  /*1ccf0*/  LOP3.LUT R8, R9.reuse, R8, RZ, 0x3c, !PT ;  /* 0x0000000809087212 */ /* 0x040fe200078e3cff */
[----:B------:R0:W-:Y:S01]  /*1cd00*/  STL [R1+0x764], R6 ;  /* 0x0007640601007387 */ /* 0x0001e20000100800 */
[----:B------:R1:W-:Y:S02]  /*1cd10*/  STL [R1+0x614], R7 ;  /* 0x0006140701007387 */ /* 0x0003e40000100800 */
[----:B------:R-:W-:Y:S01]  /*1cd20*/  LOP3.LUT R9, R9, R8, RZ, 0x3c, !PT ;  /* 0x0000000809097212 */ /* 0x000fe200078e3cff */
[----:B------:R-:W-:-:S04]  /*1cd30*/  IMAD.MOV.U32 R4, RZ, RZ, R29 ;  /* 0x000000ffff047224 */ /* 0x000fc800078e001d */
[----:B------:R-:W-:Y:S01]  /*1cd40*/  IMAD.WIDE R8, R19, 0x2, R8 ;  /* 0x0000000213087825 */ /* 0x000fe200078e0208 */
[----:B0-----:R-:W2:Y:S03]  /*1cd50*/  LDL.LU R6, [R1+0x61c] ;  /* 0x00061c0001067983 */ /* 0x001ea60000300800 */
[----:B-1----:R-:W2:Y:S02]  /*1cd60*/  LDL.LU R7, [R1+0x76c] ;  /* 0x00076c0001077983 */ /* 0x002ea40000300800 */
[----:B------:R-:W-:Y:S02]  /*1cd70*/  STL [R1+0x87c], R8 ;  /* 0x00087c0801007387 */ /* 0x000fe40000100800 */
[----:B------:R3:W-:Y:S01]  /*1cd80*/  STL [R1+0x768], R9 ;  /* 0x0007680901007387 */ /* 0x0007e20000100800 */
[----:B------:R-:W2:Y:S01]  /*1cd90*/  LDL.LU R29, [R1+0xa5c] ;  /* 0x000a5c00011d7983 */ /* 0x000ea20000300800 */
[----:B---3--:R-:W-:-:S03]  /*1cda0*/  IMAD.MOV.U32 R9, RZ, RZ, R28 ;  /* 0x000000ffff097224 */ /* 0x008fc600078e001c */
[----:B------:R-:W3:Y:S01]  /*1cdb0*/  LDL.LU R28, [R1+0xa58] ;  /* 0x000a5800011c7983 */ /* 0x000ee20000300800 */
[----:B----4-:R-:W-:-:S03]  /*1cdc0*/  IMAD.MOV.U32 R8, RZ, RZ, R3 ;  /* 0x000000ffff087224 */ /* 0x010fc600078e0003 */
[----:B------:R-:W4:Y:S01]  /*1cdd0*/  LDL.LU R3, [R1+0xa54] ;  /* 0x000a540001037983 */ /* 0x000f220000300800 */
        /* <DEDUP_REMOVED lines=14> */
[----:B0-----:R-:W4:Y:S01]  /*1cec0*/  LDL.LU R8, [R1+0x778] ;  /* 0x0007780001087983 */ /* 0x001f220000300800 */
[----:B-1----:R-:W4:Y:S02]  /*1ced0*/  LDL.LU R9, [R1+0x884] ;  /* 0x0008840001097983 */ /* 0x002f240000300800 */
[----:B------:R-:W-:Y:S02]  /*1cee0*/  IMAD.MOV.U32 R7, RZ, RZ, R29 ;  /* 0x000000ffff077224 */ /* 0x000fe400078e001d */
[----:B---3--:R-:W-:Y:S01]  /*1cef0*/  IMAD.MOV.U32 R6, RZ, RZ, R28 ;  /* 0x000000ffff067224 */ /* 0x008fe200078e001c */
[----:B------:R-:W3:Y:S01]  /*1cf00*/  LDL.LU R29, [R1+0xa50] ;  /* 0x000a5000011d7983 */ /* 0x000ee20000300800 */
[----:B------:R-:W3:Y:S01]  /*1cf10*/  LDL.LU R28, [R1+0xa4c] ;  /* 0x000a4c00011c7983 */ /* 0x000ee20000300800 */
        /* <DEDUP_REMOVED lines=9> */
[----:B------:R1:W-:Y:S01]  /*1cfb0*/  STL [R1+0x624], R7 ;  /* 0x0006240701007387 */ /* 0x0003e20000100800 */
[----:B----4-:R-:W-:-:S04]  /*1cfc0*/  LOP3.LUT R9, R9, R8, RZ, 0x3c, !PT ;  /* 0x0000000809097212 */ /* 0x010fc800078e3cff */
[C---:B------:R-:W-:Y:S01]  /*1cfd0*/  LOP3.LUT R8, R9.reuse, R8, RZ, 0x3c, !PT ;  /* 0x0000000809087212 */ /* 0x040fe200078e3cff */
[----:B0-----:R-:W4:Y:S01]  /*1cfe0*/  LDL.LU R6, [R1+0x62c] ;  /* 0x00062c0001067983 */ /* 0x001f220000300800 */
[----:B-1----:R-:W4:Y:S02]  /*1cff0*/  LDL.LU R7, [R1+0x77c] ;  /* 0x00077c0001077983 */ /* 0x002f240000300800 */
[----:B------:R-:W-:-:S05]  /*1d000*/  LOP3.LUT R9, R9, R8, RZ, 0x3c, !PT ;  /* 0x0000000809097212 */ /* 0x000fca00078e3cff */
[----:B------:R-:W-:-:S05]  /*1d010*/  IMAD.WIDE R8, R19, 0x2, R8 ;  /* 0x0000000213087825 */ /* 0x000fca00078e0208 */
[----:B------:R-:W-:Y:S01]  /*1d020*/  STL [R1+0x884], R8 ;  /* 0x0008840801007387 */ /* 0x000fe20000100800 */
[----:B------:R3:W-:Y:S02]  /*1d030*/  STL [R1+0x778], R9 ;  /* 0x0007780901007387 */ /* 0x0007e40000100800 */
[----:B---3--:R-:W-:Y:S02]  /*1d040*/  IMAD.MOV.U32 R9, RZ, RZ, R29 ;  /* 0x000000ffff097224 */ /* 0x008fe400078e001d */
[----:B------:R-:W-:Y:S02]  /*1d050*/  IMAD.MOV.U32 R8, RZ, RZ, R28 ;  /* 0x000000ffff087224 */ /* 0x000fe400078e001c */
[----:B--2---:R-:W-:Y:S02]  /*1d060*/  IMAD.MOV.U32 R4, RZ, RZ, R5 ;  /* 0x000000ffff047224 */ /* 0x004fe400078e0005 */
[----:B------:R-:W-:Y:S02]  /*1d070*/  IMAD.MOV.U32 R5, RZ, RZ, R3 ;  /* 0x000000ffff057224 */ /* 0x000fe400078e0003 */
[----:B------:R0:W5:Y:S01]  /*1d080*/  LDL.LU R3, [R1+0xa48] ;  /* 0x000a480001037983 */ /* 0x0001620000300800 */
[----:B------:R-:W2:Y:S02]  /*1d090*/  LDL.LU R29, [R1+0xa44] ;  /* 0x000a4400011d7983 */ /* 0x000ea40000300800 */
[----:B------:R-:W-:-:S04]  /*1d0a0*/  IMAD.WIDE R4, R19, 0x2, R4 ;  /* 0x0000000213047825 */ /* 0x000fc800078e0204 */
[----:B------:R-:W3:Y:S01]  /*1d0b0*/  LDL.LU R28, [R1+0xa40] ;  /* 0x000a4000011c7983 */ /* 0x000ee20000300800 */
[----:B------:R1:W-:Y:S01]  /*1d0c0*/  STL [R1+0x628], R4 ;  /* 0x0006280401007387 */ /* 0x0003e20000100800 */
[----:B------:R0:W-:Y:S03]  /*1d0d0*/  STL [R1+0x534], R5 ;  /* 0x0005340501007387 */ /* 0x0001e60000100800 */
[----:B-1----:R-:W2:Y:S01]  /*1d0e0*/  LDL.LU R4, [R1+0x538] ;  /* 0x0005380001047983 */ /* 0x002ea20000300800 */
[----:B0-----:R-:W2:Y:S01]  /*1d0f0*/  LDL.LU R5, [R1+0x630] ;  /* 0x0006300001057983 */ /* 0x001ea20000300800 */
[----:B----4-:R-:W-:-:S04]  /*1d100*/  LOP3.LUT R7, R7, R6, RZ, 0x3c, !PT ;  /* 0x0000000607077212 */ /* 0x010fc800078e3cff */
[----:B------:R-:W-:-:S04]  /*1d110*/  LOP3.LUT R6, R7, R6, RZ, 0x3c, !PT ;  /* 0x0000000607067212 */ /* 0x000fc800078e3cff */
[----:B------:R-:W-:Y:S01]  /*1d120*/  LOP3.LUT R7, R7, R6, RZ, 0x3c, !PT ;  /* 0x0000000607077212 */ /* 0x000fe200078e3cff */
[----:B------:R-:W-:-:S04]  /*1d130*/  IMAD.WIDE R8, R19, 0x2, R8 ;  /* 0x0000000213087825 */ /* 0x000fc800078e0208 */
[----:B------:R-:W-:-:S05]  /*1d140*/  IMAD.WIDE R6, R19, 0x2, R6 ;  /* 0x0000000213067825 */ /* 0x000fca00078e0206 */
[----:B------:R0:W-:Y:S01]  /*1d150*/  STL [R1+0x77c], R6 ;  /* 0x00077c0601007387 */ /* 0x0001e20000100800 */
[----:B------:R1:W-:Y:S03]  /*1d160*/  STL [R1+0x62c], R7 ;  /* 0x00062c0701007387 */ /* 0x0003e60000100800 */
[----:B0-----:R-:W4:Y:S01]  /*1d170*/  LDL.LU R6, [R1+0x634] ;  /* 0x0006340001067983 */ /* 0x001f220000300800 */
[----:B-1----:R-:W4:Y:S02]  /*1d180*/  LDL.LU R7, [R1+0x784] ;  /* 0x0007840001077983 */ /* 0x002f240000300800 */
[----:B------:R0:W-:Y:S02]  /*1d190*/  STL [R1+0x888], R8 ;  /* 0x0008880801007387 */ /* 0x0001e40000100800 */
[----:B------:R1:W-:Y:S01]  /*1d1a0*/  STL [R1+0x780], R9 ;  /* 0x0007800901007387 */ /* 0x0003e20000100800 */
[----:B0-----:R-:W4:Y:S01]  /*1d1b0*/  LDL.LU R8, [R1+0x788] ;  /* 0x0007880001087983 */ /* 0x001f220000300800 */
[----:B-1----:R-:W4:Y:S01]  /*1d1c0*/  LDL.LU R9, [R1+0x88c] ;  /* 0x00088c0001097983 */ /* 0x002f220000300800 */
[----:B--2---:R-:W-:-:S04]  /*1d1d0*/  LOP3.LUT R5, R5, R4, RZ, 0x3c, !PT ;  /* 0x0000000405057212 */ /* 0x004fc800078e3cff */
[----:B------:R-:W-:-:S04]  /*1d1e0*/  LOP3.LUT R4, R5, R4, RZ, 0x3c, !PT ;  /* 0x0000000405047212 */ /* 0x000fc800078e3cff */
[----:B------:R-:W-:-:S05]  /*1d1f0*/  LOP3.LUT R5, R5, R4, RZ, 0x3c, !PT ;  /* 0x0000000405057212 */ /* 0x000fca00078e3cff */
[----:B------:R-:W-:-:S05]  /*1d200*/  IMAD.WIDE R4, R19, 0x2, R4 ;  /* 0x0000000213047825 */ /* 0x000fca00078e0204 */
[----:B------:R0:W-:Y:S01]  /*1d210*/  STL [R1+0x630], R4 ;  /* 0x0006300401007387 */ /* 0x0001e20000100800 */
[----:B------:R3:W-:Y:S02]  /*1d220*/  STL [R1+0x538], R5 ;  /* 0x0005380501007387 */ /* 0x0007e40000100800 */
[----:B0-----:R-:W-:Y:S02]  /*1d230*/  IMAD.MOV.U32 R4, RZ, RZ, R29 ;  /* 0x000000ffff047224 */ /* 0x001fe400078e001d */
[----:B---3--:R-:W-:Y:S01]  /*1d240*/  IMAD.MOV.U32 R5, RZ, RZ, R28 ;  /* 0x000000ffff057224 */ /* 0x008fe200078e001c */
[----:B------:R-:W2:Y:S01]  /*1d250*/  LDL.LU R29, [R1+0xa3c] ;  /* 0x000a3c00011d7983 */ /* 0x000ea20000300800 */
[----:B------:R-:W3:Y:S01]  /*1d260*/  LDL.LU R28, [R1+0xa38] ;  /* 0x000a3800011c7983 */ /* 0x000ee20000300800 */
[----:B----4-:R-:W-:-:S04]  /*1d270*/  LOP3.LUT R7, R7, R6, RZ, 0x3c, !PT ;  /* 0x0000000607077212 */ /* 0x010fc800078e3cff */
[----:B------:R-:W-:Y:S02]  /*1d280*/  LOP3.LUT R6, R7, R6, RZ, 0x3c, !PT ;  /* 0x0000000607067212 */ /* 0x000fe400078e3cff */
[----:B------:R-:W-:Y:S02]  /*1d290*/  LOP3.LUT R5, R5, R4, RZ, 0x3c, !PT ;  /* 0x0000000405057212 */ /* 0x000fe400078e3cff */
[----:B------:R-:W-:Y:S02]  /*1d2a0*/  LOP3.LUT R7, R7, R6, RZ, 0x3c, !PT ;  /* 0x0000000607077212 */ /* 0x000fe400078e3cff */
[----:B------:R-:W-:-:S04]  /*1d2b0*/  LOP3.LUT R9, R9, R8, RZ, 0x3c, !PT ;  /* 0x0000000809097212 */ /* 0x000fc800078e3cff */
[----:B------:R-:W-:Y:S01]  /*1d2c0*/  LOP3.LUT R8, R9, R8, RZ, 0x3c, !PT ;  /* 0x0000000809087212 */ /* 0x000fe200078e3cff */
[----:B------:R-:W-:Y:S01]  /*1d2d0*/  IMAD.WIDE R6, R19, 0x2, R6 ;  /* 0x0000000213067825 */ /* 0x000fe200078e0206 */
[----:B------:R-:W-:Y:S02]  /*1d2e0*/  LOP3.LUT R4, R5, R4, RZ, 0x3c, !PT ;  /* 0x0000000405047212 */ /* 0x000fe400078e3cff */
[----:B------:R-:W-:Y:S02]  /*1d2f0*/  LOP3.LUT R9, R9, R8, RZ, 0x3c, !PT ;  /* 0x0000000809097212 */ /* 0x000fe400078e3cff */
[----:B------:R-:W-:Y:S01]  /*1d300*/  LOP3.LUT R5, R5, R4, RZ, 0x3c, !PT ;  /* 0x0000000405057212 */ /* 0x000fe200078e3cff */
[----:B------:R0:W-:Y:S02]  /*1d310*/  STL [R1+0x784], R6 ;  /* 0x0007840601007387 */ /* 0x0001e40000100800 */
[----:B------:R-:W-:-:S04]  /*1d320*/  IMAD.WIDE R8, R19, 0x2, R8 ;  /* 0x0000000213087825 */ /* 0x000fc800078e0208 */
[----:B------:R1:W-:Y:S02]  /*1d330*/  STL [R1+0x634], R7 ;  /* 0x0006340701007387 */ /* 0x0003e40000100800 */
[----:B------:R-:W-:Y:S01]  /*1d340*/  IMAD.WIDE R4, R19, 0x2, R4 ;  /* 0x0000000213047825 */ /* 0x000fe200078e0204 */
[----:B0-----:R-:W4:Y:S03]  /*1d350*/  LDL.LU R6, [R1+0x63c] ;  /* 0x00063c0001067983 */ /* 0x001f260000300800 */
[----:B-1----:R-:W4:Y:S02]  /*1d360*/  LDL.LU R7, [R1+0x78c] ;  /* 0x00078c0001077983 */ /* 0x002f240000300800 */
[----:B------:R-:W-:Y:S02]  /*1d370*/  STL [R1+0x88c], R8 ;  /* 0x00088c0801007387 */ /* 0x000fe40000100800 */
[----:B------:R2:W-:Y:S02]  /*1d380*/  STL [R1+0x788], R9 ;  /* 0x0007880901007387 */ /* 0x0005e40000100800 */
[----:B--2---:R-:W-:-:S02]  /*1d390*/  IMAD.MOV.U32 R9, RZ, RZ, R29 ;  /* 0x000000ffff097224 */ /* 0x004fc400078e001d */
[----:B---3--:R-:W-:Y:S01]  /*1d3a0*/  IMAD.MOV.U32 R8, RZ, RZ, R28 ;  /* 0x000000ffff087224 */ /* 0x008fe200078e001c */
[----:B------:R-:W2:Y:S01]  /*1d3b0*/  LDL.LU R29, [R1+0xa34] ;  /* 0x000a3400011d7983 */ /* 0x000ea20000300800 */
[----:B------:R-:W3:Y:S02]  /*1d3c0*/  LDL.LU R28, [R1+0xa30] ;  /* 0x000a3000011c7983 */ /* 0x000ee40000300800 */
[----:B------:R0:W-:Y:S02]  /*1d3d0*/  STL [R1+0x638], R4 ;  /* 0x0006380401007387 */ /* 0x0001e40000100800 */
[----:B------:R1:W-:Y:S01]  /*1d3e0*/  STL [R1+0x53c], R5 ;  /* 0x00053c0501007387 */ /* 0x0003e20000100800 */
[----:B0-----:R-:W2:Y:S01]  /*1d3f0*/  LDL.LU R4, [R1+0x540] ;  /* 0x0005400001047983 */ /* 0x001ea20000300800 */
[----:B-1----:R-:W2:Y:S02]  /*1d400*/  LDL.LU R5, [R1+0x640] ;  /* 0x0006400001057983 */ /* 0x002ea40000300800 */
[----:B------:R-:W-:Y:S01]  /*1d410*/  IMAD.WIDE R8, R19, 0x2, R8 ;  /* 0x0000000213087825 */ /* 0x000fe200078e0208 */
[----:B----4-:R-:W-:-:S04]  /*1d420*/  LOP3.LUT R7, R7, R6, RZ, 0x3c, !PT ;  /* 0x0000000607077212 */ /* 0x010fc800078e3cff */
[----:B------:R-:W-:-:S04]  /*1d430*/  LOP3.LUT R6, R7, R6, RZ, 0x3c, !PT ;  /* 0x0000000607067212 */ /* 0x000fc800078e3cff */
        /* <DEDUP_REMOVED lines=8> */
[----:B-1----:R-:W4:Y:S01]  /*1d4c0*/  LDL.LU R9, [R1+0x894] ;  /* 0x0008940001097983 */ /* 0x002f220000300800 */
[----:B--2---:R-:W-:-:S04]  /*1d4d0*/  LOP3.LUT R5, R5, R4, RZ, 0x3c, !PT ;  /* 0x0000000405057212 */ /* 0x004fc800078e3cff */
[----:B------:R-:W-:-:S04]  /*1d4e0*/  LOP3.LUT R4, R5, R4, RZ, 0x3c, !PT ;  /* 0x0000000405047212 */ /* 0x000fc800078e3cff */
[----:B------:R-:W-:Y:S01]  /*1d4f0*/  LOP3.LUT R5, R5, R4, RZ, 0x3c, !PT ;  /* 0x0000000405057212 */ /* 0x000fe200078e3cff */
[----:B------:R-:W-:Y:S02]  /*1d500*/  IMAD.MOV.U32 R6, RZ, RZ, R29 ;  /* 0x000000ffff067224 */ /* 0x000fe400078e001d */
[----:B------:R-:W2:Y:S02]  /*1d510*/  LDL.LU R29, [R1+0xa2c] ;  /* 0x000a2c00011d7983 */ /* 0x000ea40000300800 */
[----:B------:R-:W-:-:S05]  /*1d520*/  IMAD.WIDE R4, R19, 0x2, R4 ;  /* 0x0000000213047825 */ /* 0x000fca00078e0204 */
[----:B------:R3:W-:Y:S01]  /*1d530*/  STL [R1+0x640], R4 ;  /* 0x0006400401007387 */ /* 0x0007e20000100800 */
[----:B------:R0:W-:Y:S02]  /*1d540*/  STL [R1+0x540], R5 ;  /* 0x0005400501007387 */ /* 0x0001e40000100800 */
[----:B---3--:R-:W-:Y:S02]  /*1d550*/  IMAD.MOV.U32 R4, RZ, RZ, R28 ;  /* 0x000000ffff047224 */ /* 0x008fe400078e001c */
[----:B------:R-:W3:Y:S01]  /*1d560*/  LDL.LU R28, [R1+0xa28] ;  /* 0x000a2800011c7983 */ /* 0x000ee20000300800 */
[----:B0-----:R-:W3:Y:S02]  /*1d570*/  LDL.LU R5, [R1+0x648] ;  /* 0x0006480001057983 */ /* 0x001ee40000300800 */
[----:B----4-:R-:W-:-:S05]  /*1d580*/  IMAD.WIDE R6, R19, 0x2, R6 ;  /* 0x0000000213067825 */ /* 0x010fca00078e0206 */
[----:B------:R0:W-:Y:S01]  /*1d590*/  STL [R1+0x794], R6 ;  /* 0x0007940601007387 */ /* 0x0001e20000100800 */
[----:B------:R1:W-:Y:S01]  /*1d5a0*/  STL [R1+0x644], R7 ;  /* 0x0006440701007387 */ /* 0x0003e20000100800 */
[-C--:B------:R-:W-:Y:S02]  /*1d5b0*/  LOP3.LUT R9, R9, R8.reuse, RZ, 0x3c, !PT ;  /* 0x0000000809097212 */ /* 0x080fe400078e3cff */
[----:B0-----:R-:W4:Y:S02]  /*1d5c0*/  LDL.LU R6, [R1+0x64c] ;  /* 0x00064c0001067983 */ /* 0x001f240000300800 */
[C---:B------:R-:W-:Y:S01]  /*1d5d0*/  LOP3.LUT R8, R9.reuse, R8, RZ, 0x3c, !PT ;  /* 0x0000000809087212 */ /* 0x040fe200078e3cff */
[----:B-1----:R-:W4:Y:S03]  /*1d5e0*/  LDL.LU R7, [R1+0x79c] ;  /* 0x00079c0001077983 */ /* 0x002f260000300800 */
[----:B------:R-:W-:-:S05]  /*1d5f0*/  LOP3.LUT R9, R9, R8, RZ, 0x3c, !PT ;  /* 0x0000000809097212 */ /* 0x000fca00078e3cff */
[----:B------:R-:W-:-:S05]  /*1d600*/  IMAD.WIDE R8, R19, 0x2, R8 ;  /* 0x0000000213087825 */ /* 0x000fca00078e0208 */
[----:B------:R-:W-:Y:S01]  /*1d610*/  STL [R1+0x894], R8 ;  /* 0x0008940801007387 */ /* 0x000fe20000100800 */
[----:B------:R2:W-:Y:S02]  /*1d620*/  STL [R1+0x798], R9 ;  /* 0x0007980901007387 */ /* 0x0005e40000100800 */
[----:B--2---:R-:W-:Y:S02]  /*1d630*/  IMAD.MOV.U32 R9, RZ, RZ, R29 ;  /* 0x000000ffff097224 */ /* 0x004fe400078e001d */
[----:B------:R-:W2:Y:S01]  /*1d640*/  LDL.LU R29, [R1+0xa24] ;  /* 0x000a2400011d7983 */ /* 0x000ea20000300800 */
[----:B---3--:R-:W-:-:S04]  /*1d650*/  LOP3.LUT R5, R5, R4, RZ, 0x3c, !PT ;  /* 0x0000000405057212 */ /* 0x008fc800078e3cff */
[----:B------:R-:W-:-:S04]  /*1d660*/  LOP3.LUT R4, R5, R4, RZ, 0x3c, !PT ;  /* 0x0000000405047212 */ /* 0x000fc800078e3cff */
[----:B------:R-:W-:Y:S01]  /*1d670*/  LOP3.LUT R5, R5, R4, RZ, 0x3c, !PT ;  /* 0x0000000405057212 */ /* 0x000fe200078e3cff */
[----:B------:R-:W-:Y:S02]  /*1d680*/  IMAD.MOV.U32 R8, RZ, RZ, R28 ;  /* 0x000000ffff087224 */ /* 0x000fe400078e001c */
[----:B------:R-:W3:Y:S02]  /*1d690*/  LDL.LU R28, [R1+0xa20] ;  /* 0x000a2000011c7983 */ /* 0x000ee40000300800 */
[----:B------:R-:W-:-:S05]  /*1d6a0*/  IMAD.WIDE R4, R19, 0x2, R4 ;  /* 0x0000000213047825 */ /* 0x000fca00078e0204 */
[----:B------:R0:W-:Y:S01]  /*1d6b0*/  STL [R1+0x648], R4 ;  /* 0x0006480401007387 */ /* 0x0001e20000100800 */
[----:B------:R1:W-:Y:S03]  /*1d6c0*/  STL [R1+0x544], R5 ;  /* 0x0005440501007387 */ /* 0x0003e60000100800 */
[----:B0-----:R-:W3:Y:S01]  /*1d6d0*/  LDL.LU R4, [R1+0x548] ;  /* 0x0005480001047983 */ /* 0x001ee20000300800 */
[----:B-1----:R-:W3:Y:S01]  /*1d6e0*/  LDL.LU R5, [R1+0x650] ;  /* 0x0006500001057983 */ /* 0x002ee20000300800 */
[----:B----4-:R-:W-:-:S04]  /*1d6f0*/  LOP3.LUT R7, R7, R6, RZ, 0x3c, !PT ;  /* 0x0000000607077212 */ /* 0x010fc800078e3cff */
[----:B------:R-:W-:-:S04]  /*1d700*/  LOP3.LUT R6, R7, R6, RZ, 0x3c, !PT ;  /* 0x0000000607067212 */ /* 0x000fc800078e3cff */
[----:B------:R-:W-:-:S05]  /*1d710*/  LOP3.LUT R7, R7, R6, RZ, 0x3c, !PT ;  /* 0x0000000607077212 */ /* 0x000fca00078e3cff */
[----:B------:R-:W-:-:S05]  /*1d720*/  IMAD.WIDE R6, R19, 0x2, R6 ;  /* 0x0000000213067825 */ /* 0x000fca00078e0206 */
[----:B------:R-:W-:Y:S01]  /*1d730*/  STL [R1+0x79c], R6 ;  /* 0x00079c0601007387 */ /* 0x000fe20000100800 */
[----:B------:R0:W-:Y:S02]  /*1d740*/  STL [R1+0x64c], R7 ;  /* 0x00064c0701007387 */ /* 0x0001e40000100800 */
[----:B------:R-:W-:Y:S01]  /*1d750*/  IMAD.WIDE R8, R19, 0x2, R8 ;  /* 0x0000000213087825 */ /* 0x000fe200078e0208 */
[----:B0-----:R-:W4:Y:S04]  /*1d760*/  LDL.LU R7, [R1+0x654] ;  /* 0x0006540001077983 */ /* 0x001f280000300800 */
        /* <DEDUP_REMOVED lines=10> */
[----:B------:R0:W-:Y:S01]  /*1d810*/  STL [R1+0x650], R4 ;  /* 0x0006500401007387 */ /* 0x0001e20000100800 */
[----:B------:R1:W-:Y:S02]  /*1d820*/  STL [R1+0x548], R5 ;  /* 0x0005480501007387 */ /* 0x0003e40000100800 */
[----:B0-----:R-:W-:Y:S02]  /*1d830*/  IMAD.MOV.U32 R4, RZ, RZ, R28 ;  /* 0x000000ffff047224 */ /* 0x001fe400078e001c */
[----:B------:R-:W3:Y:S01]  /*1d840*/  LDL.LU R28, [R1+0xa18] ;  /* 0x000a1800011c7983 */ /* 0x000ee20000300800 */
[----:B-1----:R-:W3:Y:S02]  /*1d850*/  LDL.LU R5, [R1+0x658] ;  /* 0x0006580001057983 */ /* 0x002ee40000300800 */
[----:B----4-:R-:W-:-:S05]  /*1d860*/  IMAD.WIDE R6, R19, 0x2, R6 ;  /* 0x0000000213067825 */ /* 0x010fca00078e0206 */
[----:B------:R0:W-:Y:S01]  /*1d870*/  STL [R1+0x7a4], R6 ;  /* 0x0007a40601007387 */ /* 0x0001e20000100800 */
[----:B------:R1:W-:Y:S03]  /*1d880*/  STL [R1+0x654], R7 ;  /* 0x0006540701007387 */ /* 0x0003e60000100800 */
[----:B0-----:R-:W4:Y:S01]  /*1d890*/  LDL.LU R6, [R1+0x65c] ;  /* 0x00065c0001067983 */ /* 0x001f220000300800 */
[----:B-1----:R-:W4:Y:S01]  /*1d8a0*/  LDL.LU R7, [R1+0x7ac] ;  /* 0x0007ac0001077983 */ /* 0x002f220000300800 */
[----:B------:R-:W-:-:S04]  /*1d8b0*/  LOP3.LUT R9, R9, R8, RZ, 0x3c, !PT ;  /* 0x0000000809097212 */ /* 0x000fc800078e3cff */
[----:B------:R-:W-:-:S04]  /*1d8c0*/  LOP3.LUT R8, R9, R8, RZ, 0x3c, !PT ;  /* 0x0000000809087212 */ /* 0x000fc800078e3cff */
        /* <DEDUP_REMOVED lines=21> */
[----:B------:R0:W-:Y:S03]  /*1da20*/  STL [R1+0x65c], R7 ;  /* 0x00065c0701007387 */ /* 0x0001e60000100800 */
[----:B0-----:R-:W4:Y:S01]  /*1da30*/  LDL.LU R7, [R1+0x664] ;  /* 0x0006640001077983 */ /* 0x001f220000300800 */
[----:B------:R-:W-:-:S05]  /*1da40*/  IMAD.WIDE R8, R19, 0x2, R8 ;  /* 0x0000000213087825 */ /* 0x000fca00078e0208 */
[----:B------:R0:W-:Y:S01]  /*1da50*/  STL [R1+0x8a0], R8 ;  /* 0x0008a00801007387 */ /* 0x0001e20000100800 */
[----:B------:R1:W-:Y:S03]  /*1da60*/  STL [R1+0x7b0], R9 ;  /* 0x0007b00901007387 */ /* 0x0003e60000100800 */
[----:B0-----:R-:W4:Y:S01]  /*1da70*/  LDL.LU R8, [R1+0x7b8] ;  /* 0x0007b80001087983 */ /* 0x001f220000300800 */
[----:B-1----:R-:W4:Y:S02]  /*1da80*/  LDL.LU R9, [R1+0x8a4] ;  /* 0x0008a40001097983 */ /* 0x002f240000300800 */
[----:B--2---:R-:W-:Y:S02]  /*1da90*/  IMAD.MOV.U32 R6, RZ, RZ, R29 ;  /* 0x000000ffff067224 */ /* 0x004fe400078e001d */
        /* <DEDUP_REMOVED lines=31> */
[----:B0-----:R-:W2:Y:S01]  /*1dc90*/  LDL.LU R4, [R1+0x558] ;  /* 0x0005580001047983 */ /* 0x001ea20000300800 */
[----:B-1----:R-:W2:Y:S01]  /*1dca0*/  LDL.LU R5, [R1+0x670] ;  /* 0x0006700001057983 */ /* 0x002ea20000300800 */
[----:B----4-:R-:W-:-:S04]  /*1dcb0*/  LOP3.LUT R7, R7, R6, RZ, 0x3c, !PT ;  /* 0x0000000607077212 */ /* 0x010fc800078e3cff */
[----:B------:R-:W-:-:S04]  /*1dcc0*/  LOP3.LUT R6, R7, R6, RZ, 0x3c, !PT ;  /* 0x0000000607067212 */ /* 0x000fc800078e3cff */
[----:B------:R-:W-:-:S05]  /*1dcd0*/  LOP3.LUT R7, R7, R6, RZ, 0x3c, !PT ;  /* 0x0000000607077212 */ /* 0x000fca00078e3cff */
[----:B------:R-:W-:-:S05]  /*1dce0*/  IMAD.WIDE R6, R19, 0x2, R6 ;  /* 0x0000000213067825 */ /* 0x000fca00078e0206 */
[----:B------:R0:W-:Y:S01]  /*1dcf0*/  STL [R1+0x7bc], R6 ;  /* 0x0007bc0601007387 */ /* 0x0001e20000100800 */
[----:B------:R1:W-:Y:S03]  /*1dd00*/  STL [R1+0x66c], R7 ;  /* 0x00066c0701007387 */ /* 0x0003e60000100800 */
[----:B0-----:R-:W4:Y:S01]  /*1dd10*/  LDL.LU R6, [R1+0x674] ;  /* 0x0006740001067983 */ /* 0x001f220000300800 */
[----:B-1----:R-:W4:Y:S02]  /*1dd20*/  LDL.LU R7, [R1+0x7c4] ;  /* 0x0007c40001077983 */ /* 0x002f240000300800 */
[----:B------:R-:W-:-:S05]  /*1dd30*/  IMAD.WIDE R8, R19, 0x2, R8 ;  /* 0x0000000213087825 */ /* 0x000fca00078e0208 */
[----:B------:R0:W-:Y:S01]  /*1dd40*/  STL [R1+0x8a8], R8 ;  /* 0x0008a80801007387 */ /* 0x0001e20000100800 */
[----:B------:R1:W-:Y:S03]  /*1dd50*/  STL [R1+0x7c0], R9 ;  /* 0x0007c00901007387 */ /* 0x0003e60000100800 */
        /* <DEDUP_REMOVED lines=13> */
[----:B------:R-:W-:-:S04]  /*1de30*/  LOP3.LUT R6, R7, R6, RZ, 0x3c, !PT ;  /* 0x0000000607067212 */ /* 0x000fc800078e3cff */
[----:B------:R-:W-:-:S05]  /*1de40*/  LOP3.LUT R7, R7, R6, RZ, 0x3c, !PT ;  /* 0x0000000607077212 */ /* 0x000fca00078e3cff */
[----:B------:R-:W-:-:S05]  /*1de50*/  IMAD.WIDE R6, R19, 0x2, R6 ;  /* 0x0000000213067825 */ /* 0x000fca00078e0206 */
[----:B------:R0:W-:Y:S01]  /*1de60*/  STL [R1+0x7c4], R6 ;  /* 0x0007c40601007387 */ /* 0x0001e20000100800 */
[----:B------:R1:W-:Y:S01]  /*1de70*/  STL [R1+0x674], R7 ;  /* 0x0006740701007387 */ /* 0x0003e20000100800 */
[-C--:B------:R-:W-:Y:S02]  /*1de80*/  LOP3.LUT R9, R9, R8.reuse, RZ, 0x3c, !PT ;  /* 0x0000000809097212 */ /* 0x080fe400078e3cff */
[----:B0-----:R-:W4:Y:S01]  /*1de90*/  LDL.LU R6, [R1+0x67c] ;  /* 0x00067c0001067983 */ /* 0x001f220000300800 */
[----:B-1----:R-:W4:Y:S01]  /*1dea0*/  LDL.LU R7, [R1+0x7cc] ;  /* 0x0007cc0001077983 */ /* 0x002f220000300800 */
[----:B------:R-:W-:-:S04]  /*1deb0*/  LOP3.LUT R8, R9, R8, RZ, 0x3c, !PT ;  /* 0x0000000809087212 */ /* 0x000fc800078e3cff */
[----:B------:R-:W-:-:S05]  /*1dec0*/  LOP3.LUT R9, R9, R8, RZ, 0x3c, !PT ;  /* 0x0000000809097212 */ /* 0x000fca00078e3cff */
[----:B------:R-:W-:-:S05]  /*1ded0*/  IMAD.WIDE R8, R19, 0x2, R8 ;  /* 0x0000000213087825 */ /* 0x000fca00078e0208 */
[----:B------:R-:W-:Y:S01]  /*1dee0*/  STL [R1+0x8ac], R8 ;  /* 0x0008ac0801007387 */ /* 0x000fe20000100800 */
[----:B------:R2:W-:Y:S02]  /*1def0*/  STL [R1+0x7c8], R9 ;  /* 0x0007c80901007387 */ /* 0x0005e40000100800 */
[----:B--2---:R-:W-:Y:S02]  /*1df00*/  IMAD.MOV.U32 R9, RZ, RZ, R29 ;  /* 0x000000ffff097224 */ /* 0x004fe400078e001d */
[----:B---3--:R-:W-:Y:S01]  /*1df10*/  IMAD.MOV.U32 R8, RZ, RZ, R28 ;  /* 0x000000ffff087224 */ /* 0x008fe200078e001c */
[----:B------:R-:W2:Y:S01]  /*1df20*/  LDL.LU R29, [R1+0x9f4] ;  /* 0x0009f400011d7983 */ /* 0x000ea20000300800 */
[----:B------:R-:W3:Y:S01]  /*1df30*/  LDL.LU R28, [R1+0x9f0] ;  /* 0x0009f000011c7983 */ /* 0x000ee20000300800 */
[----:B------:R-:W-:-:S04]  /*1df40*/  LOP3.LUT R5, R5, R4, RZ, 0x3c, !PT ;  /* 0x0000000405057212 */ /* 0x000fc800078e3cff */
[----:B------:R-:W-:-:S04]  /*1df50*/  LOP3.LUT R4, R5, R4, RZ, 0x3c, !PT ;  /* 0x0000000405047212 */ /* 0x000fc800078e3cff */
[----:B------:R-:W-:-:S05]  /*1df60*/  LOP3.LUT R5, R5, R4, RZ, 0x3c, !PT ;  /* 0x0000000405057212 */ /* 0x000fca00078e3cff */
[----:B------:R-:W-:-:S05]  /*1df70*/  IMAD.WIDE R4, R19, 0x2, R4 ;  /* 0x0000000213047825 */ /* 0x000fca00078e0204 */
[----:B------:R0:W-:Y:S01]  /*1df80*/  STL [R1+0x678], R4 ;  /* 0x0006780401007387 */ /* 0x0001e20000100800 */
[----:B------:R1:W-:Y:S01]  /*1df90*/  STL [R1+0x55c], R5 ;  /* 0x00055c0501007387 */ /* 0x0003e20000100800 */
[-C--:B----4-:R-:W-:Y:S02]  /*1dfa0*/  LOP3.LUT R7, R7, R6.reuse, RZ, 0x3c, !PT ;  /* 0x0000000607077212 */ /* 0x090fe400078e3cff */
[----:B0-----:R-:W4:Y:S01]  /*1dfb0*/  LDL.LU R4, [R1+0x560] ;  /* 0x0005600001047983 */ /* 0x001f220000300800 */
[----:B-1----:R-:W4:Y:S01]  /*1dfc0*/  LDL.LU R5, [R1+0x680] ;  /* 0x0006800001057983 */ /* 0x002f220000300800 */
        /* <DEDUP_REMOVED lines=10> */
[----:B--2---:R-:W-:Y:S02]  /*1e070*/  IMAD.MOV.U32 R7, RZ, RZ, R29 ;  /* 0x000000ffff077224 */ /* 0x004fe400078e001d */
        /* <DEDUP_REMOVED lines=8> */
[----:B------:R3:W-:Y:S02]  /*1e100*/  STL [R1+0x560], R5 ;  /* 0x0005600501007387 */ /* 0x0007e40000100800 */
[----:B------:R-:W-:-:S04]  /*1e110*/  IMAD.WIDE R6, R19, 0x2, R6 ;  /* 0x0000000213067825 */ /* 0x000fc800078e0206 */
[----:B--2---:R-:W-:Y:S02]  /*1e120*/  IMAD.MOV.U32 R4, RZ, RZ, R29 ;  /* 0x000000ffff047224 */ /* 0x004fe400078e001d */
[----:B---3--:R-:W-:Y:S01]  /*1e130*/  IMAD.MOV.U32 R5, RZ, RZ, R28 ;  /* 0x000000ffff057224 */ /* 0x008fe200078e001c */
[----:B------:R-:W2:Y:S01]  /*1e140*/  LDL.LU R29, [R1+0x9e4] ;  /* 0x0009e400011d7983 */ /* 0x000ea20000300800 */
[----:B------:R-:W3:Y:S02]  /*1e150*/  LDL.LU R28, [R1+0x9e0] ;  /* 0x0009e000011c7983 */ /* 0x000ee40000300800 */
[----:B------:R0:W-:Y:S02]  /*1e160*/  STL [R1+0x7d4], R6 ;  /* 0x0007d40601007387 */ /* 0x0001e40000100800 */
[----:B------:R1:W-:Y:S01]  /*1e170*/  STL [R1+0x684], R7 ;  /* 0x0006840701007387 */ /* 0x0003e20000100800 */
[----:B0-----:R-:W4:Y:S01]  /*1e180*/  LDL.LU R6, [R1+0x68c] ;  /* 0x00068c0001067983 */ /* 0x001f220000300800 */
[----:B-1----:R-:W4:Y:S01]  /*1e190*/  LDL.LU R7, [R1+0x7dc] ;  /* 0x0007dc0001077983 */ /* 0x002f220000300800 */
[----:B------:R-:W-:-:S02]  /*1e1a0*/  LOP3.LUT R9, R9, R8, RZ, 0x3c, !PT ;  /* 0x0000000809097212 */ /* 0x000fc400078e3cff */
[----:B------:R-:W-:Y:S02]  /*1e1b0*/  LOP3.LUT R5, R5, R4, RZ, 0x3c, !PT ;  /* 0x0000000405057212 */ /* 0x000fe400078e3cff */
[----:B------:R-:W-:Y:S02]  /*1e1c0*/  LOP3.LUT R8, R9, R8, RZ, 0x3c, !PT ;  /* 0x0000000809087212 */ /* 0x000fe400078e3cff */
[----:B------:R-:W-:Y:S02]  /*1e1d0*/  LOP3.LUT R4, R5, R4, RZ, 0x3c, !PT ;  /* 0x0000000405047212 */ /* 0x000fe400078e3cff */
[----:B------:R-:W-:Y:S02]  /*1e1e0*/  LOP3.LUT R9, R9, R8, RZ, 0x3c, !PT ;  /* 0x0000000809097212 */ /* 0x000fe400078e3cff */
[----:B------:R-:W-:-:S03]  /*1e1f0*/  LOP3.LUT R5, R5, R4, RZ, 0x3c, !PT ;  /* 0x0000000405057212 */ /* 0x000fc600078e3cff */
[----:B------:R-:W-:-:S04]  /*1e200*/  IMAD.WIDE R8, R19, 0x2, R8 ;  /* 0x0000000213087825 */ /* 0x000fc800078e0208 */
[----:B------:R-:W-:Y:S01]  /*1e210*/  IMAD.WIDE R4, R19, 0x2, R4 ;  /* 0x0000000213047825 */ /* 0x000fe200078e0204 */
[----:B------:R-:W-:Y:S03]  /*1e220*/  STL [R1+0x8b4], R8 ;  /* 0x0008b40801007387 */ /* 0x000fe60000100800 */
[----:B------:R2:W-:Y:S02]  /*1e230*/  STL [R1+0x7d8], R9 ;  /* 0x0007d80901007387 */ /* 0x0005e40000100800 */
[----:B--2---:R-:W-:Y:S02]  /*1e240*/  IMAD.MOV.U32 R9, RZ, RZ, R29 ;  /* 0x000000ffff097224 */ /* 0x004fe400078e001d */
[----:B---3--:R-:W-:Y:S01]  /*1e250*/  IMAD.MOV.U32 R8, RZ, RZ, R28 ;  /* 0x000000ffff087224 */ /* 0x008fe200078e001c */
[----:B------:R-:W2:Y:S01]  /*1e260*/  LDL.LU R29, [R1+0x9dc] ;  /* 0x0009dc00011d7983 */ /* 0x000ea20000300800 */
[----:B------:R-:W3:Y:S02]  /*1e270*/  LDL.LU R28, [R1+0x9d8] ;  /* 0x0009d800011c7983 */ /* 0x000ee40000300800 */
[----:B------:R0:W-:Y:S02]  /*1e280*/  STL [R1+0x688], R4 ;  /* 0x0006880401007387 */ /* 0x0001e40000100800 */
[----:B------:R1:W-:Y:S01]  /*1e290*/  STL [R1+0x564], R5 ;  /* 0x0005640501007387 */ /* 0x0003e20000100800 */
        /* <DEDUP_REMOVED lines=30> */
[----:B------:R1:W-:Y:S03]  /*1e480*/  STL [R1+0x694], R7 ;  /* 0x0006940701007387 */ /* 0x0003e60000100800 */
[----:B0-----:R-:W4:Y:S01]  /*1e490*/  LDL.LU R6, [R1+0x69c] ;  /* 0x00069c0001067983 */ /* 0x001f220000300800 */
[----:B-1----:R-:W4:Y:S01]  /*1e4a0*/  LDL.LU R7, [R1+0x7ec] ;  /* 0x0007ec0001077983 */ /* 0x002f220000300800 */
[----:B------:R-:W-:Y:S02]  /*1e4b0*/  LOP3.LUT R9, R9, R8, RZ, 0x3c, !PT ;  /* 0x0000000809097212 */ /* 0x000fe400078e3cff */
[----:B------:R-:W-:Y:S02]  /*1e4c0*/  LOP3.LUT R5, R5, R4, RZ, 0x3c, !PT ;  /* 0x0000000405057212 */ /* 0x000fe400078e3cff */
[----:B------:R-:W-:-:S02]  /*1e4d0*/  LOP3.LUT R8, R9, R8, RZ, 0x3c, !PT ;  /* 0x0000000809087212 */ /* 0x000fc400078e3cff */
        /* <DEDUP_REMOVED lines=61> */
[----:B------:R1:W-:Y:S03]  /*1e8b0*/  STL [R1+0x574], R5 ;  /* 0x0005740501007387 */ /* 0x0003e60000100800 */
[----:B0-----:R-:W3:Y:S01]  /*1e8c0*/  LDL.LU R4, [R1+0x578] ;  /* 0x0005780001047983 */ /* 0x001ee20000300800 */
[----:B-1----:R-:W3:Y:S01]  /*1e8d0*/  LDL.LU R5, [R1+0x6b0] ;  /* 0x0006b00001057983 */ /* 0x002ee20000300800 */
[----:B----4-:R-:W-:-:S04]  /*1e8e0*/  LOP3.LUT R7, R7, R6, RZ, 0x3c, !PT ;  /* 0x0000000607077212 */ /* 0x010fc800078e3cff */
        /* <DEDUP_REMOVED lines=13> */
[----:B------:R-:W3:Y:S02]  /*1e9c0*/  LDL.LU R28, [R1+0x9b0] ;  /* 0x0009b000011c7983 */ /* 0x000ee40000300800 */
[----:B------:R-:W-:Y:S01]  /*1e9d0*/  IMAD.WIDE R6, R19, 0x2, R6 ;  /* 0x0000000213067825 */ /* 0x000fe200078e0206 */
[----:B------:R-:W-:-:S04]  /*1e9e0*/  LOP3.LUT R5, R5, R4, RZ, 0x3c, !PT ;  /* 0x0000000405057212 */ /* 0x000fc800078e3cff */
[----:B------:R-:W-:-:S04]  /*1e9f0*/  LOP3.LUT R4, R5, R4, RZ, 0x3c, !PT ;  /* 0x0000000405047212 */ /* 0x000fc800078e3cff */
[----:B------:R-:W-:-:S05]  /*1ea00*/  LOP3.LUT R5, R5, R4, RZ, 0x3c, !PT ;  /* 0x0000000405057212 */ /* 0x000fca00078e3cff */
[----:B------:R-:W-:-:S05]  /*1ea10*/  IMAD.WIDE R4, R19, 0x2, R4 ;  /* 0x0000000213047825 */ /* 0x000fca00078e0204 */
[----:B------:R2:W-:Y:S01]  /*1ea20*/  STL [R1+0x6b0], R4 ;  /* 0x0006b00401007387 */ /* 0x0005e20000100800 */
[----:B------:R3:W-:Y:S02]  /*1ea30*/  STL [R1+0x578], R5 ;  /* 0x0005780501007387 */ /* 0x0007e40000100800 */
[----:B--2---:R-:W-:Y:S02]  /*1ea40*/  IMAD.MOV.U32 R4, RZ, RZ, R29 ;  /* 0x000000ffff047224 */ /* 0x004fe400078e001d */
[----:B---3--:R-:W-:Y:S01]  /*1ea50*/  IMAD.MOV.U32 R5, RZ, RZ, R28 ;  /* 0x000000ffff057224 */ /* 0x008fe200078e001c */
[----:B------:R-:W2:Y:S01]  /*1ea60*/  LDL.LU R29, [R1+0x9ac] ;  /* 0x0009ac00011d7983 */ /* 0x000ea20000300800 */
[----:B------:R-:W3:Y:S02]  /*1ea70*/  LDL.LU R28, [R1+0x9a8] ;  /* 0x0009a800011c7983 */ /* 0x000ee40000300800 */
[----:B------:R0:W-:Y:S02]  /*1ea80*/  STL [R1+0x804], R6 ;  /* 0x0008040601007387 */ /* 0x0001e40000100800 */
[----:B------:R1:W-:Y:S01]  /*1ea90*/  STL [R1+0x6b4], R7 ;  /* 0x0006b40701007387 */ /* 0x0003e20000100800 */
[----:B0-----:R-:W3:Y:S01]  /*1eaa0*/  LDL.LU R6, [R1+0x6bc] ;  /* 0x0006bc0001067983 */ /* 0x001ee20000300800 */
[----:B-1----:R-:W3:Y:S01]  /*1eab0*/  LDL.LU R7, [R1+0x80c] ;  /* 0x00080c0001077983 */ /* 0x002ee20000300800 */
[----:B----4-:R-:W-:-:S02]  /*1eac0*/  LOP3.LUT R9, R9, R8, RZ, 0x3c, !PT ;  /* 0x0000000809097212 */ /* 0x010fc400078e3cff */
        /* <DEDUP_REMOVED lines=15> */
[-C--:B------:R-:W-:Y:S01]  /*1ebc0*/  LOP3.LUT R7, R7, R6.reuse, RZ, 0x3c, !PT ;  /* 0x0000000607077212 */ /* 0x080fe200078e3cff */
[----:B0-----:R-:W4:Y:S01]  /*1ebd0*/  LDL.LU R4, [R1+0x580] ;  /* 0x0005800001047983 */ /* 0x001f220000300800 */
[----:B-1----:R-:W4:Y:S02]  /*1ebe0*/  LDL.LU R5, [R1+0x6c0] ;  /* 0x0006c00001057983 */ /* 0x002f240000300800 */
[----:B------:R-:W-:-:S04]  /*1ebf0*/  LOP3.LUT R6, R7, R6, RZ, 0x3c, !PT ;  /* 0x0000000607067212 */ /* 0x000fc800078e3cff */
[----:B------:R-:W-:Y:S01]  /*1ec00*/  LOP3.LUT R7, R7, R6, RZ, 0x3c, !PT ;  /* 0x0000000607077212 */ /* 0x000fe200078e3cff */
[----:B------:R-:W-:-:S04]  /*1ec10*/  IMAD.WIDE R8, R19, 0x2, R8 ;  /* 0x0000000213087825 */ /* 0x000fc800078e0208 */
[----:B------:R-:W-:-:S05]  /*1ec20*/  IMAD.WIDE R6, R19, 0x2, R6 ;  /* 0x0000000213067825 */ /* 0x000fca00078e0206 */
[----:B------:R-:W-:Y:S01]  /*1ec30*/  STL [R1+0x80c], R6 ;  /* 0x00080c0601007387 */ /* 0x000fe20000100800 */
[----:B------:R-:W-:Y:S02]  /*1ec40*/  STL [R1+0x6bc], R7 ;  /* 0x0006bc0701007387 */ /* 0x000fe40000100800 */
[----:B------:R-:W-:Y:S02]  /*1ec50*/  STL [R1+0x8d0], R8 ;  /* 0x0008d00801007387 */ /* 0x000fe40000100800 */
[----:B------:R0:W-:Y:S02]  /*1ec60*/  STL [R1+0x810], R9 ;  /* 0x0008100901007387 */ /* 0x0001e40000100800 */
[----:B0-----:R-:W2:Y:S01]  /*1ec70*/  LDL.LU R9, [R1+0x8d4] ;  /* 0x0008d40001097983 */ /* 0x001ea20000300800 */
[----:B------:R-:W-:Y:S02]  /*1ec80*/  IMAD.MOV.U32 R6, RZ, RZ, R25 ;  /* 0x000000ffff067224 */ /* 0x000fe400078e0019 */
[----:B------:R-:W-:-:S02]  /*1ec90*/  IMAD.MOV.U32 R7, RZ, RZ, R26 ;  /* 0x000000ffff077224 */ /* 0x000fc400078e001a */
[----:B------:R-:W-:Y:S01]  /*1eca0*/  IMAD.MOV.U32 R26, RZ, RZ, R12 ;  /* 0x000000ffff1a7224 */ /* 0x000fe200078e000c */
[----:B------:R-:W3:Y:S01]  /*1ecb0*/  LDL.LU R25, [R1+0x588] ;  /* 0x0005880001197983 */ /* 0x000ee20000300800 */
[----:B------:R-:W3:Y:S01]  /*1ecc0*/  LDL.LU R12, [R1+0x8dc] ;  /* 0x0008dc00010c7983 */ /* 0x000ee20000300800 */
[----:B----4-:R-:W-:-:S04]  /*1ecd0*/  LOP3.LUT R5, R5, R4, RZ, 0x3c, !PT ;  /* 0x0000000405057212 */ /* 0x010fc800078e3cff */
[----:B------:R-:W-:-:S04]  /*1ece0*/  LOP3.LUT R4, R5, R4, RZ, 0x3c, !PT ;  /* 0x0000000405047212 */ /* 0x000fc800078e3cff */
[----:B------:R-:W-:-:S05]  /*1ecf0*/  LOP3.LUT R5, R5, R4, RZ, 0x3c, !PT ;  /* 0x0000000405057212 */ /* 0x000fca00078e3cff */
[----:B------:R-:W-:-:S04]  /*1ed00*/  IMAD.WIDE R4, R19, 0x2, R4 ;  /* 0x0000000213047825 */ /* 0x000fc800078e0204 */
[----:B--2---:R-:W-:Y:S02]  /*1ed10*/  IMAD.MOV.U32 R8, RZ, RZ, R9 ;  /* 0x000000ffff087224 */ /* 0x004fe400078e0009 */
[----:B---3--:R-:W-:Y:S02]  /*1ed20*/  IMAD.MOV.U32 R9, RZ, RZ, R28 ;  /* 0x000000ffff097224 */ /* 0x008fe400078e001c */
[----:B------:R-:W2:Y:S01]  /*1ed30*/  LDL.LU R28, [R1+0x99c] ;  /* 0x00099c00011c7983 */ /* 0x000ea20000300800 */
[----:B------:R-:W-:Y:S02]  /*1ed40*/  STL [R1+0x6c0], R4 ;  /* 0x0006c00401007387 */ /* 0x000fe40000100800 */
[----:B------:R0:W-:Y:S02]  /*1ed50*/  STL [R1+0x580], R5 ;  /* 0x0005800501007387 */ /* 0x0001e40000100800 */
[----:B0-----:R-:W-:Y:S02]  /*1ed60*/  IMAD.MOV.U32 R5, RZ, RZ, R29 ;  /* 0x000000ffff057224 */ /* 0x001fe400078e001d */
[----:B------:R-:W3:Y:S01]  /*1ed70*/  LDL.LU R29, [R1+0x998] ;  /* 0x00099800011d7983 */ /* 0x000ee20000300800 */
[----:B------:R-:W-:-:S04]  /*1ed80*/  LOP3.LUT R7, R7, R6, RZ, 0x3c, !PT ;  /* 0x0000000607077212 */ /* 0x000fc800078e3cff */
[----:B------:R-:W-:-:S04]  /*1ed90*/  LOP3.LUT R6, R7, R6, RZ, 0x3c, !PT ;  /* 0x0000000607067212 */ /* 0x000fc800078e3cff */
[----:B------:R-:W-:Y:S01]  /*1eda0*/  LOP3.LUT R7, R7, R6, RZ, 0x3c, !PT ;  /* 0x0000000607077212 */ /* 0x000fe200078e3cff */
[----:B------:R-:W-:-:S04]  /*1edb0*/  IMAD.WIDE R8, R19, 0x2, R8 ;  /* 0x0000000213087825 */ /* 0x000fc800078e0208 */
[----:B------:R-:W-:-:S05]  /*1edc0*/  IMAD.WIDE R6, R19, 0x2, R6 ;  /* 0x0000000213067825 */ /* 0x000fca00078e0206 */
[----:B------:R-:W-:Y:S01]  /*1edd0*/  STL [R1+0x814], R6 ;  /* 0x0008140601007387 */ /* 0x000fe20000100800 */
[----:B------:R2:W-:Y:S02]  /*1ede0*/  STL [R1+0x6c4], R7 ;  /* 0x0006c40701007387 */ /* 0x0005e40000100800 */
[----:B------:R0:W-:Y:S02]  /*1edf0*/  STL [R1+0x8d4], R8 ;  /* 0x0008d40801007387 */ /* 0x0001e40000100800 */
[----:B------:R1:W-:Y:S02]  /*1ee00*/  STL [R1+0x818], R9 ;  /* 0x0008180901007387 */ /* 0x0003e40000100800 */
[----:B--2---:R-:W-:Y:S02]  /*1ee10*/  IMAD.MOV.U32 R7, RZ, RZ, R28 ;  /* 0x000000ffff077224 */ /* 0x004fe400078e001c */
[----:B------:R-:W2:Y:S01]  /*1ee20*/  LDL.LU R28, [R1+0x994] ;  /* 0x00099400011c7983 */ /* 0x000ea20000300800 */
[----:B---3--:R-:W-:-:S03]  /*1ee30*/  IMAD.MOV.U32 R6, RZ, RZ, R29 ;  /* 0x000000ffff067224 */ /* 0x008fc600078e001d */
[----:B------:R-:W3:Y:S01]  /*1ee40*/  LDL.LU R29, [R1+0x990] ;  /* 0x00099000011d7983 */ /* 0x000ee20000300800 */
[----:B------:R-:W-:Y:S02]  /*1ee50*/  IMAD.MOV.U32 R4, RZ, RZ, R24 ;  /* 0x000000ffff047224 */ /* 0x000fe400078e0018 */
[----:B------:R-:W-:-:S04]  /*1ee60*/  IMAD.WIDE R6, R19, 0x2, R6 ;  /* 0x0000000213067825 */ /* 0x000fc800078e0206 */
[----:B------:R-:W-:-:S04]  /*1ee70*/  IMAD.WIDE R4, R19, 0x2, R4 ;  /* 0x0000000213047825 */ /* 0x000fc800078e0204 */
[----:B0-----:R-:W-:Y:S02]  /*1ee80*/  IMAD.MOV.U32 R8, RZ, RZ, R23 ;  /* 0x000000ffff087224 */ /* 0x001fe400078e0017 */
[----:B-1----:R-:W-:Y:S01]  /*1ee90*/  IMAD.MOV.U32 R9, RZ, RZ, R22 ;  /* 0x000000ffff097224 */ /* 0x002fe200078e0016 */
[----:B------:R2:W-:Y:S03]  /*1eea0*/  STL [R1+0x6c8], R4 ;  /* 0x0006c80401007387 */ /* 0x0005e60000100800 */
[----:B------:R-:W-:-:S04]  /*1eeb0*/  IMAD.WIDE R8, R19, 0x2, R8 ;  /* 0x0000000213087825 */ /* 0x000fc800078e0208 */
[----:B------:R-:W-:Y:S02]  /*1eec0*/  STL [R1+0x584], R5 ;  /* 0x0005840501007387 */ /* 0x000fe40000100800 */
[----:B------:R-:W-:Y:S01]  /*1eed0*/  STL [R1+0x81c], R6 ;  /* 0x00081c0601007387 */ /* 0x000fe20000100800 */
[----:B------:R-:W-:Y:S01]  /*1eee0*/  STL [R1+0x6cc], R7 ;  /* 0x0006cc0701007387 */ /* 0x000fe20000100800 */
[----:B------:R-:W4:Y:S02]  /*1eef0*/  LDL.LU R22, [R1+0x834] ;  /* 0x0008340001167983 */ /* 0x000f240000300800 */
[----:B------:R-:W4:Y:S02]  /*1ef00*/  LDL.LU R23, [R1+0x8e4] ;  /* 0x0008e40001177983 */ /* 0x000f240000300800 */
[----:B------:R-:W-:Y:S01]  /*1ef10*/  STL [R1+0x8d8], R8 ;  /* 0x0008d80801007387 */ /* 0x000fe20000100800 */
[----:B------:R3:W-:Y:S01]  /*1ef20*/  STL [R1+0x820], R9 ;  /* 0x0008200901007387 */ /* 0x0007e20000100800 */
[----:B--2---:R-:W-:-:S03]  /*1ef30*/  IMAD.MOV.U32 R4, RZ, RZ, R28 ;  /* 0x000000ffff047224 */ /* 0x004fc600078e001c */
[----:B------:R-:W2:Y:S01]  /*1ef40*/  LDL.LU R28, [R1+0x98c] ;  /* 0x00098c00011c7983 */ /* 0x000ea20000300800 */
[----:B---3--:R-:W-:-:S03]  /*1ef50*/  IMAD.MOV.U32 R9, RZ, RZ, R29 ;  /* 0x000000ffff097224 */ /* 0x008fc600078e001d */
[----:B------:R-:W3:Y:S01]  /*1ef60*/  LDL.LU R29, [R1+0x988] ;  /* 0x00098800011d7983 */ /* 0x000ee20000300800 */
[----:B------:R-:W-:Y:S02]  /*1ef70*/  IMAD.MOV.U32 R5, RZ, RZ, R25 ;  /* 0x000000ffff057224 */ /* 0x000fe400078e0019 */
[----:B------:R-:W-:Y:S02]  /*1ef80*/  IMAD.MOV.U32 R6, RZ, RZ, R27 ;  /* 0x000000ffff067224 */ /* 0x000fe400078e001b */
[----:B------:R-:W-:Y:S02]  /*1ef90*/  IMAD.MOV.U32 R7, RZ, RZ, R26 ;  /* 0x000000ffff077224 */ /* 0x000fe400078e001a */
[----:B------:R-:W-:-:S04]  /*1efa0*/  IMAD.WIDE R4, R19, 0x2, R4 ;  /* 0x0000000213047825 */ /* 0x000fc800078e0204 */
[----:B------:R-:W-:-:S04]  /*1efb0*/  IMAD.WIDE R6, R19, 0x2, R6 ;  /* 0x0000000213067825 */ /* 0x000fc800078e0206 */
[----:B------:R-:W-:Y:S01]  /*1efc0*/  IMAD.MOV.U32 R8, RZ, RZ, R12 ;  /* 0x000000ffff087224 */ /* 0x000fe200078e000c */
[----:B------:R-:W-:Y:S01]  /*1efd0*/  STL [R1+0x6d0], R4 ;  /* 0x0006d00401007387 */ /* 0x000fe20000100800 */
[----:B------:R-:W-:Y:S02]  /*1efe0*/  STL [R1+0x588], R5 ;  /* 0x0005880501007387 */ /* 0x000fe40000100800 */
[----:B------:R-:W-:Y:S02]  /*1eff0*/  STL [R1+0x824], R6 ;  /* 0x0008240601007387 */ /* 0x000fe40000100800 */
[----:B------:R-:W4:Y:S02]  /*1f000*/  LDL.LU R12, [R1+0xdc] ;  /* 0x0000dc00010c7983 */ /* 0x000f240000300800 */
[----:B------:R-:W-:Y:S01]  /*1f010*/  IMAD.WIDE R8, R19, 0x2, R8 ;  /* 0x0000000213087825 */ /* 0x000fe200078e0208 */
[----:B------:R2:W-:Y:S04]  /*1f020*/  STL [R1+0x6d4], R7 ;  /* 0x0006d40701007387 */ /* 0x0005e80000100800 */
[----:B------:R0:W-:Y:S01]  /*1f030*/  STL [R1+0x8dc], R8 ;  /* 0x0008dc0801007387 */ /* 0x0001e20000100800 */
[----:B------:R1:W-:Y:S02]  /*1f040*/  STL [R1+0x828], R9 ;  /* 0x0008280901007387 */ /* 0x0003e40000100800 */
[----:B--2---:R-:W-:-:S02]  /*1f050*/  IMAD.MOV.U32 R7, RZ, RZ, R28 ;  /* 0x000000ffff077224 */ /* 0x004fc400078e001c */
[----:B------:R-:W2:Y:S01]  /*1f060*/  LDL.LU R28, [R1+0x984] ;  /* 0x00098400011c7983 */ /* 0x000ea20000300800 */
[----:B---3--:R-:W-:-:S03]  /*1f070*/  IMAD.MOV.U32 R6, RZ, RZ, R29 ;  /* 0x000000ffff067224 */ /* 0x008fc600078e001d */
[----:B------:R-:W2:Y:S01]  /*1f080*/  LDL.LU R29, [R1+0x980] ;  /* 0x00098000011d7983 */ /* 0x000ea20000300800 */
[----:B------:R-:W-:Y:S02]  /*1f090*/  IMAD.MOV.U32 R4, RZ, RZ, R14 ;  /* 0x000000ffff047224 */ /* 0x000fe400078e000e */
[----:B------:R-:W-:-:S04]  /*1f0a0*/  IMAD.MOV.U32 R5, RZ, RZ, R13 ;  /* 0x000000ffff057224 */ /* 0x000fc800078e000d */
[----:B------:R-:W-:Y:S01]  /*1f0b0*/  IMAD.WIDE R4, R19, 0x2, R4 ;  /* 0x0000000213047825 */ /* 0x000fe200078e0204 */
[----:B----4-:R-:W-:-:S03]  /*1f0c0*/  IADD3 R12, R12, -0x1, RZ ;  /* 0xffffffff0c0c7810 */ /* 0x010fc60007ffe0ff */
[----:B0-----:R-:W-:Y:S02]  /*1f0d0*/  IMAD.MOV.U32 R8, RZ, RZ, R21 ;  /* 0x000000ffff087224 */ /* 0x001fe400078e0015 */
[----:B-1----:R-:W-:Y:S01]  /*1f0e0*/  IMAD.MOV.U32 R9, RZ, RZ, R15 ;  /* 0x000000ffff097224 */ /* 0x002fe200078e000f */
[----:B------:R-:W-:Y:S01]  /*1f0f0*/  ISETP.NE.U32.AND P0, PT, R12, RZ, PT ;  /* 0x000000ff0c00720c */ /* 0x000fe20003f05070 */
[----:B------:R0:W-:Y:S01]  /*1f100*/  STL [R1+0x6d8], R4 ;  /* 0x0006d80401007387 */ /* 0x0001e20000100800 */
[----:B------:R-:W-:-:S04]  /*1f110*/  IMAD.WIDE R6, R19, 0x2, R6 ;  /* 0x0000000213067825 */ /* 0x000fc800078e0206 */
[----:B------:R1:W-:Y:S02]  /*1f120*/  STL [R1+0x58c], R5 ;  /* 0x00058c0501007387 */ /* 0x0003e40000100800 */
[----:B------:R-:W-:Y:S02]  /*1f130*/  IMAD.MOV.U32 R13, RZ, RZ, c[0x0][0x188] ;  /* 0x00006200ff0d7624 */ /* 0x000fe400078e00ff */
[----:B------:R-:W-:-:S04]  /*1f140*/  IMAD.WIDE R8, R19, 0x2, R8 ;  /* 0x0000000213087825 */ /* 0x000fc800078e0208 */
[----:B------:R-:W-:Y:S01]  /*1f150*/  IMAD.SHL.U32 R13, R13, 0x20, RZ ;  /* 0x000000200d0d7824 */ /* 0x000fe200078e00ff */
[----:B------:R-:W-:Y:S01]  /*1f160*/  STL [R1+0x82c], R6 ;  /* 0x00082c0601007387 */ /* 0x000fe20000100800 */
[----:B------:R2:W-:Y:S02]  /*1f170*/  STL [R1+0x6dc], R7 ;  /* 0x0006dc0701007387 */ /* 0x0005e40000100800 */
[----:B0-----:R-:W-:Y:S02]  /*1f180*/  IMAD.MOV.U32 R4, RZ, RZ, R23 ;  /* 0x000000ffff047224 */ /* 0x001fe400078e0017 */
[----:B-1----:R-:W-:Y:S01]  /*1f190*/  IMAD.MOV.U32 R5, RZ, RZ, R22 ;  /* 0x000000ffff057224 */ /* 0x002fe200078e0016 */
[----:B------:R-:W-:Y:S03]  /*1f1a0*/  STL [R1+0x8e0], R8 ;  /* 0x0008e00801007387 */ /* 0x000fe60000100800 */
[----:B------:R-:W-:Y:S01]  /*1f1b0*/  IMAD.WIDE R4, R19, 0x2, R4 ;  /* 0x0000000213047825 */ /* 0x000fe200078e0204 */
[----:B------:R-:W-:Y:S03]  /*1f1c0*/  STL [R1+0x830], R9 ;  /* 0x0008300901007387 */ /* 0x000fe60000100800 */
[----:B------:R-:W-:Y:S01]  /*1f1d0*/  STL [R1+0xdc], R12 ;  /* 0x0000dc0c01007387 */ /* 0x000fe20000100800 */
[----:B------:R-:W-:Y:S01]  /*1f1e0*/  UIADD3 UR4, UR4, -0x20, URZ ;  /* 0xffffffe004047890 */ /* 0x000fe2000fffe03f */
[----:B------:R0:W-:Y:S01]  /*1f1f0*/  STL [R1+0x8e4], R4 ;  /* 0x0008e40401007387 */ /* 0x0001e20000100800 */
[----:B------:R1:W-:Y:S02]  /*1f200*/  STL [R1+0x834], R5 ;  /* 0x0008340501007387 */ /* 0x0003e40000100800 */
[----:B--2---:R-:W-:-:S04]  /*1f210*/  IMAD.WIDE R6, R13, 0x2, R28 ;  /* 0x000000020d067825 */ /* 0x004fc800078e021c */
[----:B0-----:R-:W-:Y:S02]  /*1f220*/  IMAD.MOV.U32 R4, RZ, RZ, R6 ;  /* 0x000000ffff047224 */ /* 0x001fe400078e0006 */
[----:B-1----:R-:W-:Y:S01]  /*1f230*/  IMAD.MOV.U32 R5, RZ, RZ, R7 ;  /* 0x000000ffff057224 */ /* 0x002fe200078e0007 */
[----:B------:R-:W-:Y:S01]  /*1f240*/  @!P0 CALL.REL.NOINC `(.L_x_1) ;  /* 0x0000001000008944 */ /* 0x000fe20003c00000 */
[----:B------:R-:W-:Y:S05]  /*1f250*/  BRA `(.L_x_2) ;  /* 0xfffef33000007947 */ /* 0x000fea000383ffff */
.L_x_1:
[----:B------:R0:W-:Y:S04]  /*1f260*/  STL [R1+0xb48], R20 ;  /* 0x000b481401007387 */ /* 0x0001e80000100800 */
[----:B0-----:R-:W2:Y:S04]  /*1f270*/  LDL.LU R20, [R1+0x124] ;  /* 0x0001240001147983 */ /* 0x001ea80000300800 */
[----:B--2---:R0:W-:Y:S04]  /*1f280*/  STL [R1+0xb4c], R20 ;  /* 0x000b4c1401007387 */ /* 0x0041e80000100800 */
        /* <DEDUP_REMOVED lines=16> */
[----:B-----5:R1:W-:Y:S01]  /*1f390*/  STL [R1+0xb44], R16 ;  /* 0x000b441001007387 */ /* 0x0203e20000100800 */
[----:B------:R-:W-:-:S02]  /*1f3a0*/  IMAD.MOV.U32 R21, RZ, RZ, R17 ;  /* 0x000000ffff157224 */ /* 0x000fc400078e0011 */
[----:B0-----:R-:W-:Y:S01]  /*1f3b0*/  IMAD.MOV.U32 R20, RZ, RZ, R18 ;  /* 0x000000ffff147224 */ /* 0x001fe200078e0012 */
[----:B-1----:R-:W2:Y:S04]  /*1f3c0*/  LDL.LU R16, [R1+0x134] ;  /* 0x0001340001107983 */ /* 0x002ea80000300800 */
        /* <DEDUP_REMOVED lines=17> */
[----:B------:R1:W-:Y:S01]  /*1f4e0*/  STL [R1+0xb40], R10 ;  /* 0x000b400a01007387 */ /* 0x0003e20000100800 */
[----:B0-----:R-:W-:-:S03]  /*1f4f0*/  IMAD.MOV.U32 R16, RZ, RZ, R11 ;  /* 0x000000ffff107224 */ /* 0x001fc600078e000b */
[----:B-1----:R-:W2:Y:S04]  /*1f500*/  LDL.LU R10, [R1+0x144] ;  /* 0x00014400010a7983 */ /* 0x002ea80000300800 */
[----:B------:R-:W2:Y:S04]  /*1f510*/  LDL.LU R3, [R1+0x154] ;  /* 0x0001540001037983 */ /* 0x000ea80000300800 */
[----:B------:R-:W3:Y:S04]  /*1f520*/  LDL.LU R0, [R1+0x164] ;  /* 0x0001640001007983 */ /* 0x000ee80000300800 */
[----:B------:R-:W3:Y:S04]  /*1f530*/  LDL.LU R2, [R1+0x174] ;  /* 0x0001740001027983 */ /* 0x000ee80000300800 */
[----:B------:R-:W4:Y:S04]  /*1f540*/  LDL.LU R4, [R1+0x110] ;  /* 0x0001100001047983 */ /* 0x000f280000300800 */
[----:B------:R-:W4:Y:S04]  /*1f550*/  LDL.LU R5, [R1+0xf0] ;  /* 0x0000f00001057983 */ /* 0x000f280000300800 */
        /* <DEDUP_REMOVED lines=12> */
[----:B------:R-:W2:Y:S01]  /*1f620*/  LDL.LU R14, [R1+0x1dc] ;  /* 0x0001dc00010e7983 */ /* 0x000ea20000300800 */
[----:B------:R-:W-:-:S03]  /*1f630*/  F2FP.BF16.PACK_AB R20, R16, R20 ;  /* 0x000000141014723e */ /* 0x000fc600000010ff */
        /* <DEDUP_REMOVED lines=9> */
[----:B0-----:R-:W2:Y:S02]  /*1f6d0*/  LDL.LU R20, [R1+0xb8c] ;  /* 0x000b8c0001147983 */ /* 0x001ea40000300800 */
[----:B--2---:R-:W-:-:S02]  /*1f6e0*/  F2FP.BF16.PACK_AB R20, R16, R20 ;  /* 0x000000141014723e */ /* 0x004fc400000010ff */
        /* <DEDUP_REMOVED lines=30> */
[----:B0-----:R-:W2:Y:S01]  /*1f8d0*/  LDL.LU R20, [R1+0xb4c] ;  /* 0x000b4c0001147983 */ /* 0x001ea20000300800 */
[----:B------:R-:W-:Y:S02]  /*1f8e0*/  F2FP.BF16.PACK_AB R3, R10, R3 ;  /* 0x000000030a03723e */ /* 0x000fe400000010ff */
[----:B---3--:R-:W-:-:S02]  /*1f8f0*/  F2FP.BF16.PACK_AB R0, R0, R2 ;  /* 0x000000020000723e */ /* 0x008fc400000010ff */
[----:B------:R-:W-:Y:S02]  /*1f900*/  F2FP.BF16.PACK_AB R2, R6, R7 ;  /* 0x000000070602723e */ /* 0x000fe400000010ff */
[----:B--2---:R-:W-:Y:S02]  /*1f910*/  F2FP.BF16.PACK_AB R16, R20, R16 ;  /* 0x000000101410723e */ /* 0x004fe400000010ff */
[----:B------:R-:W2:Y:S04]  /*1f920*/  LDL.LU R20, [R1+0xb48] ;  /* 0x000b480001147983 */ /* 0x000ea80000300800 */
[----:B------:R0:W-:Y:S04]  /*1f930*/  STL [R1+0x4f8], R16 ;  /* 0x0004f81001007387 */ /* 0x0001e80000100800 */
[----:B0-----:R-:W3:Y:S04]  /*1f940*/  LDL.LU R16, [R1+0xb44] ;  /* 0x000b440001107983 */ /* 0x001ee80000300800 */
[----:B------:R-:W3:Y:S04]  /*1f950*/  LDL.LU R10, [R1+0xb40] ;  /* 0x000b4000010a7983 */ /* 0x000ee80000300800 */
[----:B------:R4:W-:Y:S04]  /*1f960*/  STL [R1+0x4f4], R3 ;  /* 0x0004f40301007387 */ /* 0x0009e80000100800 */
[----:B------:R0:W-:Y:S01]  /*1f970*/  STL [R1+0x4f0], R0 ;  /* 0x0004f00001007387 */ /* 0x0001e20000100800 */
[----:B----4-:R-:W-:-:S02]  /*1f980*/  F2FP.BF16.PACK_AB R3, R4, R5 ;  /* 0x000000050403723e */ /* 0x010fc400000010ff */
[----:B0-----:R-:W-:-:S03]  /*1f990*/  F2FP.BF16.PACK_AB R0, R28, R29 ;  /* 0x0000001d1c00723e */ /* 0x001fc600000010ff */
[----:B------:R0:W-:Y:S04]  /*1f9a0*/  STL [R1+0x14c], R3 ;  /* 0x00014c0301007387 */ /* 0x0001e80000100800 */
[----:B------:R1:W-:Y:S04]  /*1f9b0*/  STL [R1+0x148], R2 ;  /* 0x0001480201007387 */ /* 0x0003e80000100800 */
[----:B------:R4:W-:Y:S01]  /*1f9c0*/  STL [R1+0x144], R0 ;  /* 0x0001440001007387 */ /* 0x0009e20000100800 */
[----:B0-----:R-:W-:Y:S02]  /*1f9d0*/  F2FP.BF16.PACK_AB R3, R8, R9 ;  /* 0x000000090803723e */ /* 0x001fe400000010ff */
[----:B-1----:R-:W-:-:S03]  /*1f9e0*/  F2FP.BF16.PACK_AB R2, R24, R25 ;  /* 0x000000191802723e */ /* 0x002fc600000010ff */
[----:B------:R0:W-:Y:S01]  /*1f9f0*/  STL [R1+0x140], R3 ;  /* 0x0001400301007387 */ /* 0x0001e20000100800 */
[----:B----4-:R-:W-:-:S03]  /*1fa00*/  F2FP.BF16.PACK_AB R0, R26, R27 ;  /* 0x0000001b1a00723e */ /* 0x010fc600000010ff */
[----:B------:R1:W-:Y:S04]  /*1fa10*/  STL [R1+0x15c], R2 ;  /* 0x00015c0201007387 */ /* 0x0003e80000100800 */
[----:B------:R-:W-:Y:S01]  /*1fa20*/  STL [R1+0x158], R0 ;  /* 0x0001580001007387 */ /* 0x000fe20000100800 */
[----:B0-----:R-:W-:Y:S02]  /*1fa30*/  F2FP.BF16.PACK_AB R3, R12, R13 ;  /* 0x0000000d0c03723e */ /* 0x001fe400000010ff */
[----:B-1----:R-:W-:-:S03]  /*1fa40*/  F2FP.BF16.PACK_AB R2, R14, R15 ;  /* 0x0000000f0e02723e */ /* 0x002fc600000010ff */
[----:B------:R0:W-:Y:S04]  /*1fa50*/  STL [R1+0x154], R3 ;  /* 0x0001540301007387 */ /* 0x0001e80000100800 */
[----:B------:R1:W-:Y:S01]  /*1fa60*/  STL [R1+0x150], R2 ;  /* 0x0001500201007387 */ /* 0x0003e20000100800 */
[----:B0-----:R-:W-:Y:S02]  /*1fa70*/  F2FP.BF16.PACK_AB R3, R22, R23 ;  /* 0x000000171603723e */ /* 0x001fe400000010ff */
[----:B-1----:R-:W-:Y:S02]  /*1fa80*/  F2FP.BF16.PACK_AB R2, R11, R17 ;  /* 0x000000110b02723e */ /* 0x002fe400000010ff */
[----:B--2---:R-:W-:-:S05]  /*1fa90*/  F2FP.BF16.PACK_AB R0, R20, R21 ;  /* 0x000000151400723e */ /* 0x004fca00000010ff */
[----:B------:R0:W-:Y:S04]  /*1faa0*/  STL [R1+0x16c], R0 ;  /* 0x00016c0001007387 */ /* 0x0001e80000100800 */
[----:B------:R1:W-:Y:S01]  /*1fab0*/  STL [R1+0x168], R3 ;  /* 0x0001680301007387 */ /* 0x0003e20000100800 */
[----:B0-----:R-:W-:-:S03]  /*1fac0*/  F2FP.BF16.PACK_AB R0, R18, R19 ;  /* 0x000000131200723e */ /* 0x001fc600000010ff */
[----:B-1----:R-:W2:Y:S04]  /*1fad0*/  LDL.LU R3, [R1+0x224] ;  /* 0x0002240001037983 */ /* 0x002ea80000300800 */
        /* <DEDUP_REMOVED lines=35> */
[----:B------:R-:W2:Y:S01]  /*1fd10*/  LDL.LU R0, [R1+0x234] ;  /* 0x0002340001007983 */ /* 0x000ea20000300800 */
[----:B---3--:R-:W-:-:S03]  /*1fd20*/  IMAD.MOV.U32 R3, RZ, RZ, R16 ;  /* 0x000000ffff037224 */ /* 0x008fc600078e0010 */
        /* <DEDUP_REMOVED lines=50> */
[----:B0-----:R-:W-:-:S03]  /*20050*/  IMAD.MOV.U32 R0, RZ, RZ, R10 ;  /* 0x000000ffff007224 */ /* 0x001fc600078e000a */
        /* <DEDUP_REMOVED lines=82> */
[----:B------:R4:W-:Y:S02]  /*20580*/  STL [R1+0xd8], R3 ;  /* 0x0000d80301007387 */ /* 0x0009e40000100800 */
[----:B----4-:R-:W-:Y:S02]  /*20590*/  F2FP.BF16.PACK_AB R3, R6, R7 ;  /* 0x000000070603723e */ /* 0x010fe400000010ff */
[----:B--2---:R-:W-:Y:S02]  /*205a0*/  F2FP.BF16.PACK_AB R2, R0, R2 ;  /* 0x000000020002723e */ /* 0x004fe400000010ff */
[----:B---3--:R-:W-:-:S03]  /*205b0*/  F2FP.BF16.PACK_AB R0, R4, R5 ;  /* 0x000000050400723e */ /* 0x008fc600000010ff */
[----:B------:R0:W-:Y:S04]  /*205c0*/  STL [R1+0xd4], R2 ;  /* 0x0000d40201007387 */ /* 0x0001e80000100800 */
[----:B------:R1:W-:Y:S04]  /*205d0*/  STL [R1+0xd0], R0 ;  /* 0x0000d00001007387 */ /* 0x0003e80000100800 */
[----:B------:R2:W-:Y:S01]  /*205e0*/  STL [R1+0xfc], R3 ;  /* 0x0000fc0301007387 */ /* 0x0005e20000100800 */
[----:B0-----:R-:W-:Y:S02]  /*205f0*/  F2FP.BF16.PACK_AB R2, R28, R29 ;  /* 0x0000001d1c02723e */ /* 0x001fe400000010ff */
[----:B-1----:R-:W-:-:S03]  /*20600*/  F2FP.BF16.PACK_AB R0, R8, R9 ;  /* 0x000000090800723e */ /* 0x002fc600000010ff */
[----:B------:R0:W-:Y:S01]  /*20610*/  STL [R1+0xf8], R2 ;  /* 0x0000f80201007387 */ /* 0x0001e20000100800 */
[----:B--2---:R-:W-:-:S03]  /*20620*/  F2FP.BF16.PACK_AB R3, R24, R25 ;  /* 0x000000191803723e */ /* 0x004fc600000010ff */
        /* <DEDUP_REMOVED lines=10> */
[----:B------:R-:W-:Y:S01]  /*206d0*/  STL [R1+0x100], R2 ;  /* 0x0001000201007387 */ /* 0x000fe20000100800 */
[----:B--2---:R-:W-:-:S03]  /*206e0*/  F2FP.BF16.PACK_AB R3, R10, R11 ;  /* 0x0000000b0a03723e */ /* 0x004fc600000010ff */
[----:B------:R-:W-:Y:S04]  /*206f0*/  STL [R1+0x11c], R0 ;  /* 0x00011c0001007387 */ /* 0x000fe80000100800 */
[----:B------:R0:W-:Y:S04]  /*20700*/  STL [R1+0x118], R3 ;  /* 0x0001180301007387 */ /* 0x0001e80000100800 */
[----:B0-----:R-:W2:Y:S01]  /*20710*/  LDL.LU R3, [R1+0x2c0] ;  /* 0x0002c00001037983 */ /* 0x001ea20000300800 */
[----:B------:R-:W-:Y:S02]  /*20720*/  F2FP.BF16.PACK_AB R2, R16, R17 ;  /* 0x000000111002723e */ /* 0x000fe400000010ff */
[----:B------:R-:W-:-:S03]  /*20730*/  F2FP.BF16.PACK_AB R0, R18, R19 ;  /* 0x000000131200723e */ /* 0x000fc600000010ff */
        /* <DEDUP_REMOVED lines=14> */
[----:B------:R-:W3:Y:S04]  /*20820*/  LDL.LU R0, [R1+0x2d0] ;  /* 0x0002d00001007983 */ /* 0x000ee80000300800 */
[----:B---3--:R0:W-:Y:S04]  /*20830*/  STL [R1+0xa80], R0 ;  /* 0x000a800001007387 */ /* 0x0081e80000100800 */
[----:B0-----:R-:W3:Y:S04]  /*20840*/  LDL.LU R0, [R1+0x2b0] ;  /* 0x0002b00001007983 */ /* 0x001ee80000300800 */
        /* <DEDUP_REMOVED lines=11> */
[----:B0-----:R-:W2:Y:S04]  /*20900*/  LDL.LU R0, [R1+0x274] ;  /* 0x0002740001007983 */ /* 0x001ea80000300800 */
[----:B------:R-:W3:Y:S04]  /*20910*/  LDL.LU R2, [R1+0x2e0] ;  /* 0x0002e00001027983 */ /* 0x000ee80000300800 */
[----:B------:R-:W4:Y:S04]  /*20920*/  LDL.LU R4, [R1+0x2fc] ;  /* 0x0002fc0001047983 */ /* 0x000f280000300800 */
        /* <DEDUP_REMOVED lines=25> */
[----:B--2---:R-:W-:-:S03]  /*20ac0*/  F2FP.BF16.PACK_AB R3, R0, R3 ;  /* 0x000000030003723e */ /* 0x004fc600000010ff */
        /* <DEDUP_REMOVED lines=24> */
[----:B------:R-:W2:Y:S01]  /*20c50*/  LDL.LU R0, [R1+0xa80] ;  /* 0x000a800001007983 */ /* 0x000ea20000300800 */
[----:B----4-:R-:W-:Y:S02]  /*20c60*/  F2FP.BF16.PACK_AB R27, R4, R27 ;  /* 0x0000001b041b723e */ /* 0x010fe400000010ff */
[----:B---3--:R-:W-:Y:S01]  /*20c70*/  F2FP.BF16.PACK_AB R26, R5, R26 ;  /* 0x0000001a051a723e */ /* 0x008fe200000010ff */
[----:B------:R-:W-:Y:S01]  /*20c80*/  STL [R1+0x134], R3 ;  /* 0x0001340301007387 */ /* 0x000fe20000100800 */
[----:B------:R-:W-:Y:S02]  /*20c90*/  F2FP.BF16.PACK_AB R25, R6, R25 ;  /* 0x000000190619723e */ /* 0x000fe400000010ff */
[----:B------:R-:W-:Y:S01]  /*20ca0*/  F2FP.BF16.PACK_AB R24, R7, R24 ;  /* 0x000000180718723e */ /* 0x000fe200000010ff */
[----:B------:R-:W-:Y:S01]  /*20cb0*/  STL [R1+0x980], R27 ;  /* 0x0009801b01007387 */ /* 0x000fe20000100800 */
[----:B------:R-:W-:Y:S02]  /*20cc0*/  F2FP.BF16.PACK_AB R23, R28, R23 ;  /* 0x000000171c17723e */ /* 0x000fe400000010ff */
[----:B------:R-:W-:-:S02]  /*20cd0*/  F2FP.BF16.PACK_AB R22, R29, R22 ;  /* 0x000000161d16723e */ /* 0x000fc400000010ff */
[----:B------:R-:W-:Y:S02]  /*20ce0*/  F2FP.BF16.PACK_AB R21, R8, R21 ;  /* 0x000000150815723e */ /* 0x000fe400000010ff */
[----:B------:R-:W-:Y:S02]  /*20cf0*/  F2FP.BF16.PACK_AB R20, R9, R20 ;  /* 0x000000140914723e */ /* 0x000fe400000010ff */
[----:B------:R-:W-:Y:S02]  /*20d00*/  F2FP.BF16.PACK_AB R19, R12, R19 ;  /* 0x000000130c13723e */ /* 0x000fe400000010ff */
[----:B------:R-:W-:Y:S02]  /*20d10*/  F2FP.BF16.PACK_AB R18, R13, R18 ;  /* 0x000000120d12723e */ /* 0x000fe400000010ff */
[----:B------:R-:W-:Y:S02]  /*20d20*/  F2FP.BF16.PACK_AB R17, R14, R17 ;  /* 0x000000110e11723e */ /* 0x000fe400000010ff */
[----:B------:R-:W-:-:S02]  /*20d30*/  F2FP.BF16.PACK_AB R16, R15, R16 ;  /* 0x000000100f10723e */ /* 0x000fc400000010ff */
[----:B--2---:R-:W-:-:S05]  /*20d40*/  F2FP.BF16.PACK_AB R0, R0, R2 ;  /* 0x000000020000723e */ /* 0x004fca00000010ff */
[----:B------:R-:W-:Y:S04]  /*20d50*/  STL [R1+0x130], R0 ;  /* 0x0001300001007387 */ /* 0x000fe80000100800 */
        /* <DEDUP_REMOVED lines=11> */
[----:B------:R-:W2:Y:S04]  /*20e10*/  LDL.LU R14, [R1+0x320] ;  /* 0x00032000010e7983 */ /* 0x000ea80000300800 */
[----:B------:R-:W3:Y:S04]  /*20e20*/  LDL.LU R13, [R1+0x340] ;  /* 0x00034000010d7983 */ /* 0x000ee80000300800 */
[----:B---3--:R0:W-:Y:S04]  /*20e30*/  STL [R1+0xa7c], R13 ;  /* 0x000a7c0d01007387 */ /* 0x0081e80000100800 */
[----:B0-----:R-:W2:Y:S04]  /*20e40*/  LDL.LU R13, [R1+0x310] ;  /* 0x00031000010d7983 */ /* 0x001ea80000300800 */
[----:B------:R-:W3:Y:S01]  /*20e50*/  LDL.LU R12, [R1+0x360] ;  /* 0x00036000010c7983 */ /* 0x000ee20000300800 */
[----:B------:R-:W-:-:S03]  /*20e60*/  F2FP.BF16.PACK_AB R15, R10, R11 ;  /* 0x0000000b0a0f723e */ /* 0x000fc600000010ff */
[----:B---3--:R0:W-:Y:S04]  /*20e70*/  STL [R1+0xa78], R12 ;  /* 0x000a780c01007387 */ /* 0x0081e80000100800 */
[----:B0-----:R-:W3:Y:S04]  /*20e80*/  LDL.LU R12, [R1+0x330] ;  /* 0x00033000010c7983 */ /* 0x001ee80000300800 */
[----:B------:R-:W4:Y:S04]  /*20e90*/  LDL.LU R11, [R1+0x38c] ;  /* 0x00038c00010b7983 */ /* 0x000f280000300800 */
[----:B----4-:R0:W-:Y:S04]  /*20ea0*/  STL [R1+0xa74], R11 ;  /* 0x000a740b01007387 */ /* 0x0101e80000100800 */
[----:B0-----:R-:W4:Y:S04]  /*20eb0*/  LDL.LU R11, [R1+0x350] ;  /* 0x00035000010b7983 */ /* 0x001f280000300800 */
[----:B------:R-:W2:Y:S04]  /*20ec0*/  LDL.LU R10, [R1+0x3ac] ;  /* 0x0003ac00010a7983 */ /* 0x000ea80000300800 */
[----:B--2---:R0:W-:Y:S04]  /*20ed0*/  STL [R1+0xa70], R10 ;  /* 0x000a700a01007387 */ /* 0x0041e80000100800 */
[----:B0-----:R-:W2:Y:S04]  /*20ee0*/  LDL.LU R10, [R1+0x37c] ;  /* 0x00037c00010a7983 */ /* 0x001ea80000300800 */
[----:B------:R-:W2:Y:S01]  /*20ef0*/  LDL.LU R9, [R1+0x3cc] ;  /* 0x0003cc0001097983 */ /* 0x000ea20000300800 */
[----:B------:R-:W-:-:S03]  /*20f00*/  F2FP.BF16.PACK_AB R14, R13, R14 ;  /* 0x0000000e0d0e723e */ /* 0x000fc600000010ff */
[----:B--2---:R0:W-:Y:S04]  /*20f10*/  STL [R1+0xa6c], R9 ;  /* 0x000a6c0901007387 */ /* 0x0041e80000100800 */
[----:B0-----:R-:W2:Y:S04]  /*20f20*/  LDL.LU R9, [R1+0x39c] ;  /* 0x00039c0001097983 */ /* 0x001ea80000300800 */
        /* <DEDUP_REMOVED lines=23> */
[----:B0-----:R-:W2:Y:S04]  /*210a0*/  LDL.LU R15, [R1+0x3b8] ;  /* 0x0003b800010f7983 */ /* 0x001ea80000300800 */
[----:B------:R-:W3:Y:S04]  /*210b0*/  LDL.LU R13, [R1+0xa7c] ;  /* 0x000a7c00010d7983 */ /* 0x000ee80000300800 */
[----:B------:R0:W-:Y:S04]  /*210c0*/  STL [R1+0x9b4], R14 ;  /* 0x0009b40e01007387 */ /* 0x0001e80000100800 */
[----:B0-----:R-:W2:Y:S01]  /*210d0*/  LDL.LU R14, [R1+0x398] ;  /* 0x00039800010e7983 */ /* 0x001ea20000300800 */
[----:B---3--:R-:W-:-:S03]  /*210e0*/  F2FP.BF16.PACK_AB R13, R12, R13 ;  /* 0x0000000d0c0d723e */ /* 0x008fc600000010ff */
[----:B------:R-:W4:Y:S04]  /*210f0*/  LDL.LU R12, [R1+0xa78] ;  /* 0x000a7800010c7983 */ /* 0x000f280000300800 */
[----:B------:R0:W-:Y:S04]  /*21100*/  STL [R1+0x9b8], R13 ;  /* 0x0009b80d01007387 */ /* 0x0001e80000100800 */
[----:B0-----:R-:W3:Y:S01]  /*21110*/  LDL.LU R13, [R1+0x378] ;  /* 0x00037800010d7983 */ /* 0x001ee20000300800 */
[----:B----4-:R-:W-:-:S03]  /*21120*/  F2FP.BF16.PACK_AB R12, R11, R12 ;  /* 0x0000000c0b0c723e */ /* 0x010fc600000010ff */
[----:B------:R-:W4:Y:S04]  /*21130*/  LDL.LU R11, [R1+0xa74] ;  /* 0x000a7400010b7983 */ /* 0x000f280000300800 */
[----:B------:R0:W-:Y:S04]  /*21140*/  STL [R1+0x9bc], R12 ;  /* 0x0009bc0c01007387 */ /* 0x0001e80000100800 */
[----:B0-----:R-:W2:Y:S01]  /*21150*/  LDL.LU R12, [R1+0x3dc] ;  /* 0x0003dc00010c7983 */ /* 0x001ea20000300800 */
[----:B----4-:R-:W-:-:S03]  /*21160*/  F2FP.BF16.PACK_AB R11, R10, R11 ;  /* 0x0000000b0a0b723e */ /* 0x010fc600000010ff */
[----:B------:R-:W2:Y:S04]  /*21170*/  LDL.LU R10, [R1+0xa70] ;  /* 0x000a7000010a7983 */ /* 0x000ea80000300800 */
[----:B------:R0:W-:Y:S04]  /*21180*/  STL [R1+0x9c0], R11 ;  /* 0x0009c00b01007387 */ /* 0x0001e80000100800 */
[----:B0-----:R-:W4:Y:S01]  /*21190*/  LDL.LU R11, [R1+0x3bc] ;  /* 0x0003bc00010b7983 */ /* 0x001f220000300800 */
[----:B--2---:R-:W-:-:S03]  /*211a0*/  F2FP.BF16.PACK_AB R10, R9, R10 ;  /* 0x0000000a090a723e */ /* 0x004fc600000010ff */
[----:B------:R-:W4:Y:S01]  /*211b0*/  LDL.LU R9, [R1+0xa6c] ;  /* 0x000a6c0001097983 */ /* 0x000f220000300800 */
[----:B------:R-:W-:Y:S02]  /*211c0*/  F2FP.BF16.PACK_AB R8, R12, R8 ;  /* 0x000000080c08723e */ /* 0x000fe400000010ff */
[----:B---3--:R-:W-:Y:S01]  /*211d0*/  F2FP.BF16.PACK_AB R7, R13, R7 ;  /* 0x000000070d07723e */ /* 0x008fe200000010ff */
[----:B------:R-:W-:Y:S01]  /*211e0*/  STL [R1+0x9c4], R10 ;  /* 0x0009c40a01007387 */ /* 0x000fe20000100800 */
[----:B------:R-:W-:Y:S02]  /*211f0*/  F2FP.BF16.PACK_AB R6, R14, R6 ;  /* 0x000000060e06723e */ /* 0x000fe400000010ff */
[----:B------:R-:W-:Y:S02]  /*21200*/  F2FP.BF16.PACK_AB R5, R15, R5 ;  /* 0x000000050f05723e */ /* 0x000fe400000010ff */
[----:B------:R-:W-:Y:S02]  /*21210*/  F2FP.BF16.PACK_AB R4, R16, R4 ;  /* 0x000000041004723e */ /* 0x000fe400000010ff */
[----:B------:R-:W-:-:S02]  /*21220*/  F2FP.BF16.PACK_AB R3, R27, R3 ;  /* 0x000000031b03723e */ /* 0x000fc400000010ff */
[----:B----4-:R-:W-:-:S05]  /*21230*/  F2FP.BF16.PACK_AB R9, R11, R9 ;  /* 0x000000090b09723e */ /* 0x010fca00000010ff */
[----:B------:R-:W-:Y:S04]  /*21240*/  STL [R1+0x9c8], R9 ;  /* 0x0009c80901007387 */ /* 0x000fe80000100800 */
[----:B------:R-:W-:Y:S04]  /*21250*/  STL [R1+0x9cc], R8 ;  /* 0x0009cc0801007387 */ /* 0x000fe80000100800 */
[----:B------:R-:W-:Y:S04]  /*21260*/  STL [R1+0x9d0], R7 ;  /* 0x0009d00701007387 */ /* 0x000fe80000100800 */
[----:B------:R-:W-:Y:S04]  /*21270*/  STL [R1+0x9d4], R6 ;  /* 0x0009d40601007387 */ /* 0x000fe80000100800 */
[----:B------:R0:W-:Y:S04]  /*21280*/  STL [R1+0x9d8], R5 ;  /* 0x0009d80501007387 */ /* 0x0001e80000100800 */
[----:B------:R1:W-:Y:S01]  /*21290*/  STL [R1+0x9dc], R4 ;  /* 0x0009dc0401007387 */ /* 0x0003e20000100800 */
[----:B0-----:R-:W-:-:S02]  /*212a0*/  F2FP.BF16.PACK_AB R5, R17, R18 ;  /* 0x000000121105723e */ /* 0x001fc400000010ff */
[----:B-1----:R-:W-:-:S03]  /*212b0*/  F2FP.BF16.PACK_AB R4, R19, R20 ;  /* 0x000000141304723e */ /* 0x002fc600000010ff */
[----:B------:R0:W-:Y:S01]  /*212c0*/  STL [R1+0xc], R5 ;  /* 0x00000c0501007387 */ /* 0x0001e20000100800 */
[----:B------:R-:W-:-:S03]  /*212d0*/  F2FP.BF16.PACK_AB R6, R21, R22 ;  /* 0x000000161506723e */ /* 0x000fc600000010ff */
[----:B------:R1:W-:Y:S01]  /*212e0*/  STL [R1+0x8], R4 ;  /* 0x0000080401007387 */ /* 0x0003e20000100800 */
[----:B0-----:R-:W-:-:S03]  /*212f0*/  F2FP.BF16.PACK_AB R5, R23, R24 ;  /* 0x000000181705723e */ /* 0x001fc600000010ff */
[----:B------:R-:W-:Y:S01]  /*21300*/  STL [R1+0x4], R6 ;  /* 0x0000040601007387 */ /* 0x000fe20000100800 */
[----:B-1----:R-:W-:-:S03]  /*21310*/  F2FP.BF16.PACK_AB R4, R25, R26 ;  /* 0x0000001a1904723e */ /* 0x002fc600000010ff */
[----:B------:R-:W-:Y:S04]  /*21320*/  STL [R1], R5 ;  /* 0x0000000501007387 */ /* 0x000fe80000100800 */
[----:B------:R0:W-:Y:S04]  /*21330*/  STL [R1+0x1c], R4 ;  /* 0x00001c0401007387 */ /* 0x0001e80000100800 */
[----:B------:R-:W-:Y:S04]  /*21340*/  STL [R1+0x18], R3 ;  /* 0x0000180301007387 */ /* 0x000fe80000100800 */
[----:B0-----:R-:W2:Y:S01]  /*21350*/  LDL.LU R4, [R1+0x4ac] ;  /* 0x0004ac0001047983 */ /* 0x001ea20000300800 */
[----:B------:R-:W-:-:S02]  /*21360*/  F2FP.BF16.PACK_AB R2, R0, R2 ;  /* 0x000000020002723e */ /* 0x000fc400000010ff */
        /* <DEDUP_REMOVED lines=171> */
[----:B----4-:R-:W-:-:S03]  /*21e20*/  F2FP.BF16.PACK_AB R8, R7, R8 ;  /* 0x000000080708723e */ /* 0x010fc600000010ff */
[----:B------:R0:W-:Y:S01]  /*21e30*/  STL [R1+0x68], R4 ;  /* 0x0000680401007387 */ /* 0x0001e20000100800 */
[----:B---3--:R-:W-:Y:S02]  /*21e40*/  F2FP.BF16.PACK_AB R10, R9, R10 ;  /* 0x0000000a090a723e */ /* 0x008fe400000010ff */
[----:B------:R-:W-:Y:S01]  /*21e50*/  F2FP.BF16.PACK_AB R12, R11, R12 ;  /* 0x0000000c0b0c723e */ /* 0x000fe200000010ff */
[----:B0-----:R0:W5:Y:S01]  /*21e60*/  LDL.LU R4, [R1+0x9dc] ;  /* 0x0009dc0001047983 */ /* 0x0011620000300800 */
[----:B------:R-:W-:Y:S02]  /*21e70*/  F2FP.BF16.PACK_AB R14, R13, R14 ;  /* 0x0000000e0d0e723e */ /* 0x000fe400000010ff */
[----:B------:R-:W-:Y:S02]  /*21e80*/  F2FP.BF16.PACK_AB R16, R15, R16 ;  /* 0x000000100f10723e */ /* 0x000fe400000010ff */
        /* <DEDUP_REMOVED lines=8> */
[----:B--2---:R-:W-:Y:S02]  /*21f10*/  F2FP.BF16.PACK_AB R6, R5, R6 ;  /* 0x000000060506723e */ /* 0x004fe400000010ff */
[----:B------:R0:W5:Y:S04]  /*21f20*/  LDL.LU R5, [R1+0x9d8] ;  /* 0x0009d80001057983 */ /* 0x0001680000300800 */
[----:B------:R1:W-:Y:S04]  /*21f30*/  STL [R1+0x64], R6 ;  /* 0x0000640601007387 */ /* 0x0003e80000100800 */
[----:B-1----:R0:W5:Y:S04]  /*21f40*/  LDL.LU R6, [R1+0x9d4] ;  /* 0x0009d40001067983 */ /* 0x0021680000300800 */
        /* <DEDUP_REMOVED lines=32> */
[----:B------:R0:W-:Y:S04]  /*22150*/  STL [R1+0x90], R0 ;  /* 0x0000900001007387 */ /* 0x0001e80000100800 */
[----:B------:R0:W-:Y:S02]  /*22160*/  STL [R1+0x94], R2 ;  /* 0x0000940201007387 */ /* 0x0001e40000100800 */
.L_x_0:
[----:B-----5:R-:W-:Y:S04]  /*22170*/  STL.64 [R1+0xb18], R6 ;  /* 0x000b180601007387 */ /* 0x020fe80000100a00 */
[----:B------:R-:W-:Y:S04]  /*22180*/  STL.64 [R1+0xb10], R4 ;  /* 0x000b100401007387 */ /* 0x000fe80000100a00 */
[----:B------:R-:W-:Y:S04]  /*22190*/  STL.64 [R1+0xb08], R10 ;  /* 0x000b080a01007387 */ /* 0x000fe80000100a00 */
[----:B------:R-:W-:Y:S04]  /*221a0*/  STL.64 [R1+0xb00], R8 ;  /* 0x000b000801007387 */ /* 0x000fe80000100a00 */
[----:B------:R-:W-:Y:S04]  /*221b0*/  STL.64 [R1+0xaf8], R14 ;  /* 0x000af80e01007387 */ /* 0x000fe80000100a00 */
[----:B------:R-:W-:Y:S04]  /*221c0*/  STL.64 [R1+0xaf0], R12 ;  /* 0x000af00c01007387 */ /* 0x000fe80000100a00 */
[----:B------:R-:W-:Y:S04]  /*221d0*/  STL.64 [R1+0xae8], R18 ;  /* 0x000ae81201007387 */ /* 0x000fe80000100a00 */
[----:B------:R2:W-:Y:S04]  /*221e0*/  STL.64 [R1+0xae0], R16 ;  /* 0x000ae01001007387 */ /* 0x0005e80000100a00 */
[----:B--2---:R-:W2:Y:S04]  /*221f0*/  LDL.LU R16, [R1+0x20] ;  /* 0x0000200001107983 */ /* 0x004ea80000300800 */
[----:B------:R-:W2:Y:S04]  /*22200*/  LDL.LU R17, [R1+0x24] ;  /* 0x0000240001117983 */ /* 0x000ea80000300800 */
[----:B------:R-:W3:Y:S04]  /*22210*/  LDL.LU R18, [R1+0x28] ;  /* 0x0000280001127983 */ /* 0x000ee80000300800 */
[----:B------:R-:W3:Y:S04]  /*22220*/  LDL.LU R19, [R1+0x2c] ;  /* 0x00002c0001137983 */ /* 0x000ee80000300800 */
[----:B-1----:R-:W1:Y:S04]  /*22230*/  S2R R29, SR_TID.X ;  /* 0x00000000001d7919 */ /* 0x002e680000002100 */
[----:B------:R-:W-:Y:S06]  /*22240*/  BAR.SYNC.DEFER_BLOCKING 0x0 ;  /* 0x0000000000007b1d */ /* 0x000fec0000010000 */
[----:B---3--:R-:W-:Y:S04]  /*22250*/  STL.64 [R1+0xb28], R18 ;  /* 0x000b281201007387 */ /* 0x008fe80000100a00 */
[----:B--2---:R2:W-:Y:S04]  /*22260*/  STL.64 [R1+0xb20], R16 ;  /* 0x000b201001007387 */ /* 0x0045e80000100a00 */
[----:B------:R-:W3:Y:S04]  /*22270*/  LDL.LU R12, [R1+0x30] ;  /* 0x00003000010c7983 */ /* 0x000ee80000300800 */
[----:B------:R-:W3:Y:S04]  /*22280*/  LDL.LU R13, [R1+0x34] ;  /* 0x00003400010d7983 */ /* 0x000ee80000300800 */
[----:B------:R-:W4:Y:S04]  /*22290*/  LDL.LU R14, [R1+0x38] ;  /* 0x00003800010e7983 */ /* 0x000f280000300800 */
[----:B------:R-:W4:Y:S04]  /*222a0*/  LDL.LU R15, [R1+0x3c] ;  /* 0x00003c00010f7983 */ /* 0x000f280000300800 */
[----:B----4-:R-:W-:Y:S04]  /*222b0*/  STL.64 [R1+0xb38], R14 ;  /* 0x000b380e01007387 */ /* 0x010fe80000100a00 */
[----:B---3--:R3:W-:Y:S04]  /*222c0*/  STL.64 [R1+0xb30], R12 ;  /* 0x000b300c01007387 */ /* 0x0087e80000100a00 */
[----:B------:R-:W4:Y:S04]  /*222d0*/  LDL.LU R4, [R1+0x50] ;  /* 0x0000500001047983 */ /* 0x000f280000300800 */
[----:B------:R-:W4:Y:S04]  /*222e0*/  LDL.LU R5, [R1+0x54] ;  /* 0x0000540001057983 */ /* 0x000f280000300800 */
[----:B------:R-:W2:Y:S04]  /*222f0*/  LDL.LU R6, [R1+0x58] ;  /* 0x0000580001067983 */ /* 0x000ea80000300800 */
[----:B------:R-:W2:Y:S04]  /*22300*/  LDL.LU R7, [R1+0x5c] ;  /* 0x00005c0001077983 */ /* 0x000ea80000300800 */
[----:B--2---:R-:W-:Y:S04]  /*22310*/  STL.64 [R1+0xb48], R6 ;  /* 0x000b480601007387 */ /* 0x004fe80000100a00 */
[----:B----4-:R-:W-:Y:S04]  /*22320*/  STL.64 [R1+0xb40], R4 ;  /* 0x000b400401007387 */ /* 0x010fe80000100a00 */
[----:B------:R-:W2:Y:S04]  /*22330*/  LDL.LU R16, [R1+0x60] ;  /* 0x0000600001107983 */ /* 0x000ea80000300800 */
[----:B------:R-:W2:Y:S04]  /*22340*/  LDL.LU R17, [R1+0x64] ;  /* 0x0000640001117983 */ /* 0x000ea80000300800 */
[----:B------:R-:W4:Y:S04]  /*22350*/  LDL.LU R18, [R1+0x68] ;  /* 0x0000680001127983 */ /* 0x000f280000300800 */
[----:B------:R-:W4:Y:S04]  /*22360*/  LDL.LU R19, [R1+0x6c] ;  /* 0x00006c0001137983 */ /* 0x000f280000300800 */
[----:B0-----:R-:W2:Y:S04]  /*22370*/  LDL.LU R3, [R1+0x4] ;  /* 0x0000040001037983 */ /* 0x001ea80000300800 */
[----:B------:R-:W3:Y:S04]  /*22380*/  LDL.LU R2, [R1+0x8] ;  /* 0x0000080001027983 */ /* 0x000ee80000300800 */
[----:B------:R-:W3:Y:S04]  /*22390*/  LDL.LU R0, [R1+0xc] ;  /* 0x00000c0001007983 */ /* 0x000ee80000300800 */
[----:B----4-:R-:W-:Y:S04]  /*223a0*/  STL.64 [R1+0xb58], R18 ;  /* 0x000b581201007387 */ /* 0x010fe80000100a00 */
[----:B--2---:R0:W-:Y:S04]  /*223b0*/  STL.64 [R1+0xb50], R16 ;  /* 0x000b501001007387 */ /* 0x0041e80000100a00 */
[----:B---3--:R-:W2:Y:S04]  /*223c0*/  LDL.LU R12, [R1+0x70] ;  /* 0x00007000010c7983 */ /* 0x008ea80000300800 */
[----:B------:R-:W2:Y:S04]  /*223d0*/  LDL.LU R13, [R1+0x74] ;  /* 0x00007400010d7983 */ /* 0x000ea80000300800 */
[----:B------:R-:W2:Y:S04]  /*223e0*/  LDL.LU R14, [R1+0x78] ;  /* 0x00007800010e7983 */ /* 0x000ea80000300800 */
[----:B------:R-:W2:Y:S04]  /*223f0*/  LDL.LU R15, [R1+0x7c] ;  /* 0x00007c00010f7983 */ /* 0x000ea80000300800 */
[----:B0-----:R-:W3:Y:S04]  /*22400*/  LDL.LU R16, [R1+0x90] ;  /* 0x0000900001107983 */ /* 0x001ee80000300800 */
[----:B------:R-:W3:Y:S04]  /*22410*/  LDL.LU R17, [R1+0x94] ;  /* 0x0000940001117983 */ /* 0x000ee80000300800 */
[----:B------:R-:W3:Y:S04]  /*22420*/  LDL.LU R18, [R1+0x98] ;  /* 0x0000980001127983 */ /* 0x000ee80000300800 */
[----:B------:R-:W3:Y:S04]  /*22430*/  LDL.LU R19, [R1+0x9c] ;  /* 0x00009c0001137983 */ /* 0x000ee80000300800 */
[----:B------:R-:W4:Y:S04]  /*22440*/  LDL.LU R4, [R1+0x80] ;  /* 0x0000800001047983 */ /* 0x000f280000300800 */
[----:B------:R-:W4:Y:S04]  /*22450*/  LDL.LU R5, [R1+0x84] ;  /* 0x0000840001057983 */ /* 0x000f280000300800 */
[----:B------:R-:W4:Y:S04]  /*22460*/  LDL.LU R6, [R1+0x88] ;  /* 0x0000880001067983 */ /* 0x000f280000300800 */
[----:B------:R-:W4:Y:S04]  /*22470*/  LDL.LU R7, [R1+0x8c] ;  /* 0x00008c0001077983 */ /* 0x000f280000300800 */
[----:B------:R-:W2:Y:S04]  /*22480*/  LDL.LU R8, [R1+0x40] ;  /* 0x0000400001087983 */ /* 0x000ea80000300800 */
[----:B------:R-:W2:Y:S04]  /*22490*/  LDL.LU R9, [R1+0x44] ;  /* 0x0000440001097983 */ /* 0x000ea80000300800 */
[----:B------:R-:W2:Y:S04]  /*224a0*/  LDL.LU R10, [R1+0x48] ;  /* 0x00004800010a7983 */ /* 0x000ea80000300800 */
[----:B------:R-:W2:Y:S04]  /*224b0*/  LDL.LU R11, [R1+0x4c] ;  /* 0x00004c00010b7983 */ /* 0x000ea80000300800 */
[----:B------:R-:W-:Y:S04]  /*224c0*/  STL.64 [R1+0xad8], R22 ;  /* 0x000ad81601007387 */ /* 0x000fe80000100a00 */
[----:B------:R0:W-:Y:S04]  /*224d0*/  STL.64 [R1+0xad0], R20 ;  /* 0x000ad01401007387 */ /* 0x0001e80000100a00 */
[----:B0-----:R-:W2:Y:S04]  /*224e0*/  LDL.LU R20, [R1+0x10] ;  /* 0x0000100001147983 */ /* 0x001ea80000300800 */
[----:B------:R-:W2:Y:S04]  /*224f0*/  LDL.LU R21, [R1+0x14] ;  /* 0x0000140001157983 */ /* 0x000ea80000300800 */
[----:B------:R-:W2:Y:S04]  /*22500*/  LDL.LU R22, [R1+0x18] ;  /* 0x0000180001167983 */ /* 0x000ea80000300800 */
[----:B------:R-:W2:Y:S04]  /*22510*/  LDL.LU R23, [R1+0x1c] ;  /* 0x00001c0001177983 */ /* 0x000ea80000300800 */
[----:B------:R0:W-:Y:S04]  /*22520*/  STL.64 [R1+0xac8], R26 ;  /* 0x000ac81a01007387 */ /* 0x0001e80000100a00 */
[----:B------:R1:W-:Y:S01]  /*22530*/  STL.64 [R1+0xac0], R24 ;  /* 0x000ac01801007387 */ /* 0x0003e20000100a00 */
[----:B0-----:R-:W-:-:S03]  /*22540*/  IMAD.MOV.U32 R26, RZ, RZ, R2 ;  /* 0x000000ffff1a7224 */ /* 0x001fc600078e0002 */
[----:B------:R-:W0:Y:S01]  /*22550*/  S2R R2, SR_TID.X ;  /* 0x0000000000027919 */ /* 0x000e220000002100 */
[----:B------:R-:W-:Y:S02]  /*22560*/  IMAD.MOV.U32 R27, RZ, RZ, R0 ;  /* 0x000000ffff1b7224 */ /* 0x000fe400078e0000 */
[----:B-1----:R-:W-:Y:S01]  /*22570*/  IMAD.MOV.U32 R25, RZ, RZ, R3 ;  /* 0x000000ffff197224 */ /* 0x002fe200078e0003 */
[----:B------:R-:W2:Y:S01]  /*22580*/  LDL.LU R24, [R1] ;  /* 0x0000000001187983 */ /* 0x000ea20000300800 */
[C---:B------:R-:W-:Y:S02]  /*22590*/  IMAD.SHL.U32 R3, R29.reuse, 0x400, RZ ;  /* 0x000004001d037824 */ /* 0x040fe400078e00ff */
[----:B------:R-:W-:-:S03]  /*225a0*/  IMAD.SHL.U32 R0, R29, 0x20, RZ ;  /* 0x000000201d007824 */ /* 0x000fc600078e00ff */
[----:B------:R-:W-:Y:S02]  /*225b0*/  LOP3.LUT R3, R3, 0x6000, RZ, 0xc0, !PT ;  /* 0x0000600003037812 */ /* 0x000fe400078ec0ff */
[----:B------:R-:W-:Y:S02]  /*225c0*/  LOP3.LUT R0, R0, 0x60, RZ, 0xc0, !PT ;  /* 0x0000006000007812 */ /* 0x000fe400078ec0ff */
[----:B0-----:R-:W-:Y:S01]  /*225d0*/  LOP3.LUT R28, R2, 0x60, RZ, 0xc0, !PT ;  /* 0x00000060021c7812 */ /* 0x001fe200078ec0ff */
[----:B------:R-:W-:-:S04]  /*225e0*/  IMAD.SHL.U32 R2, R29, 0x4, RZ ;  /* 0x000000041d027824 */ /* 0x000fc800078e00ff */
[----:B------:R-:W-:Y:S01]  /*225f0*/  IMAD R3, R28, 0x40, R3 ;  /* 0x000000401c037824 */ /* 0x000fe200078e0203 */
[----:B------:R-:W-:Y:S01]  /*22600*/  LOP3.LUT R0, R0, 0x70, R2, 0x78, !PT ;  /* 0x0000007000007812 */ /* 0x000fe200078e7802 */
[C---:B------:R-:W-:Y:S02]  /*22610*/  IMAD.SHL.U32 R28, R29.reuse, 0x10, RZ ;  /* 0x000000101d1c7824 */ /* 0x040fe400078e00ff */
[----:B------:R-:W-:Y:S02]  /*22620*/  IMAD.SHL.U32 R2, R29, 0x1000, RZ ;  /* 0x000010001d027824 */ /* 0x000fe400078e00ff */
[----:B------:R-:W-:Y:S01]  /*22630*/  IMAD.IADD R3, R0, 0x1, R3 ;  /* 0x0000000100037824 */ /* 0x000fe200078e0203 */
[----:B------:R-:W-:-:S04]  /*22640*/  LOP3.LUT R28, R28, 0x7f0, RZ, 0xc0, !PT ;  /* 0x000007f01c1c7812 */ /* 0x000fc800078ec0ff */
[----:B------:R-:W-:Y:S01]  /*22650*/  LOP3.LUT R28, R28, 0x6000, R2, 0xf8, !PT ;  /* 0x000060001c1c7812 */ /* 0x000fe200078ef802 */
[----:B---3--:R0:W-:Y:S04]  /*22660*/  STS.128 [R3], R16 ;  /* 0x0000001003007388 */ /* 0x0081e80000000c00 */
[----:B0-----:R-:W3:Y:S04]  /*22670*/  LDL.LU.64 R18, [R1+0xb58] ;  /* 0x000b580001127983 */ /* 0x001ee80000300a00 */
[----:B------:R-:W3:Y:S04]  /*22680*/  LDL.LU.64 R16, [R1+0xb50] ;  /* 0x000b500001107983 */ /* 0x000ee80000300a00 */
[----:B----4-:R0:W-:Y:S04]  /*22690*/  STS.128 [R3+0x400], R4 ;  /* 0x0004000403007388 */ /* 0x0101e80000000c00 */
[----:B--2---:R1:W-:Y:S04]  /*226a0*/  STS.128 [R3+0x80], R12 ;  /* 0x0000800c03007388 */ /* 0x0043e80000000c00 */
[----:B0-----:R-:W2:Y:S04]  /*226b0*/  LDL.LU.64 R6, [R1+0xb48] ;  /* 0x000b480001067983 */ /* 0x001ea80000300a00 */
[----:B------:R-:W2:Y:S04]  /*226c0*/  LDL.LU.64 R4, [R1+0xb40] ;  /* 0x000b400001047983 */ /* 0x000ea80000300a00 */
[----:B-1----:R-:W4:Y:S04]  /*226d0*/  LDL.LU.64 R14, [R1+0xb38] ;  /* 0x000b3800010e7983 */ /* 0x002f280000300a00 */
[----:B------:R-:W4:Y:S04]  /*226e0*/  LDL.LU.64 R12, [R1+0xb30] ;  /* 0x000b3000010c7983 */ /* 0x000f280000300a00 */
[----:B---3--:R0:W-:Y:S04]  /*226f0*/  STS.128 [R3+0x480], R16 ;  /* 0x0004801003007388 */ /* 0x0081e80000000c00 */
[----:B0-----:R-:W3:Y:S04]  /*22700*/  LDL.LU.64 R18, [R1+0xb28] ;  /* 0x000b280001127983 */ /* 0x001ee80000300a00 */
[----:B------:R-:W3:Y:S04]  /*22710*/  LDL.LU.64 R16, [R1+0xb20] ;  /* 0x000b200001107983 */ /* 0x000ee80000300a00 */
[----:B--2---:R0:W-:Y:S04]  /*22720*/  STS.128 [R3+0x100], R4 ;  /* 0x0001000403007388 */ /* 0x0041e80000000c00 */
[----:B------:R1:W-:Y:S04]  /*22730*/  STS.128 [R3+0x500], R8 ;  /* 0x0005000803007388 */ /* 0x0003e80000000c00 */
[----:B----4-:R2:W-:Y:S04]  /*22740*/  STS.128 [R3+0x180], R12 ;  /* 0x0001800c03007388 */ /* 0x0105e80000000c00 */
[----:B0-----:R-:W4:Y:S04]  /*22750*/  LDL.LU.64 R6, [R1+0xb18] ;  /* 0x000b180001067983 */ /* 0x001f280000300a00 */
[----:B------:R-:W4:Y:S04]  /*22760*/  LDL.LU.64 R4, [R1+0xb10] ;  /* 0x000b100001047983 */ /* 0x000f280000300a00 */
[----:B-1----:R-:W4:Y:S04]  /*22770*/  LDL.LU.64 R10, [R1+0xb08] ;  /* 0x000b0800010a7983 */ /* 0x002f280000300a00 */
[----:B------:R-:W4:Y:S04]  /*22780*/  LDL.LU.64 R8, [R1+0xb00] ;  /* 0x000b000001087983 */ /* 0x000f280000300a00 */
[----:B--2---:R-:W2:Y:S04]  /*22790*/  LDL.LU.64 R14, [R1+0xaf8] ;  /* 0x000af800010e7983 */ /* 0x004ea80000300a00 */
[----:B------:R-:W2:Y:S04]  /*227a0*/  LDL.LU.64 R12, [R1+0xaf0] ;  /* 0x000af000010c7983 */ /* 0x000ea80000300a00 */
[----:B------:R-:W-:Y:S04]  /*227b0*/  STS.128 [R3+0x200], R20 ;  /* 0x0002001403007388 */ /* 0x000fe80000000c00 */
[----:B------:R-:W-:Y:S04]  /*227c0*/  STS.128 [R3+0x600], R24 ;  /* 0x0006001803007388 */ /* 0x000fe80000000c00 */
[----:B---3--:R0:W-:Y:S04]  /*227d0*/  STS.128 [R3+0x580], R16 ;  /* 0x0005801003007388 */ /* 0x0081e80000000c00 */
[----:B0-----:R-:W3:Y:S04]  /*227e0*/  LDL.LU.64 R18, [R1+0xae8] ;  /* 0x000ae80001127983 */ /* 0x001ee80000300a00 */
[----:B------:R-:W3:Y:S04]  /*227f0*/  LDL.LU.64 R16, [R1+0xae0] ;  /* 0x000ae00001107983 */ /* 0x000ee80000300a00 */
[----:B------:R-:W3:Y:S04]  /*22800*/  LDL.LU.64 R22, [R1+0xad8] ;  /* 0x000ad80001167983 */ /* 0x000ee80000300a00 */
[----:B------:R-:W3:Y:S04]  /*22810*/  LDL.LU.64 R20, [R1+0xad0] ;  /* 0x000ad00001147983 */ /* 0x000ee80000300a00 */
[----:B------:R-:W3:Y:S04]  /*22820*/  LDL.LU.64 R26, [R1+0xac8] ;  /* 0x000ac800011a7983 */ /* 0x000ee80000300a00 */
[----:B------:R-:W3:Y:S01]  /*22830*/  LDL.LU.64 R24, [R1+0xac0] ;  /* 0x000ac00001187983 */ /* 0x000ee20000300a00 */
[----:B------:R-:W-:-:S02]  /*22840*/  LOP3.LUT R2, R28, 0x40, RZ, 0x3c, !PT ;  /* 0x000000401c027812 */ /* 0x000fc400078e3cff */
[C---:B------:R-:W-:Y:S01]  /*22850*/  LOP3.LUT R0, R28.reuse, 0x60, RZ, 0x3c, !PT ;  /* 0x000000601c007812 */ /* 0x040fe200078e3cff */
[----:B----4-:R0:W-:Y:S04]  /*22860*/  STS.128 [R3+0x280], R4 ;  /* 0x0002800403007388 */ /* 0x0101e80000000c00 */
[----:B------:R-:W-:Y:S04]  /*22870*/  STS.128 [R3+0x680], R8 ;  /* 0x0006800803007388 */ /* 0x000fe80000000c00 */
[----:B--2---:R-:W-:Y:S01]  /*22880*/  STS.128 [R3+0x300], R12 ;  /* 0x0003000c03007388 */ /* 0x004fe20000000c00 */
[----:B0-----:R-:W-:-:S03]  /*22890*/  LOP3.LUT R7, R28, 0x20, RZ, 0x3c, !PT ;  /* 0x000000201c077812 */ /* 0x001fc600078e3cff */
[----:B---3--:R-:W-:Y:S04]  /*228a0*/  STS.128 [R3+0x700], R16 ;  /* 0x0007001003007388 */ /* 0x008fe80000000c00 */
[----:B------:R-:W-:Y:S04]  /*228b0*/  STS.128 [R3+0x380], R20 ;  /* 0x0003801403007388 */ /* 0x000fe80000000c00 */
[----:B------:R-:W-:Y:S04]  /*228c0*/  STS.128 [R3+0x780], R24 ;  /* 0x0007801803007388 */ /* 0x000fe80000000c00 */
[----:B------:R-:W-:Y:S06]  /*228d0*/  BAR.SYNC.DEFER_BLOCKING 0x0 ;  /* 0x0000000000007b1d */ /* 0x000fec0000010000 */
[----:B------:R-:W0:Y:S04]  /*228e0*/  LDS.128 R8, [R28] ;  /* 0x000000001c087984 */ /* 0x000e280000000c00 */
[----:B------:R-:W1:Y:S04]  /*228f0*/  LDS.128 R16, [R28+0x800] ;  /* 0x000800001c107984 */ /* 0x000e680000000c00 */
[----:B------:R-:W-:Y:S04]  /*22900*/  LDS.128 R12, [R28+0x1000] ;  /* 0x001000001c0c7984 */ /* 0x000fe80000000c00 */
[----:B0-----:R-:W-:Y:S04]  /*22910*/  STL.64 [R1+0x60], R8 ;  /* 0x0000600801007387 */ /* 0x001fe80000100a00 */
[----:B------:R-:W-:Y:S04]  /*22920*/  STL.64 [R1+0x68], R10 ;  /* 0x0000680a01007387 */ /* 0x000fe80000100a00 */
[----:B------:R-:W0:Y:S04]  /*22930*/  LDS.128 R8, [R28+0x1800] ;  /* 0x001800001c087984 */ /* 0x000e280000000c00 */
[----:B-1----:R-:W-:Y:S04]  /*22940*/  STL.64 [R1+0x90], R16 ;  /* 0x0000901001007387 */ /* 0x002fe80000100a00 */
[----:B------:R-:W-:Y:S04]  /*22950*/  STL.64 [R1+0x98], R18 ;  /* 0x0000981201007387 */ /* 0x000fe80000100a00 */
[----:B------:R-:W1:Y:S04]  /*22960*/  LDS.128 R16, [R7] ;  /* 0x0000000007107984 */ /* 0x000e680000000c00 */
[----:B0-----:R-:W-:Y:S01]  /*22970*/  STL [R1+0x70], R8 ;  /* 0x0000700801007387 */ /* 0x001fe20000100800 */
[----:B------:R-:W-:-:S03]  /*22980*/  IMAD.MOV.U32 R29, RZ, RZ, R9 ;  /* 0x000000ffff1d7224 */ /* 0x000fc600078e0009 */
[----:B------:R-:W-:Y:S04]  /*22990*/  STL.64 [R1+0x80], R12 ;  /* 0x0000800c01007387 */ /* 0x000fe80000100a00 */
[----:B------:R-:W-:Y:S04]  /*229a0*/  STL.64 [R1+0x88], R14 ;  /* 0x0000880e01007387 */ /* 0x000fe80000100a00 */
[----:B------:R-:W-:Y:S04]  /*229b0*/  STL.64 [R1+0x78], R10 ;  /* 0x0000780a01007387 */ /* 0x000fe80000100a00 */
[----:B------:R-:W0:Y:S04]  /*229c0*/  LDS.128 R12, [R7+0x800] ;  /* 0x00080000070c7984 */ /* 0x000e280000000c00 */
[----:B------:R-:W-:Y:S04]  /*229d0*/  LDS.128 R8, [R7+0x1000] ;  /* 0x0010000007087984 */ /* 0x000fe80000000c00 */
[----:B------:R-:W2:Y:S04]  /*229e0*/  LDS.128 R4, [R7+0x1800] ;  /* 0x0018000007047984 */ /* 0x000ea80000000c00 */
[----:B------:R-:W-:Y:S04]  /*229f0*/  STL [R1+0x9f4], R29 ;  /* 0x0009f41d01007387 */ /* 0x000fe80000100800 */
[----:B------:R3:W-:Y:S04]  /*22a00*/  STL [R1+0x9bc], R28 ;  /* 0x0009bc1c01007387 */ /* 0x0007e80000100800 */
[----:B-1----:R-:W-:Y:S04]  /*22a10*/  STL.64 [R1+0x50], R16 ;  /* 0x0000501001007387 */ /* 0x002fe80000100a00 */
[----:B------:R-:W-:Y:S04]  /*22a20*/  STL.64 [R1+0x58], R18 ;  /* 0x0000581201007387 */ /* 0x000fe80000100a00 */
[----:B------:R-:W-:Y:S04]  /*22a30*/  LDS.128 R16, [R0+0x1000] ;  /* 0x0010000000107984 */ /* 0x000fe80000000c00 */
[----:B0-----:R-:W-:Y:S04]  /*22a40*/  STL.64 [R1+0x40], R12 ;  /* 0x0000400c01007387 */ /* 0x001fe80000100a00 */
[----:B------:R-:W-:Y:S04]  /*22a50*/  STL.64 [R1+0x48], R14 ;  /* 0x0000480e01007387 */ /* 0x000fe80000100a00 */
[----:B--2---:R-:W-:Y:S01]  /*22a60*/  STL [R1+0x180], R4 ;  /* 0x0001800401007387 */ /* 0x004fe20000100800 */
[----:B---3--:R-:W-:-:S03]  /*22a70*/  IMAD.MOV.U32 R28, RZ, RZ, R5 ;  /* 0x000000ffff1c7224 */ /* 0x008fc600078e0005 */
[----:B------:R-:W-:Y:S04]  /*22a80*/  STL.64 [R1+0x30], R8 ;  /* 0x0000300801007387 */ /* 0x000fe80000100a00 */
[----:B------:R-:W-:Y:S04]  /*22a90*/  STL.64 [R1+0x38], R10 ;  /* 0x0000380a01007387 */ /* 0x000fe80000100a00 */
[----:B------:R-:W0:Y:S04]  /*22aa0*/  LDS.128 R12, [R2] ;  /* 0x00000000020c7984 */ /* 0x000e280000000c00 */
[----:B------:R-:W-:Y:S04]  /*22ab0*/  STL.64 [R1+0x188], R6 ;  /* 0x0001880601007387 */ /* 0x000fe80000100a00 */
[----:B------:R-:W1:Y:S04]  /*22ac0*/  LDS.128 R4, [R2+0x1000] ;  /* 0x0010000002047984 */ /* 0x000e680000000c00 */
[----:B------:R-:W2:Y:S04]  /*22ad0*/  LDS.128 R8, [R2+0x800] ;  /* 0x0008000002087984 */ /* 0x000ea80000000c00 */
[----:B------:R-:W-:Y:S04]  /*22ae0*/  STL [R1+0x9f8], R28 ;  /* 0x0009f81c01007387 */ /* 0x000fe80000100800 */
[----:B0-----:R-:W-:Y:S04]  /*22af0*/  STL.64 [R1+0x20], R12 ;  /* 0x0000200c01007387 */ /* 0x001fe80000100a00 */
[----:B------:R-:W-:Y:S04]  /*22b00*/  STL.64 [R1+0x28], R14 ;  /* 0x0000280e01007387 */ /* 0x000fe80000100a00 */
[----:B-1----:R-:W-:Y:S04]  /*22b10*/  STL [R1+0x9fc], R5 ;  /* 0x0009fc0501007387 */ /* 0x002fe80000100800 */
[----:B--2---:R-:W-:Y:S04]  /*22b20*/  STL.64 [R1], R8 ;  /* 0x0000000801007387 */ /* 0x004fe80000100a00 */
[----:B------:R-:W-:Y:S04]  /*22b30*/  STL.64 [R1+0x8], R10 ;  /* 0x0000080a01007387 */ /* 0x000fe80000100a00 */
[----:B------:R-:W0:Y:S04]  /*22b40*/  LDS.128 R8, [R2+0x1800] ;  /* 0x0018000002087984 */ /* 0x000e280000000c00 */
[----:B------:R1:W-:Y:S04]  /*22b50*/  STL [R1+0x9e4], R6 ;  /* 0x0009e40601007387 */ /* 0x0003e80000100800 */
[----:B------:R-:W-:Y:S04]  /*22b60*/  STL [R1+0x9c8], R7 ;  /* 0x0009c80701007387 */ /* 0x000fe80000100800 */
[----:B------:R-:W-:Y:S01]  /*22b70*/  LDS.128 R12, [R0+0x800] ;  /* 0x00080000000c7984 */ /* 0x000fe20000000c00 */
[----:B0-----:R-:W-:-:S03]  /*22b80*/  IMAD.MOV.U32 R29, RZ, RZ, R8 ;  /* 0x000000ffff1d7224 */ /* 0x001fc600078e0008 */
[----:B------:R-:W-:Y:S01]  /*22b90*/  STL.64 [R1+0x198], R10 ;  /* 0x0001980a01007387 */ /* 0x000fe20000100a00 */
[----:B-1----:R-:W-:-:S03]  /*22ba0*/  IMAD.MOV.U32 R6, RZ, RZ, R9 ;  /* 0x000000ffff067224 */ /* 0x002fc600078e0009 */
[----:B------:R-:W0:Y:S04]  /*22bb0*/  LDS.128 R8, [R0] ;  /* 0x0000000000087984 */ /* 0x000e280000000c00 */
[----:B------:R-:W-:Y:S04]  /*22bc0*/  STL [R1+0xa00], R6 ;  /* 0x000a000601007387 */ /* 0x000fe80000100800 */
[----:B------:R-:W-:Y:S04]  /*22bd0*/  STL [R1+0xa14], R4 ;  /* 0x000a140401007387 */ /* 0x000fe80000100800 */
[----:B------:R-:W1:Y:S04]  /*22be0*/  LDS.128 R4, [R0+0x1800] ;  /* 0x0018000000047984 */ /* 0x000e680000000c00 */
[----:B0-----:R-:W-:Y:S04]  /*22bf0*/  STL [R1+0xa04], R9 ;  /* 0x000a040901007387 */ /* 0x001fe80000100800 */
[----:B------:R1:W-:Y:S04]  /*22c00*/  STL [R1+0x9e8], R10 ;  /* 0x0009e80a01007387 */ /* 0x0003e80000100800 */
[----:B------:R0:W-:Y:S04]  /*22c10*/  STL [R1+0x9d0], R11 ;  /* 0x0009d00b01007387 */ /* 0x0001e80000100800 */
[----:B------:R-:W-:Y:S01]  /*22c20*/  STL [R1+0xa08], R13 ;  /* 0x000a080d01007387 */ /* 0x000fe20000100800 */
[----:B-1----:R-:W-:-:S03]  /*22c30*/  IMAD.MOV.U32 R10, RZ, RZ, R5 ;  /* 0x000000ffff0a7224 */ /* 0x002fc600078e0005 */
[----:B------:R-:W-:Y:S01]  /*22c40*/  STL [R1+0x9ec], R14 ;  /* 0x0009ec0e01007387 */ /* 0x000fe20000100800 */
[----:B0-----:R-:W-:-:S03]  /*22c50*/  IMAD.MOV.U32 R11, RZ, RZ, R4 ;  /* 0x000000ffff0b7224 */ /* 0x001fc600078e0004 */
[----:B------:R-:W-:Y:S04]  /*22c60*/  STL [R1+0x9cc], R15 ;  /* 0x0009cc0f01007387 */ /* 0x000fe80000100800 */
[----:B------:R-:W-:Y:S04]  /*22c70*/  STL [R1+0xa0c], R17 ;  /* 0x000a0c1101007387 */ /* 0x000fe80000100800 */
[----:B------:R-:W-:Y:S04]  /*22c80*/  STL [R1+0x9f0], R18 ;  /* 0x0009f01201007387 */ /* 0x000fe80000100800 */
[----:B------:R-:W-:Y:S04]  /*22c90*/  STL [R1+0x9c4], R19 ;  /* 0x0009c41301007387 */ /* 0x000fe80000100800 */
[----:B------:R0:W-:Y:S04]  /*22ca0*/  STL [R1+0xa28], R16 ;  /* 0x000a281001007387 */ /* 0x0001e80000100800 */
[----:B------:R-:W-:Y:S04]  /*22cb0*/  STL.64 [R1+0x1a8], R6 ;  /* 0x0001a80601007387 */ /* 0x000fe80000100a00 */
[----:B0-----:R-:W2:Y:S04]  /*22cc0*/  LDL.LU R16, [R1+0x140] ;  /* 0x0001400001107983 */ /* 0x001ea80000300800 */
[----:B------:R-:W2:Y:S04]  /*22cd0*/  LDL.LU R17, [R1+0x144] ;  /* 0x0001440001117983 */ /* 0x000ea80000300800 */
[----:B------:R-:W3:Y:S04]  /*22ce0*/  LDL.LU R18, [R1+0x148] ;  /* 0x0001480001127983 */ /* 0x000ee80000300800 */
[----:B------:R-:W3:Y:S04]  /*22cf0*/  LDL.LU R19, [R1+0x14c] ;  /* 0x00014c0001137983 */ /* 0x000ee80000300800 */
[----:B------:R-:W-:Y:S06]  /*22d00*/  BAR.SYNC.DEFER_BLOCKING 0x0 ;  /* 0x0000000000007b1d */ /* 0x000fec0000010000 */
[----:B---3--:R-:W-:Y:S04]  /*22d10*/  STL.64 [R1+0xa38], R18 ;  /* 0x000a381201007387 */ /* 0x008fe80000100a00 */
[----:B--2---:R0:W-:Y:S04]  /*22d20*/  STL.64 [R1+0xa30], R16 ;  /* 0x000a301001007387 */ /* 0x0041e80000100a00 */
[----:B0-----:R-:W2:Y:S04]  /*22d30*/  LDL.LU R16, [R1+0x160] ;  /* 0x0001600001107983 */ /* 0x001ea80000300800 */
[----:B------:R-:W2:Y:S04]  /*22d40*/  LDL.LU R17, [R1+0x164] ;  /* 0x0001640001117983 */ /* 0x000ea80000300800 */
[----:B------:R-:W3:Y:S04]  /*22d50*/  LDL.LU R18, [R1+0x168] ;  /* 0x0001680001127983 */ /* 0x000ee80000300800 */
[----:B------:R-:W3:Y:S04]  /*22d60*/  LDL.LU R19, [R1+0x16c] ;  /* 0x00016c0001137983 */ /* 0x000ee80000300800 */
[----:B---3--:R-:W-:Y:S04]  /*22d70*/  STL.64 [R1+0xa48], R18 ;  /* 0x000a481201007387 */ /* 0x008fe80000100a00 */
[----:B--2---:R0:W-:Y:S04]  /*22d80*/  STL.64 [R1+0xa40], R16 ;  /* 0x000a401001007387 */ /* 0x0041e80000100a00 */
[----:B0-----:R-:W2:Y:S04]  /*22d90*/  LDL.LU R16, [R1+0x170] ;  /* 0x0001700001107983 */ /* 0x001ea80000300800 */
[----:B------:R-:W2:Y:S04]  /*22da0*/  LDL.LU R17, [R1+0x174] ;  /* 0x0001740001117983 */ /* 0x000ea80000300800 */
[----:B------:R-:W3:Y:S04]  /*22db0*/  LDL.LU R18, [R1+0x178] ;  /* 0x0001780001127983 */ /* 0x000ee80000300800 */
[----:B------:R-:W3:Y:S04]  /*22dc0*/  LDL.LU R19, [R1+0x17c] ;  /* 0x00017c0001137983 */ /* 0x000ee80000300800 */
[----:B------:R-:W4:Y:S04]  /*22dd0*/  LDL.LU R4, [R1+0xd0] ;  /* 0x0000d00001047983 */ /* 0x000f280000300800 */
[----:B------:R-:W4:Y:S04]  /*22de0*/  LDL.LU R5, [R1+0xd4] ;  /* 0x0000d40001057983 */ /* 0x000f280000300800 */
[----:B------:R-:W2:Y:S04]  /*22df0*/  LDL.LU R6, [R1+0xd8] ;  /* 0x0000d80001067983 */ /* 0x000ea80000300800 */
[----:B------:R-:W2:Y:S04]  /*22e00*/  LDL.LU R7, [R1+0xdc] ;  /* 0x0000dc0001077983 */ /* 0x000ea80000300800 */
[----:B--2---:R-:W-:Y:S04]  /*22e10*/  STL.64 [R1+0xa88], R6 ;  /* 0x000a880601007387 */ /* 0x004fe80000100a00 */
[----:B----4-:R0:W-:Y:S04]  /*22e20*/  STL.64 [R1+0xa80], R4 ;  /* 0x000a800401007387 */ /* 0x0101e80000100a00 */
[----:B0-----:R-:W2:Y:S04]  /*22e30*/  LDL.LU R4, [R1+0xf0] ;  /* 0x0000f00001047983 */ /* 0x001ea80000300800 */
[----:B------:R-:W2:Y:S04]  /*22e40*/  LDL.LU R5, [R1+0xf4] ;  /* 0x0000f40001057983 */ /* 0x000ea80000300800 */
[----:B------:R-:W4:Y:S04]  /*22e50*/  LDL.LU R6, [R1+0xf8] ;  /* 0x0000f80001067983 */ /* 0x000f280000300800 */
[----:B------:R-:W4:Y:S04]  /*22e60*/  LDL.LU R7, [R1+0xfc] ;  /* 0x0000fc0001077983 */ /* 0x000f280000300800 */
[----:B----4-:R-:W-:Y:S04]  /*22e70*/  STL.64 [R1+0xa98], R6 ;  /* 0x000a980601007387 */ /* 0x010fe80000100a00 */
[----:B--2---:R0:W-:Y:S04]  /*22e80*/  STL.64 [R1+0xa90], R4 ;  /* 0x000a900401007387 */ /* 0x0041e80000100a00 */
        /* <DEDUP_REMOVED lines=10> */
[----:B------:R-:W2:Y:S04]  /*22f30*/  LDL.LU R20, [R1+0x130] ;  /* 0x0001300001147983 */ /* 0x000ea80000300800 */
[----:B------:R-:W3:Y:S04]  /*22f40*/  LDL.LU R21, [R1+0x134] ;  /* 0x0001340001157983 */ /* 0x000ee80000300800 */
[----:B------:R-:W3:Y:S04]  /*22f50*/  LDL.LU R22, [R1+0x138] ;  /* 0x0001380001167983 */ /* 0x000ee80000300800 */
[----:B------:R-:W3:Y:S04]  /*22f60*/  LDL.LU R23, [R1+0x13c] ;  /* 0x00013c0001177983 */ /* 0x000ee80000300800 */
[----:B----4-:R-:W-:Y:S04]  /*22f70*/  STL.64 [R1+0xab8], R6 ;  /* 0x000ab80601007387 */ /* 0x010fe80000100a00 */
[----:B--2---:R0:W-:Y:S04]  /*22f80*/  STL.64 [R1+0xab0], R4 ;  /* 0x000ab00401007387 */ /* 0x0041e80000100a00 */
[----:B0-----:R-:W2:Y:S04]  /*22f90*/  LDL.LU R4, [R1+0x120] ;  /* 0x0001200001047983 */ /* 0x001ea80000300800 */
[----:B------:R-:W2:Y:S04]  /*22fa0*/  LDL.LU R5, [R1+0x124] ;  /* 0x0001240001057983 */ /* 0x000ea80000300800 */
[----:B------:R-:W2:Y:S04]  /*22fb0*/  LDL.LU R6, [R1+0x128] ;  /* 0x0001280001067983 */ /* 0x000ea80000300800 */
[----:B------:R-:W2:Y:S04]  /*22fc0*/  LDL.LU R7, [R1+0x12c] ;  /* 0x00012c0001077983 */ /* 0x000ea80000300800 */
[----:B---3--:R-:W-:Y:S04]  /*22fd0*/  STL.64 [R1+0xa58], R18 ;  /* 0x000a581201007387 */ /* 0x008fe80000100a00 */
[----:B------:R0:W-:Y:S04]  /*22fe0*/  STL.64 [R1+0xa50], R16 ;  /* 0x000a501001007387 */ /* 0x0001e80000100a00 */
[----:B0-----:R-:W3:Y:S04]  /*22ff0*/  LDL.LU R16, [R1+0xa0] ;  /* 0x0000a00001107983 */ /* 0x001ee80000300800 */
[----:B------:R-:W3:Y:S04]  /*23000*/  LDL.LU R17, [R1+0xa4] ;  /* 0x0000a40001117983 */ /* 0x000ee80000300800 */
[----:B------:R-:W4:Y:S04]  /*23010*/  LDL.LU R18, [R1+0xa8] ;  /* 0x0000a80001127983 */ /* 0x000f280000300800 */
[----:B------:R-:W4:Y:S04]  /*23020*/  LDL.LU R19, [R1+0xac] ;  /* 0x0000ac0001137983 */ /* 0x000f280000300800 */
[----:B----4-:R-:W-:Y:S04]  /*23030*/  STL.64 [R1+0xa68], R18 ;  /* 0x000a681201007387 */ /* 0x010fe80000100a00 */
[----:B---3--:R0:W-:Y:S04]  /*23040*/  STL.64 [R1+0xa60], R16 ;  /* 0x000a601001007387 */ /* 0x0081e80000100a00 */
[----:B0-----:R-:W3:Y:S04]  /*23050*/  LDL.LU R16, [R1+0xb0] ;  /* 0x0000b00001107983 */ /* 0x001ee80000300800 */
[----:B------:R-:W3:Y:S04]  /*23060*/  LDL.LU R17, [R1+0xb4] ;  /* 0x0000b40001117983 */ /* 0x000ee80000300800 */
[----:B------:R-:W4:Y:S04]  /*23070*/  LDL.LU R18, [R1+0xb8] ;  /* 0x0000b80001127983 */ /* 0x000f280000300800 */
[----:B------:R-:W4:Y:S04]  /*23080*/  LDL.LU R19, [R1+0xbc] ;  /* 0x0000bc0001137983 */ /* 0x000f280000300800 */
[----:B------:R-:W-:Y:S04]  /*23090*/  STS.128 [R3], R20 ;  /* 0x0000001403007388 */ /* 0x000fe80000000c00 */
[----:B--2---:R-:W-:Y:S04]  /*230a0*/  STS.128 [R3+0x400], R4 ;  /* 0x0004000403007388 */ /* 0x004fe80000000c00 */
[----:B----4-:R-:W-:Y:S04]  /*230b0*/  STL.64 [R1+0xa78], R18 ;  /* 0x000a781201007387 */ /* 0x010fe80000100a00 */
[----:B---3--:R0:W-:Y:S04]  /*230c0*/  STL.64 [R1+0xa70], R16 ;  /* 0x000a701001007387 */ /* 0x0081e80000100a00 */
[----:B0-----:R-:W2:Y:S04]  /*230d0*/  LDL.LU R16, [R1+0xc0] ;  /* 0x0000c00001107983 */ /* 0x001ea80000300800 */
[----:B------:R-:W2:Y:S04]  /*230e0*/  LDL.LU R17, [R1+0xc4] ;  /* 0x0000c40001117983 */ /* 0x000ea80000300800 */
[----:B------:R-:W2:Y:S04]  /*230f0*/  LDL.LU R18, [R1+0xc8] ;  /* 0x0000c80001127983 */ /* 0x000ea80000300800 */
[----:B------:R-:W2:Y:S04]  /*23100*/  LDL.LU R19, [R1+0xcc] ;  /* 0x0000cc0001137983 */ /* 0x000ea80000300800 */
[----:B------:R-:W3:Y:S04]  /*23110*/  LDL.LU R24, [R1+0x150] ;  /* 0x0001500001187983 */ /* 0x000ee80000300800 */
[----:B------:R-:W3:Y:S04]  /*23120*/  LDL.LU R25, [R1+0x154] ;  /* 0x0001540001197983 */ /* 0x000ee80000300800 */
[----:B------:R-:W3:Y:S04]  /*23130*/  LDL.LU R26, [R1+0x158] ;  /* 0x00015800011a7983 */ /* 0x000ee80000300800 */
[----:B------:R-:W3:Y:S04]  /*23140*/  LDL.LU R27, [R1+0x15c] ;  /* 0x00015c00011b7983 */ /* 0x000ee80000300800 */
[----:B------:R-:W-:Y:S04]  /*23150*/  STL [R1+0xa10], R10 ;  /* 0x000a100a01007387 */ /* 0x000fe80000100800 */
[----:B------:R-:W4:Y:S04]  /*23160*/  LDL.LU R14, [R1+0xe0] ;  /* 0x0000e000010e7983 */ /* 0x000f280000300800 */
[----:B------:R-:W2:Y:S04]  /*23170*/  LDL.LU R20, [R1+0x4f0] ;  /* 0x0004f00001147983 */ /* 0x000ea80000300800 */
[----:B------:R-:W2:Y:S04]  /*23180*/  LDL.LU R21, [R1+0x4f4] ;  /* 0x0004f40001157983 */ /* 0x000ea80000300800 */
[----:B------:R-:W2:Y:S04]  /*23190*/  LDL.LU R22, [R1+0x4f8] ;  /* 0x0004f80001167983 */ /* 0x000ea80000300800 */
[----:B------:R-:W2:Y:S04]  /*231a0*/  LDL.LU R23, [R1+0x4fc] ;  /* 0x0004fc0001177983 */ /* 0x000ea80000300800 */
[----:B------:R-:W2:Y:S04]  /*231b0*/  LDL.LU.64 R6, [R1+0xab8] ;  /* 0x000ab80001067983 */ /* 0x000ea80000300a00 */
[----:B------:R-:W2:Y:S04]  /*231c0*/  LDL.LU.64 R4, [R1+0xab0] ;  /* 0x000ab00001047983 */ /* 0x000ea80000300a00 */
[----:B--2---:R0:W-:Y:S04]  /*231d0*/  STS.128 [R3+0x80], R4 ;  /* 0x0000800403007388 */ /* 0x0041e80000000c00 */
[----:B0-----:R-:W2:Y:S04]  /*231e0*/  LDL.LU.64 R6, [R1+0xaa8] ;  /* 0x000aa80001067983 */ /* 0x001ea80000300a00 */
        /* <DEDUP_REMOVED lines=8> */
[----:B0-----:R-:W2:Y:S04]  /*23270*/  LDL.LU R4, [R1+0x500] ;  /* 0x0005000001047983 */ /* 0x001ea80000300800 */
[----:B------:R-:W2:Y:S04]  /*23280*/  LDL.LU R5, [R1+0x504] ;  /* 0x0005040001057983 */ /* 0x000ea80000300800 */
[----:B------:R-:W2:Y:S04]  /*23290*/  LDL.LU R6, [R1+0x508] ;  /* 0x0005080001067983 */ /* 0x000ea80000300800 */
[----:B------:R-:W2:Y:S04]  /*232a0*/  LDL.LU R7, [R1+0x50c] ;  /* 0x00050c0001077983 */ /* 0x000ea80000300800 */
[----:B------:R-:W3:Y:S04]  /*232b0*/  LDL.LU R2, [R1+0x930] ;  /* 0x0009300001027983 */ /* 0x000ee80000300800 */
[----:B------:R-:W-:Y:S04]  /*232c0*/  STS.128 [R3+0x180], R16 ;  /* 0x0001801003007388 */ /* 0x000fe80000000c00 */
[----:B--2---:R-:W-:Y:S04]  /*232d0*/  STL.64 [R1+0xa20], R6 ;  /* 0x000a200601007387 */ /* 0x004fe80000100a00 */
[----:B------:R0:W-:Y:S04]  /*232e0*/  STL.64 [R1+0xa18], R4 ;  /* 0x000a180401007387 */ /* 0x0001e80000100a00 */
[----:B0-----:R-:W2:Y:S04]  /*232f0*/  LDL.LU R4, [R1+0x510] ;  /* 0x0005100001047983 */ /* 0x001ea80000300800 */
        /* <DEDUP_REMOVED lines=14> */
[----:B------:R-:W0:Y:S04]  /*233e0*/  S2R R0, SR_TID.X ;  /* 0x0000000000007919 */ /* 0x000e280000002100 */
[----:B--2---:R1:W-:Y:S04]  /*233f0*/  STS.128 [R3+0x280], R16 ;  /* 0x0002801003007388 */ /* 0x0043e80000000c00 */
[----:B-1----:R-:W2:Y:S04]  /*23400*/  LDL.LU.64 R18, [R1+0xa38] ;  /* 0x000a380001127983 */ /* 0x002ea80000300a00 */
[----:B------:R-:W2:Y:S04]  /*23410*/  LDL.LU.64 R16, [R1+0xa30] ;  /* 0x000a300001107983 */ /* 0x000ea80000300a00 */
[----:B------:R-:W4:Y:S04]  /*23420*/  LDL.LU R10, [R1+0x60] ;  /* 0x00006000010a7983 */ /* 0x000f280000300800 */
[----:B------:R-:W-:Y:S04]  /*23430*/  STS.128 [R3+0x380], R4 ;  /* 0x0003800403007388 */ /* 0x000fe80000000c00 */
[----:B---3--:R-:W-:Y:S04]  /*23440*/  STS.128 [R3+0x680], R24 ;  /* 0x0006801803007388 */ /* 0x008fe80000000c00 */
[----:B--2---:R1:W-:Y:S04]  /*23450*/  STS.128 [R3+0x300], R16 ;  /* 0x0003001003007388 */ /* 0x0043e80000000c00 */
[----:B-1----:R-:W2:Y:S04]  /*23460*/  LDL.LU R16, [R1+0xa28] ;  /* 0x000a280001107983 */ /* 0x002ea80000300800 */
[----:B------:R-:W3:Y:S04]  /*23470*/  LDL.LU R17, [R1+0x50] ;  /* 0x0000500001117983 */ /* 0x000ee80000300800 */
[----:B------:R-:W2:Y:S04]  /*23480*/  LDL.LU R13, [R1+0x20] ;  /* 0x00002000010d7983 */ /* 0x000ea80000300800 */
[----:B------:R-:W2:Y:S04]  /*23490*/  LDL.LU.64 R6, [R1+0xa20] ;  /* 0x000a200001067983 */ /* 0x000ea80000300a00 */
[----:B------:R-:W2:Y:S01]  /*234a0*/  LDL.LU.64 R4, [R1+0xa18] ;  /* 0x000a180001047983 */ /* 0x000ea20000300a00 */
[----:B0-----:R-:W-:-:S03]  /*234b0*/  SHF.R.U32.HI R26, RZ, 0x6, R0 ;  /* 0x00000006ff1a7819 */ /* 0x001fc60000011600 */
[----:B------:R0:W-:Y:S01]  /*234c0*/  STS.128 [R3+0x700], R20 ;  /* 0x0007001403007388 */ /* 0x0001e20000000c00 */
[----:B------:R-:W-:Y:S02]  /*234d0*/  SGXT.U32 R26, R26, 0x1 ;  /* 0x000000011a1a781a */ /* 0x000fe40000000000 */
[C---:B------:R-:W-:Y:S01]  /*234e0*/  ISETP.GE.AND P0, PT, R2.reuse, c[0x0][0x178], PT ;  /* 0x00005e0002007a0c */ /* 0x040fe20003f06270 */
[----:B------:R-:W-:Y:S01]  /*234f0*/  IMAD R2, R2, c[0x0][0x194], RZ ;  /* 0x0000650002027a24 */ /* 0x000fe200078e02ff */
[----:B----4-:R-:W-:-:S04]  /*23500*/  LOP3.LUT R0, R14, R26, RZ, 0xfc, !PT ;  /* 0x0000001a0e007212 */ /* 0x010fc800078efcff */
[C---:B------:R-:W-:Y:S01]  /*23510*/  ISETP.LT.AND P3, PT, R0.reuse, c[0x0][0x17c], !P0 ;  /* 0x00005f0000007a0c */ /* 0x040fe20004761270 */
[----:B------:R-:W-:Y:S01]  /*23520*/  IMAD R27, R0, c[0x0][0x198], RZ ;  /* 0x00006600001b7a24 */ /* 0x000fe200078e02ff */
[----:B------:R-:W-:Y:S02]  /*23530*/  LEA R0, P1, R2, c[0x0][0x170], 0x1 ;  /* 0x00005c0002007a11 */ /* 0x000fe400078208ff */
[C-C-:B0-----:R-:W-:Y:S02]  /*23540*/  LOP3.LUT R21, R14.reuse, 0x2, R26.reuse, 0xfe, !PT ;  /* 0x000000020e157812 */ /* 0x141fe400078efe1a */
[----:B------:R-:W-:Y:S02]  /*23550*/  LOP3.LUT R20, R14, 0x4, R26, 0xfe, !PT ;  /* 0x000000040e147812 */ /* 0x000fe400078efe1a */
[C---:B------:R-:W-:Y:S01]  /*23560*/  ISETP.LT.AND P2, PT, R21.reuse, c[0x0][0x17c], !P0 ;  /* 0x00005f0015007a0c */ /* 0x040fe20004741270 */
[----:B------:R-:W-:Y:S01]  /*23570*/  IMAD R21, R21, c[0x0][0x198], RZ ;  /* 0x0000660015157a24 */ /* 0x000fe200078e02ff */
[----:B------:R-:W-:Y:S01]  /*23580*/  LEA.HI.X.SX32 R2, R2, c[0x0][0x174], 0x1, P1 ;  /* 0x00005d0002027a11 */ /* 0x000fe200008f0eff */
[----:B------:R-:W-:Y:S01]  /*23590*/  IMAD R25, R20, c[0x0][0x198], RZ ;  /* 0x0000660014197a24 */ /* 0x000fe200078e02ff */
[----:B--2---:R0:W-:Y:S04]  /*235a0*/  STS.128 [R3+0x780], R4 ;  /* 0x0007800403007388 */ /* 0x0041e80000000c00 */
[----:B0-----:R-:W2:Y:S04]  /*235b0*/  LDL.LU R4, [R1+0xa14] ;  /* 0x000a140001047983 */ /* 0x001ea80000300800 */
[----:B------:R-:W4:Y:S04]  /*235c0*/  LDL.LU R9, [R1+0x90] ;  /* 0x0000900001097983 */ /* 0x000f280000300800 */
[----:B------:R-:W2:Y:S04]  /*235d0*/  LDL.LU R6, [R1+0x40] ;  /* 0x0000400001067983 */ /* 0x000ea80000300800 */
[----:B------:R-:W2:Y:S04]  /*235e0*/  LDL.LU R5, [R1] ;  /* 0x0000000001057983 */ /* 0x000ea80000300800 */
[----:B------:R-:W2:Y:S04]  /*235f0*/  LDL.LU R28, [R1+0x80] ;  /* 0x00008000011c7983 */ /* 0x000ea80000300800 */
[----:B------:R-:W2:Y:S04]  /*23600*/  LDL.LU R19, [R1+0x30] ;  /* 0x0000300001137983 */ /* 0x000ea80000300800 */
[----:B------:R-:W2:Y:S04]  /*23610*/  LDL.LU R18, [R1+0x70] ;  /* 0x0000700001127983 */ /* 0x000ea80000300800 */
[----:B------:R-:W2:Y:S04]  /*23620*/  LDL.LU R15, [R1+0x180] ;  /* 0x00018000010f7983 */ /* 0x000ea80000300800 */
[----:B------:R-:W-:Y:S01]  /*23630*/  BAR.SYNC.DEFER_BLOCKING 0x0 ;  /* 0x0000000000007b1d */ /* 0x000fe20000010000 */
[----:B------:R-:W-:-:S02]  /*23640*/  LEA R22, P4, R27, R0, 0x1 ;  /* 0x000000001b167211 */ /* 0x000fc400078808ff */
[----:B------:R-:W-:Y:S02]  /*23650*/  ISETP.LT.AND P1, PT, R20, c[0x0][0x17c], !P0 ;  /* 0x00005f0014007a0c */ /* 0x000fe40004721270 */
[----:B------:R-:W-:Y:S02]  /*23660*/  LEA R20, P5, R21, R0, 0x1 ;  /* 0x0000000015147211 */ /* 0x000fe400078a08ff */
[-C--:B------:R-:W-:Y:S02]  /*23670*/  LEA.HI.X.SX32 R23, R27, R2.reuse, 0x1, P4 ;  /* 0x000000021b177211 */ /* 0x080fe400020f0eff */
[----:B------:R-:W-:Y:S02]  /*23680*/  LEA.HI.X.SX32 R21, R21, R2, 0x1, P5 ;  /* 0x0000000215157211 */ /* 0x000fe400028f0eff */
[----:B------:R-:W-:Y:S02]  /*23690*/  LEA R24, P4, R25, R0, 0x1 ;  /* 0x0000000019187211 */ /* 0x000fe400078808ff */
[----:B------:R-:W-:-:S02]  /*236a0*/  LOP3.LUT R3, R14, 0x6, R26, 0xfe, !PT ;  /* 0x000000060e037812 */ /* 0x000fc400078efe1a */
[----:B------:R-:W-:Y:S01]  /*236b0*/  LEA.HI.X.SX32 R25, R25, R2, 0x1, P4 ;  /* 0x0000000219197211 */ /* 0x000fe200020f0eff */
[----:B------:R0:W-:Y:S04]  /*236c0*/  @P3 STG.E.U16 [R22.64], R10 ;  /* 0x0000000a16003986 */ /* 0x0001e8000c101506 */
[----:B---3--:R1:W-:Y:S01]  /*236d0*/  @P2 STG.E.U16 [R20.64], R17 ;  /* 0x0000001114002986 */ /* 0x0083e2000c101506 */
[C---:B------:R-:W-:Y:S01]  /*236e0*/  ISETP.LT.AND P2, PT, R3.reuse, c[0x0][0x17c], !P0 ;  /* 0x00005f0003007a0c */ /* 0x040fe20004741270 */
[----:B------:R-:W-:Y:S01]  /*236f0*/  IMAD R3, R3, c[0x0][0x198], RZ ;  /* 0x0000660003037a24 */ /* 0x000fe200078e02ff */
[C-C-:B0-----:R-:W-:Y:S01]  /*23700*/  LOP3.LUT R23, R14.reuse, 0x8, R26.reuse, 0xfe, !PT ;  /* 0x000000080e177812 */ /* 0x141fe200078efe1a */
[----:B------:R0:W-:Y:S03]  /*23710*/  @P1 STG.E.U16 [R24.64], R13 ;  /* 0x0000000d18001986 */ /* 0x0001e6000c101506 */
[C---:B------:R-:W-:Y:S01]  /*23720*/  ISETP.LT.AND P3, PT, R23.reuse, c[0x0][0x17c], !P0 ;  /* 0x00005f0017007a0c */ /* 0x040fe20004761270 */
[----:B------:R-:W-:Y:S01]  /*23730*/  IMAD R23, R23, c[0x0][0x198], RZ ;  /* 0x0000660017177a24 */ /* 0x000fe200078e02ff */
[----:B-1----:R-:W-:-:S02]  /*23740*/  LOP3.LUT R21, R14, 0xa, R26, 0xfe, !PT ;  /* 0x0000000a0e157812 */ /* 0x002fc400078efe1a */
[----:B------:R-:W-:Y:S02]  /*23750*/  LOP3.LUT R20, R14, 0xc, R26, 0xfe, !PT ;  /* 0x0000000c0e147812 */ /* 0x000fe400078efe1a */
[----:B------:R-:W-:Y:S02]  /*23760*/  ISETP.LT.AND P4, PT, R21, c[0x0][0x17c], !P0 ;  /* 0x00005f0015007a0c */ /* 0x000fe40004781270 */
[-C--:B0-----:R-:W-:Y:S01]  /*23770*/  LEA R24, P1, R3, R0.reuse, 0x1 ;  /* 0x0000000003187211 */ /* 0x081fe200078208ff */
[----:B------:R-:W-:Y:S01]  /*23780*/  IMAD R21, R21, c[0x0][0x198], RZ ;  /* 0x0000660015157a24 */ /* 0x000fe200078e02ff */
[----:B------:R-:W-:Y:S02]  /*23790*/  LEA R22, P5, R23, R0, 0x1 ;  /* 0x0000000017167211 */ /* 0x000fe400078a08ff */
[-C--:B------:R-:W-:Y:S01]  /*237a0*/  LEA.HI.X.SX32 R25, R3, R2.reuse, 0x1, P1 ;  /* 0x0000000203197211 */ /* 0x080fe200008f0eff */
[C---:B------:R-:W-:Y:S01]  /*237b0*/  IMAD R3, R20.reuse, c[0x0][0x198], RZ ;  /* 0x0000660014037a24 */ /* 0x040fe200078e02ff */
[----:B------:R-:W-:Y:S01]  /*237c0*/  ISETP.LT.AND P1, PT, R20, c[0x0][0x17c], !P0 ;  /* 0x00005f0014007a0c */ /* 0x000fe20004721270 */
[----:B------:R-:W0:Y:S01]  /*237d0*/  S2R R7, SR_TID.X ;  /* 0x0000000000077919 */ /* 0x000e220000002100 */
[----:B------:R-:W-:-:S02]  /*237e0*/  LEA.HI.X.SX32 R23, R23, R2, 0x1, P5 ;  /* 0x0000000217177211 */ /* 0x000fc400028f0eff */
[C---:B------:R-:W-:Y:S01]  /*237f0*/  LEA R20, P6, R21.reuse, R0, 0x1 ;  /* 0x0000000015147211 */ /* 0x040fe200078c08ff */
[----:B------:R1:W-:Y:S03]  /*23800*/  @P2 STG.E.U16 [R24.64], R8 ;  /* 0x0000000818002986 */ /* 0x0003e6000c101506 */
[----:B------:R-:W-:Y:S02]  /*23810*/  LEA.HI.X.SX32 R21, R21, R2, 0x1, P6 ;  /* 0x0000000215157211 */ /* 0x000fe400030f0eff */
[----:B-1----:R-:W-:-:S04]  /*23820*/  LEA R24, P2, R3, R0, 0x1 ;  /* 0x0000000003187211 */ /* 0x002fc800078408ff */
[----:B------:R-:W-:Y:S02]  /*23830*/  LEA.HI.X.SX32 R25, R3, R2, 0x1, P2 ;  /* 0x0000000203197211 */ /* 0x000fe400010f0eff */
[----:B------:R-:W-:Y:S02]  /*23840*/  LOP3.LUT R3, R14, 0x10, R26, 0xfe, !PT ;  /* 0x000000100e037812 */ /* 0x000fe400078efe1a */
[----:B------:R-:W-:Y:S02]  /*23850*/  PRMT R8, R10, 0x7632, R8 ;  /* 0x000076320a087816 */ /* 0x000fe40000000008 */
[----:B------:R-:W3:Y:S04]  /*23860*/  LDL.LU R10, [R1+0xa10] ;  /* 0x000a1000010a7983 */ /* 0x000ee80000300800 */
[----:B----4-:R1:W-:Y:S04]  /*23870*/  @P3 STG.E.U16 [R22.64], R9 ;  /* 0x0000000916003986 */ /* 0x0103e8000c101506 */
[----:B--2---:R2:W-:Y:S01]  /*23880*/  @P4 STG.E.U16 [R20.64], R6 ;  /* 0x0000000614004986 */ /* 0x0045e2000c101506 */
[----:B------:R-:W-:-:S02]  /*23890*/  ISETP.LT.AND P4, PT, R3, c[0x0][0x17c], !P0 ;  /* 0x00005f0003007a0c */ /* 0x000fc40004781270 */
[----:B-1----:R-:W-:Y:S01]  /*238a0*/  LOP3.LUT R22, R14, 0xe, R26, 0xfe, !PT ;  /* 0x0000000e0e167812 */ /* 0x002fe200078efe1a */
[----:B------:R-:W-:-:S03]  /*238b0*/  IMAD R3, R3, c[0x0][0x198], RZ ;  /* 0x0000660003037a24 */ /* 0x000fc600078e02ff */
[C---:B------:R-:W-:Y:S01]  /*238c0*/  ISETP.LT.AND P2, PT, R22.reuse, c[0x0][0x17c], !P0 ;  /* 0x00005f0016007a0c */ /* 0x040fe20004741270 */
[----:B--2---:R-:W-:Y:S01]  /*238d0*/  IMAD R21, R22, c[0x0][0x198], RZ ;  /* 0x0000660016157a24 */ /* 0x004fe200078e02ff */
[C-C-:B------:R-:W-:Y:S01]  /*238e0*/  LOP3.LUT R22, R14.reuse, 0x12, R26.reuse, 0xfe, !PT ;  /* 0x000000120e167812 */ /* 0x140fe200078efe1a */
[----:B------:R1:W-:Y:S01]  /*238f0*/  @P1 STG.E.U16 [R24.64], R5 ;  /* 0x0000000518001986 */ /* 0x0003e2000c101506 */
[--C-:B------:R-:W-:Y:S02]  /*23900*/  LOP3.LUT R23, R14, 0x20, R26.reuse, 0xfe, !PT ;  /* 0x000000200e177812 */ /* 0x100fe400078efe1a */
[----:B------:R-:W-:Y:S02]  /*23910*/  LEA R20, P5, R21, R0, 0x1 ;  /* 0x0000000015147211 */ /* 0x000fe400078a08ff */
[----:B------:R-:W-:Y:S02]  /*23920*/  ISETP.LT.AND P3, PT, R22, c[0x0][0x17c], !P0 ;  /* 0x00005f0016007a0c */ /* 0x000fe40004761270 */
[----:B------:R-:W-:-:S02]  /*23930*/  LOP3.LUT R26, R14, 0x14, R26, 0xfe, !PT ;  /* 0x000000140e1a7812 */ /* 0x000fc400078efe1a */
[----:B------:R-:W-:Y:S01]  /*23940*/  LEA.HI.X.SX32 R21, R21, R2, 0x1, P5 ;  /* 0x0000000215157211 */ /* 0x000fe200028f0eff */
[----:B-1----:R-:W-:Y:S01]  /*23950*/  IMAD R25, R22, c[0x0][0x198], RZ ;  /* 0x0000660016197a24 */ /* 0x002fe200078e02ff */
[----:B------:R-:W-:Y:S02]  /*23960*/  LEA R22, P1, R3, R0, 0x1 ;  /* 0x0000000003167211 */ /* 0x000fe400078208ff */
[----:B------:R-:W-:Y:S02]  /*23970*/  ISETP.LT.AND P5, PT, R23, c[0x0][0x17c], !P0 ;  /* 0x00005f0017007a0c */ /* 0x000fe400047a1270 */
[----:B------:R-:W-:Y:S01]  /*23980*/  LEA.HI.X.SX32 R23, R3, R2, 0x1, P1 ;  /* 0x0000000203177211 */ /* 0x000fe200008f0eff */
[C---:B------:R-:W-:Y:S01]  /*23990*/  IMAD R3, R26.reuse, c[0x0][0x198], RZ ;  /* 0x000066001a037a24 */ /* 0x040fe200078e02ff */
[----:B------:R-:W-:Y:S02]  /*239a0*/  ISETP.LT.AND P1, PT, R26, c[0x0][0x17c], !P0 ;  /* 0x00005f001a007a0c */ /* 0x000fe40004721270 */
[----:B0-----:R-:W-:-:S02]  /*239b0*/  SHF.R.U32.HI R26, RZ, 0x6, R7 ;  /* 0x00000006ff1a7819 */ /* 0x001fc40000011607 */
[C---:B------:R-:W-:Y:S02]  /*239c0*/  LEA R24, P6, R25.reuse, R0, 0x1 ;  /* 0x0000000019187211 */ /* 0x040fe400078c08ff */
[----:B------:R-:W-:Y:S01]  /*239d0*/  SGXT.U32 R26, R26, 0x1 ;  /* 0x000000011a1a781a */ /* 0x000fe20000000000 */
[----:B------:R0:W-:Y:S01]  /*239e0*/  @P2 STG.E.U16 [R20.64], R12 ;  /* 0x0000000c14002986 */ /* 0x0001e2000c101506 */
[----:B------:R-:W-:-:S03]  /*239f0*/  LEA.HI.X.SX32 R25, R25, R2, 0x1, P6 ;  /* 0x0000000219197211 */ /* 0x000fc600030f0eff */
[----:B------:R1:W-:Y:S04]  /*23a00*/  @P4 STG.E.U16 [R22.64], R28 ;  /* 0x0000001c16004986 */ /* 0x0003e8000c101506 */
[----:B------:R2:W-:Y:S01]  /*23a10*/  @P3 STG.E.U16 [R24.64], R19 ;  /* 0x0000001318003986 */ /* 0x0005e2000c101506 */
[C---:B0-----:R-:W-:Y:S02]  /*23a20*/  LEA R20, P2, R3.reuse, R0, 0x1 ;  /* 0x0000000003147211 */ /* 0x041fe400078408ff */
[C-C-:B-1----:R-:W-:Y:S02]  /*23a30*/  LOP3.LUT R22, R14.reuse, 0x16, R26.reuse, 0xfe, !PT ;  /* 0x000000160e167812 */ /* 0x142fe400078efe1a */
[--C-:B------:R-:W-:Y:S02]  /*23a40*/  LOP3.LUT R23, R14, 0x18, R26.reuse, 0xfe, !PT ;  /* 0x000000180e177812 */ /* 0x100fe400078efe1a */
[----:B------:R-:W-:Y:S01]  /*23a50*/  LEA.HI.X.SX32 R21, R3, R2, 0x1, P2 ;  /* 0x0000000203157211 */ /* 0x000fe200010f0eff */
[C---:B------:R-:W-:Y:S01]  /*23a60*/  IMAD R3, R22.reuse, c[0x0][0x198], RZ ;  /* 0x0000660016037a24 */ /* 0x040fe200078e02ff */
[C---:B------:R-:W-:Y:S01]  /*23a70*/  ISETP.LT.AND P3, PT, R23.reuse, c[0x0][0x17c], !P0 ;  /* 0x00005f0017007a0c */ /* 0x040fe20004761270 */
[----:B------:R-:W-:Y:S01]  /*23a80*/  IMAD R23, R23, c[0x0][0x198], RZ ;  /* 0x0000660017177a24 */ /* 0x000fe200078e02ff */
[----:B------:R-:W-:Y:S01]  /*23a90*/  ISETP.LT.AND P2, PT, R22, c[0x0][0x17c], !P0 ;  /* 0x00005f0016007a0c */ /* 0x000fe20004741270 */
[----:B------:R0:W-:Y:S01]  /*23aa0*/  @P1 STG.E.U16 [R20.64], R4 ;  /* 0x0000000414001986 */ /* 0x0001e2000c101506 */
[----:B--2---:R-:W-:-:S02]  /*23ab0*/  LOP3.LUT R24, R14, 0x22, R26, 0xfe, !PT ;  /* 0x000000220e187812 */ /* 0x004fc400078efe1a */
[--C-:B------:R-:W-:Y:S02]  /*23ac0*/  LOP3.LUT R25, R14, 0x1a, R26.reuse, 0xfe, !PT ;  /* 0x0000001a0e197812 */ /* 0x100fe400078efe1a */
[-C--:B------:R-:W-:Y:S02]  /*23ad0*/  LEA R22, P1, R23, R0.reuse, 0x1 ;  /* 0x0000000017167211 */ /* 0x080fe400078208ff */
[----:B0-----:R-:W-:Y:S02]  /*23ae0*/  LEA R20, P4, R3, R0, 0x1 ;  /* 0x0000000003147211 */ /* 0x001fe400078808ff */
[-C--:B------:R-:W-:Y:S02]  /*23af0*/  LEA.HI.X.SX32 R23, R23, R2.reuse, 0x1, P1 ;  /* 0x0000000217177211 */ /* 0x080fe400008f0eff */
[----:B------:R-:W-:Y:S02]  /*23b00*/  LEA.HI.X.SX32 R21, R3, R2, 0x1, P4 ;  /* 0x0000000203157211 */ /* 0x000fe400020f0eff */
[----:B------:R-:W-:Y:S01]  /*23b10*/  ISETP.LT.AND P4, PT, R24, c[0x0][0x17c], !P0 ;  /* 0x00005f0018007a0c */ /* 0x000fe20004781270 */
[C---:B------:R-:W-:Y:S01]  /*23b20*/  IMAD R24, R25.reuse, c[0x0][0x198], RZ ;  /* 0x0000660019187a24 */ /* 0x040fe200078e02ff */
[----:B------:R-:W-:Y:S01]  /*23b30*/  LOP3.LUT R3, R14, 0x1c, R26, 0xfe, !PT ;  /* 0x0000001c0e037812 */ /* 0x000fe200078efe1a */
[----:B------:R0:W-:Y:S01]  /*23b40*/  @P2 STG.E.U16 [R20.64], R16 ;  /* 0x0000001014002986 */ /* 0x0001e2000c101506 */
[----:B------:R-:W-:-:S02]  /*23b50*/  ISETP.LT.AND P6, PT, R25, c[0x0][0x17c], !P0 ;  /* 0x00005f0019007a0c */ /* 0x000fc400047c1270 */
[C---:B------:R-:W-:Y:S01]  /*23b60*/  ISETP.LT.AND P2, PT, R3.reuse, c[0x0][0x17c], !P0 ;  /* 0x00005f0003007a0c */ /* 0x040fe20004741270 */
[----:B------:R1:W-:Y:S01]  /*23b70*/  @P3 STG.E.U16 [R22.64], R18 ;  /* 0x0000001216003986 */ /* 0x0003e2000c101506 */
[----:B------:R-:W-:Y:S01]  /*23b80*/  IMAD R3, R3, c[0x0][0x198], RZ ;  /* 0x0000660003037a24 */ /* 0x000fe200078e02ff */
[----:B0-----:R-:W-:Y:S02]  /*23b90*/  LOP3.LUT R20, R14, 0x1e, R26, 0xfe, !PT ;  /* 0x0000001e0e147812 */ /* 0x001fe400078efe1a */
[----:B-1----:R-:W-:-:S04]  /*23ba0*/  LEA R22, P1, R24, R0, 0x1 ;  /* 0x0000000018167211 */ /* 0x002fc800078208ff */
[----:B------:R-:W-:Y:S01]  /*23bb0*/  LEA.HI.X.SX32 R23, R24, R2, 0x1, P1 ;  /* 0x0000000218177211 */ /* 0x000fe200008f0eff */
[C---:B------:R-:W-:Y:S01]  /*23bc0*/  IMAD R24, R20.reuse, c[0x0][0x198], RZ ;  /* 0x0000660014187a24 */ /* 0x040fe200078e02ff */
[----:B------:R-:W-:Y:S02]  /*23bd0*/  ISETP.LT.AND P1, PT, R20, c[0x0][0x17c], !P0 ;  /* 0x00005f0014007a0c */ /* 0x000fe40004721270 */
[C---:B------:R-:W-:Y:S01]  /*23be0*/  LEA R20, P3, R3.reuse, R0, 0x1 ;  /* 0x0000000003147211 */ /* 0x040fe200078608ff */
[----:B------:R0:W-:Y:S03]  /*23bf0*/  @P6 STG.E.U16 [R22.64], R15 ;  /* 0x0000000f16006986 */ /* 0x0001e6000c101506 */
[----:B------:R-:W-:Y:S01]  /*23c00*/  LEA.HI.X.SX32 R21, R3, R2, 0x1, P3 ;  /* 0x0000000203157211 */ /* 0x000fe200018f0eff */
[----:B------:R-:W-:Y:S01]  /*23c10*/  IMAD.MOV.U32 R7, RZ, RZ, c[0x0][0x198] ;  /* 0x00006600ff077624 */ /* 0x000fe200078e00ff */
[----:B------:R-:W-:-:S03]  /*23c20*/  LOP3.LUT R3, R14, 0x26, R26, 0xfe, !PT ;  /* 0x000000260e037812 */ /* 0x000fc600078efe1a */
[----:B------:R1:W-:Y:S01]  /*23c30*/  @P2 STG.E.U16 [R20.64], R29 ;  /* 0x0000001d14002986 */ /* 0x0003e2000c101506 */
[C---:B0-----:R-:W-:Y:S02]  /*23c40*/  LEA R22, P6, R24.reuse, R0, 0x1 ;  /* 0x0000000018167211 */ /* 0x041fe400078c08ff */
[----:B------:R-:W-:Y:S01]  /*23c50*/  ISETP.LT.AND P2, PT, R3, c[0x0][0x17c], !P0 ;  /* 0x00005f0003007a0c */ /* 0x000fe20004741270 */
[----:B------:R-:W-:Y:S01]  /*23c60*/  IMAD R3, R7, 0x20, R27 ;  /* 0x0000002007037824 */ /* 0x000fe200078e021b */
[----:B------:R-:W-:Y:S02]  /*23c70*/  LEA.HI.X.SX32 R23, R24, R2, 0x1, P6 ;  /* 0x0000000218177211 */ /* 0x000fe400030f0eff */
[----:B-1----:R-:W-:-:S03]  /*23c80*/  LOP3.LUT R20, R14, 0x28, R26, 0xfe, !PT ;  /* 0x000000280e147812 */ /* 0x002fc600078efe1a */
[----:B------:R0:W-:Y:S01]  /*23c90*/  @P1 STG.E.U16 [R22.64], R11 ;  /* 0x0000000b16001986 */ /* 0x0001e2000c101506 */
[----:B------:R-:W-:Y:S01]  /*23ca0*/  IMAD R21, R7, 0x2, R3 ;  /* 0x0000000207157824 */ /* 0x000fe200078e0203 */
[----:B------:R-:W-:Y:S02]  /*23cb0*/  ISETP.LT.AND P1, PT, R20, c[0x0][0x17c], !P0 ;  /* 0x00005f0014007a0c */ /* 0x000fe40004721270 */
[----:B------:R-:W-:Y:S02]  /*23cc0*/  LOP3.LUT R25, R14, 0x24, R26, 0xfe, !PT ;  /* 0x000000240e197812 */ /* 0x000fe400078efe1a */
[----:B0-----:R-:W-:-:S04]  /*23cd0*/  LEA R22, P6, R3, R0, 0x1 ;  /* 0x0000000003167211 */ /* 0x001fc800078c08ff */
[----:B------:R-:W-:Y:S02]  /*23ce0*/  LEA.HI.X.SX32 R23, R3, R2, 0x1, P6 ;  /* 0x0000000203177211 */ /* 0x000fe400030f0eff */
[----:B------:R-:W-:Y:S01]  /*23cf0*/  LEA R20, P6, R21, R0, 0x1 ;  /* 0x0000000015147211 */ /* 0x000fe200078c08ff */
[----:B------:R-:W-:Y:S01]  /*23d00*/  IMAD R3, R7, 0x2, R21 ;  /* 0x0000000207037824 */ /* 0x000fe200078e0215 */
[----:B------:R-:W-:Y:S02]  /*23d10*/  PRMT R4, R17, 0x7632, R4 ;  /* 0x0000763211047816 */ /* 0x000fe40000000004 */
[----:B------:R-:W-:Y:S02]  /*23d20*/  LEA.HI.X.SX32 R21, R21, R2, 0x1, P6 ;  /* 0x0000000215157211 */ /* 0x000fe400030f0eff */
[----:B------:R-:W-:Y:S02]  /*23d30*/  ISETP.LT.AND P3, PT, R25, c[0x0][0x17c], !P0 ;  /* 0x00005f0019007a0c */ /* 0x000fe40004761270 */
[----:B------:R-:W-:Y:S01]  /*23d40*/  LOP3.LUT R24, R14, 0x2a, R26, 0xfe, !PT ;  /* 0x0000002a0e187812 */ /* 0x000fe200078efe1a */
[----:B------:R0:W-:Y:S03]  /*23d50*/  @P5 STG.E.U16 [R22.64], R8 ;  /* 0x0000000816005986 */ /* 0x0001e6000c101506 */
[----:B------:R-:W-:Y:S01]  /*23d60*/  ISETP.LT.AND P5, PT, R24, c[0x0][0x17c], !P0 ;  /* 0x00005f0018007a0c */ /* 0x000fe200047a1270 */
[----:B------:R1:W-:Y:S01]  /*23d70*/  @P4 STG.E.U16 [R20.64], R4 ;  /* 0x0000000414004986 */ /* 0x0003e2000c101506 */
[----:B------:R-:W-:Y:S01]  /*23d80*/  IMAD R24, R7, 0x2, R3 ;  /* 0x0000000207187824 */ /* 0x000fe200078e0203 */
[----:B------:R-:W-:-:S02]  /*23d90*/  PRMT R12, R9, 0x7632, R12 ;  /* 0x00007632090c7816 */ /* 0x000fc4000000000c */
[----:B------:R-:W-:Y:S01]  /*23da0*/  PRMT R16, R28, 0x7632, R16 ;  /* 0x000076321c107816 */ /* 0x000fe20000000010 */
[----:B------:R-:W2:Y:S01]  /*23db0*/  LDL.LU R17, [R1+0xa0c] ;  /* 0x000a0c0001117983 */ /* 0x000ea20000300800 */
[C---:B0-----:R-:W-:Y:S02]  /*23dc0*/  LEA R22, P6, R3.reuse, R0, 0x1 ;  /* 0x0000000003167211 */ /* 0x041fe400078c08ff */
[----:B-1----:R-:W-:Y:S02]  /*23dd0*/  LOP3.LUT R20, R14, 0x2c, R26, 0xfe, !PT ;  /* 0x0000002c0e147812 */ /* 0x002fe400078efe1a */
[----:B------:R-:W-:Y:S02]  /*23de0*/  LEA.HI.X.SX32 R23, R3, R2, 0x1, P6 ;  /* 0x0000000203177211 */ /* 0x000fe400030f0eff */
[----:B------:R-:W-:Y:S02]  /*23df0*/  PRMT R4, R13, 0x7632, R4 ;  /* 0x000076320d047816 */ /* 0x000fe40000000004 */
[----:B------:R-:W-:Y:S01]  /*23e00*/  ISETP.LT.AND P4, PT, R20, c[0x0][0x17c], !P0 ;  /* 0x00005f0014007a0c */ /* 0x000fe20004781270 */
[----:B------:R-:W4:Y:S01]  /*23e10*/  LDL.LU R13, [R1+0xa08] ;  /* 0x000a0800010d7983 */ /* 0x000f220000300800 */
[----:B------:R-:W-:-:S02]  /*23e20*/  LEA R20, P6, R24, R0, 0x1 ;  /* 0x0000000018147211 */ /* 0x000fc400078c08ff */
[----:B------:R-:W-:Y:S01]  /*23e30*/  LOP3.LUT R3, R14, 0x2e, R26, 0xfe, !PT ;  /* 0x0000002e0e037812 */ /* 0x000fe200078efe1a */
[----:B------:R0:W-:Y:S01]  /*23e40*/  @P3 STG.E.U16 [R22.64], R4 ;  /* 0x0000000416003986 */ /* 0x0001e2000c101506 */
[----:B------:R-:W-:Y:S02]  /*23e50*/  LEA.HI.X.SX32 R21, R24, R2, 0x1, P6 ;  /* 0x0000000218157211 */ /* 0x000fe400030f0eff */
[----:B------:R-:W-:Y:S01]  /*23e60*/  PRMT R8, R8, 0x7632, R8 ;  /* 0x0000763208087816 */ /* 0x000fe20000000008 */
[----:B------:R-:W2:Y:S01]  /*23e70*/  LDL.LU R9, [R1+0xa04] ;  /* 0x000a040001097983 */ /* 0x000ea20000300800 */
[----:B------:R-:W-:Y:S01]  /*23e80*/  ISETP.LT.AND P3, PT, R3, c[0x0][0x17c], !P0 ;  /* 0x00005f0003007a0c */ /* 0x000fe20004761270 */
[----:B------:R-:W-:Y:S02]  /*23e90*/  IMAD R3, R7, 0x2, R24 ;  /* 0x0000000207037824 */ /* 0x000fe400078e0218 */
[----:B------:R1:W-:Y:S01]  /*23ea0*/  @P2 STG.E.U16 [R20.64], R8 ;  /* 0x0000000814002986 */ /* 0x0003e2000c101506 */
[----:B0-----:R-:W-:-:S02]  /*23eb0*/  LOP3.LUT R23, R14, 0x30, R26, 0xfe, !PT ;  /* 0x000000300e177812 */ /* 0x001fc400078efe1a */
[----:B------:R-:W-:Y:S02]  /*23ec0*/  LEA R22, P6, R3, R0, 0x1 ;  /* 0x0000000003167211 */ /* 0x000fe400078c08ff */
[----:B------:R-:W-:Y:S01]  /*23ed0*/  ISETP.LT.AND P2, PT, R23, c[0x0][0x17c], !P0 ;  /* 0x00005f0017007a0c */ /* 0x000fe20004741270 */
[----:B-1----:R-:W-:Y:S01]  /*23ee0*/  IMAD R8, R7, 0x2, R3 ;  /* 0x0000000207087824 */ /* 0x002fe200078e0203 */
[----:B------:R-:W-:-:S03]  /*23ef0*/  LEA.HI.X.SX32 R23, R3, R2, 0x1, P6 ;  /* 0x0000000203177211 */ /* 0x000fc600030f0eff */
[C---:B------:R-:W-:Y:S01]  /*23f00*/  IMAD R3, R7.reuse, 0x2, R8 ;  /* 0x0000000207037824 */ /* 0x040fe200078e0208 */
[----:B------:R-:W-:Y:S01]  /*23f10*/  LEA R20, P6, R8, R0, 0x1 ;  /* 0x0000000008147211 */ /* 0x000fe200078c08ff */
[----:B------:R0:W-:Y:S01]  /*23f20*/  @P1 STG.E.U16 [R22.64], R12 ;  /* 0x0000000c16001986 */ /* 0x0001e2000c101506 */
[----:B------:R-:W-:Y:S02]  /*23f30*/  PRMT R4, R6, 0x7632, R4 ;  /* 0x0000763206047816 */ /* 0x000fe40000000004 */
[----:B------:R-:W-:Y:S01]  /*23f40*/  LEA.HI.X.SX32 R21, R8, R2, 0x1, P6 ;  /* 0x0000000208157211 */ /* 0x000fe200030f0eff */
[----:B------:R-:W-:Y:S01]  /*23f50*/  IMAD R8, R7, 0x2, R3 ;  /* 0x0000000207087824 */ /* 0x000fe200078e0203 */
[----:B------:R-:W-:Y:S01]  /*23f60*/  LOP3.LUT R24, R14, 0x32, R26, 0xfe, !PT ;  /* 0x000000320e187812 */ /* 0x000fe200078efe1a */
[----:B------:R-:W2:Y:S01]  /*23f70*/  LDL.LU R6, [R1+0xa00] ;  /* 0x000a000001067983 */ /* 0x000ea20000300800 */
[----:B0-----:R-:W-:-:S03]  /*23f80*/  LEA R22, P6, R3, R0, 0x1 ;  /* 0x0000000003167211 */ /* 0x001fc600078c08ff */
[----:B------:R0:W-:Y:S01]  /*23f90*/  @P5 STG.E.U16 [R20.64], R4 ;  /* 0x0000000414005986 */ /* 0x0001e2000c101506 */
[----:B------:R-:W-:Y:S02]  /*23fa0*/  LEA.HI.X.SX32 R23, R3, R2, 0x1, P6 ;  /* 0x0000000203177211 */ /* 0x000fe400030f0eff */
[C---:B------:R-:W-:Y:S02]  /*23fb0*/  LOP3.LUT R3, R14.reuse, 0x36, R26, 0xfe, !PT ;  /* 0x000000360e037812 */ /* 0x040fe400078efe1a */
[----:B0-----:R-:W-:Y:S02]  /*23fc0*/  PRMT R4, R5, 0x7632, R4 ;  /* 0x0000763205047816 */ /* 0x001fe40000000004 */
[----:B------:R-:W-:Y:S01]  /*23fd0*/  LOP3.LUT R20, R14, 0x34, R26, 0xfe, !PT ;  /* 0x000000340e147812 */ /* 0x000fe200078efe1a */
[----:B------:R-:W2:Y:S03]  /*23fe0*/  LDL.LU R5, [R1+0x9fc] ;  /* 0x0009fc0001057983 */ /* 0x000ea60000300800 */
[----:B------:R-:W-:Y:S01]  /*23ff0*/  ISETP.LT.AND P5, PT, R20, c[0x0][0x17c], !P0 ;  /* 0x00005f0014007a0c */ /* 0x000fe200047a1270 */
[----:B------:R0:W-:Y:S01]  /*24000*/  @P4 STG.E.U16 [R22.64], R4 ;  /* 0x0000000416004986 */ /* 0x0001e2000c101506 */
[----:B------:R-:W-:Y:S01]  /*24010*/  ISETP.LT.AND P4, PT, R3, c[0x0][0x17c], !P0 ;  /* 0x00005f0003007a0c */ /* 0x000fe20004781270 */
[----:B------:R-:W-:Y:S01]  /*24020*/  IMAD R3, R7, 0x2, R8 ;  /* 0x0000000207037824 */ /* 0x000fe200078e0208 */
[----:B------:R-:W-:Y:S01]  /*24030*/  LEA R20, P6, R8, R0, 0x1 ;  /* 0x0000000008147211 */ /* 0x000fe200078c08ff */
[----:B------:R-:W2:Y:S01]  /*24040*/  LDL.LU R28, [R1+0x9f8] ;  /* 0x0009f800011c7983 */ /* 0x000ea20000300800 */
[----:B------:R-:W-:-:S02]  /*24050*/  ISETP.LT.AND P1, PT, R24, c[0x0][0x17c], !P0 ;  /* 0x00005f0018007a0c */ /* 0x000fc40004721270 */
[----:B------:R-:W-:Y:S01]  /*24060*/  LEA.HI.X.SX32 R21, R8, R2, 0x1, P6 ;  /* 0x0000000208157211 */ /* 0x000fe200030f0eff */
[----:B------:R-:W-:Y:S01]  /*24070*/  IMAD R8, R7, 0x2, R3 ;  /* 0x0000000207087824 */ /* 0x000fe200078e0203 */
[----:B0-----:R-:W-:Y:S02]  /*24080*/  PRMT R4, R12, 0x7632, R4 ;  /* 0x000076320c047816 */ /* 0x001fe40000000004 */
[----:B------:R-:W-:-:S03]  /*24090*/  LEA R22, P6, R3, R0, 0x1 ;  /* 0x0000000003167211 */ /* 0x000fc600078c08ff */
[----:B------:R0:W-:Y:S01]  /*240a0*/  @P3 STG.E.U16 [R20.64], R4 ;  /* 0x0000000414003986 */ /* 0x0001e2000c101506 */
[----:B------:R-:W-:Y:S01]  /*240b0*/  LEA.HI.X.SX32 R23, R3, R2, 0x1, P6 ;  /* 0x0000000203177211 */ /* 0x000fe200030f0eff */
[----:B------:R-:W-:-:S04]  /*240c0*/  IMAD R3, R7, 0x2, R8 ;  /* 0x0000000207037824 */ /* 0x000fc800078e0208 */
[----:B------:R1:W-:Y:S01]  /*240d0*/  @P2 STG.E.U16 [R22.64], R16 ;  /* 0x0000001016002986 */ /* 0x0003e2000c101506 */
[C---:B0-----:R-:W-:Y:S02]  /*240e0*/  LEA R20, P6, R8.reuse, R0, 0x1 ;  /* 0x0000000008147211 */ /* 0x041fe400078c08ff */
[----:B------:R-:W-:Y:S02]  /*240f0*/  PRMT R4, R19, 0x7632, R4 ;  /* 0x0000763213047816 */ /* 0x000fe40000000004 */
[----:B------:R-:W-:Y:S01]  /*24100*/  LEA.HI.X.SX32 R21, R8, R2, 0x1, P6 ;  /* 0x0000000208157211 */ /* 0x000fe200030f0eff */
[----:B------:R-:W-:Y:S01]  /*24110*/  IMAD R8, R7, 0x2, R3 ;  /* 0x0000000207087824 */ /* 0x000fe200078e0203 */
[----:B-1----:R-:W-:-:S03]  /*24120*/  LEA R22, P6, R3, R0, 0x1 ;  /* 0x0000000003167211 */ /* 0x002fc600078c08ff */
[----:B------:R0:W-:Y:S01]  /*24130*/  @P1 STG.E.U16 [R20.64], R4 ;  /* 0x0000000414001986 */ /* 0x0001e2000c101506 */
[----:B------:R-:W-:Y:S02]  /*24140*/  LEA.HI.X.SX32 R23, R3, R2, 0x1, P6 ;  /* 0x0000000203177211 */ /* 0x000fe400030f0eff */
[C-C-:B------:R-:W-:Y:S02]  /*24150*/  LOP3.LUT R12, R14.reuse, 0x38, R26.reuse, 0xfe, !PT ;  /* 0x000000380e0c7812 */ /* 0x140fe400078efe1a */
[----:B------:R-:W-:Y:S02]  /*24160*/  LOP3.LUT R3, R14, 0x3e, R26, 0xfe, !PT ;  /* 0x0000003e0e037812 */ /* 0x000fe400078efe1a */
[----:B0-----:R-:W-:Y:S02]  /*24170*/  PRMT R4, R4, 0x7632, R4 ;  /* 0x0000763204047816 */ /* 0x001fe40000000004 */
[----:B------:R-:W-:Y:S02]  /*24180*/  LEA R20, P6, R8, R0, 0x1 ;  /* 0x0000000008147211 */ /* 0x000fe400078c08ff */
[----:B------:R-:W-:Y:S01]  /*24190*/  ISETP.LT.AND P3, PT, R12, c[0x0][0x17c], !P0 ;  /* 0x00005f000c007a0c */ /* 0x000fe20004761270 */
[----:B------:R0:W-:Y:S01]  /*241a0*/  @P5 STG.E.U16 [R22.64], R4 ;  /* 0x0000000416005986 */ /* 0x0001e2000c101506 */
[----:B------:R-:W-:-:S02]  /*241b0*/  LEA.HI.X.SX32 R21, R8, R2, 0x1, P6 ;  /* 0x0000000208157211 */ /* 0x000fc400030f0eff */
[----:B------:R-:W-:Y:S02]  /*241c0*/  PRMT R16, R16, 0x7632, R16 ;  /* 0x0000763210107816 */ /* 0x000fe40000000010 */
[----:B------:R-:W-:Y:S01]  /*241d0*/  ISETP.LT.AND P5, PT, R3, c[0x0][0x17c], !P0 ;  /* 0x00005f0003007a0c */ /* 0x000fe200047a1270 */
[C---:B------:R-:W-:Y:S01]  /*241e0*/  IMAD R3, R7.reuse, 0x2, R8 ;  /* 0x0000000207037824 */ /* 0x040fe200078e0208 */
[--C-:B------:R-:W-:Y:S01]  /*241f0*/  LOP3.LUT R12, R14, 0x3a, R26.reuse, 0xfe, !PT ;  /* 0x0000003a0e0c7812 */ /* 0x100fe200078efe1a */
[----:B------:R1:W-:Y:S02]  /*24200*/  @P4 STG.E.U16 [R20.64], R16 ;  /* 0x0000001014004986 */ /* 0x0003e4000c101506 */
[----:B------:R-:W-:Y:S01]  /*24210*/  IMAD R8, R7, 0x2, R3 ;  /* 0x0000000207087824 */ /* 0x000fe200078e0203 */
[----:B------:R-:W-:Y:S02]  /*24220*/  ISETP.LT.AND P2, PT, R12, c[0x0][0x17c], !P0 ;  /* 0x00005f000c007a0c */ /* 0x000fe40004741270 */
[----:B------:R-:W-:-:S02]  /*24230*/  LOP3.LUT R12, R14, 0x3c, R26, 0xfe, !PT ;  /* 0x0000003c0e0c7812 */ /* 0x000fc400078efe1a */
[----:B0-----:R-:W-:Y:S02]  /*24240*/  LOP3.LUT R4, R14, 0x40, R26, 0xfe, !PT ;  /* 0x000000400e047812 */ /* 0x001fe400078efe1a */
[C---:B-1----:R-:W-:Y:S02]  /*24250*/  LEA R20, P6, R3.reuse, R0, 0x1 ;  /* 0x0000000003147211 */ /* 0x042fe400078c08ff */
[----:B------:R-:W-:Y:S02]  /*24260*/  ISETP.LT.AND P1, PT, R12, c[0x0][0x17c], !P0 ;  /* 0x00005f000c007a0c */ /* 0x000fe40004721270 */
[----:B------:R-:W-:Y:S02]  /*24270*/  LEA.HI.X.SX32 R21, R3, R2, 0x1, P6 ;  /* 0x0000000203157211 */ /* 0x000fe400030f0eff */
[----:B------:R-:W-:Y:S01]  /*24280*/  ISETP.LT.AND P4, PT, R4, c[0x0][0x17c], !P0 ;  /* 0x00005f0004007a0c */ /* 0x000fe20004781270 */
[----:B------:R-:W-:Y:S01]  /*24290*/  IMAD R4, R7, 0x2, R8 ;  /* 0x0000000207047824 */ /* 0x000fe200078e0208 */
[----:B------:R-:W-:-:S02]  /*242a0*/  PRMT R12, R18, 0x7632, R12 ;  /* 0x00007632120c7816 */ /* 0x000fc4000000000c */
[C---:B------:R-:W-:Y:S01]  /*242b0*/  LEA R22, P6, R8.reuse, R0, 0x1 ;  /* 0x0000000008167211 */ /* 0x040fe200078c08ff */
[----:B------:R-:W2:Y:S01]  /*242c0*/  LDL.LU R18, [R1+0x54] ;  /* 0x0000540001127983 */ /* 0x000ea20000300800 */
[----:B------:R-:W-:Y:S02]  /*242d0*/  PRMT R3, R15, 0x7632, R3 ;  /* 0x000076320f037816 */ /* 0x000fe40000000003 */
[----:B------:R-:W-:Y:S01]  /*242e0*/  LEA.HI.X.SX32 R23, R8, R2, 0x1, P6 ;  /* 0x0000000208177211 */ /* 0x000fe200030f0eff */
[----:B------:R0:W-:Y:S04]  /*242f0*/  @P3 STG.E.U16 [R20.64], R12 ;  /* 0x0000000c14003986 */ /* 0x0001e8000c101506 */
[----:B------:R1:W-:Y:S01]  /*24300*/  @P2 STG.E.U16 [R22.64], R3 ;  /* 0x0000000316002986 */ /* 0x0003e2000c101506 */
[----:B0-----:R-:W-:Y:S01]  /*24310*/  LEA R20, P6, R4, R0, 0x1 ;  /* 0x0000000004147211 */ /* 0x001fe200078c08ff */
[----:B-1----:R-:W-:-:S03]  /*24320*/  IMAD R3, R7, 0x2, R4 ;  /* 0x0000000207037824 */ /* 0x002fc600078e0204 */
[----:B------:R-:W-:Y:S02]  /*24330*/  LEA.HI.X.SX32 R21, R4, R2, 0x1, P6 ;  /* 0x0000000204157211 */ /* 0x000fe400030f0eff */
[----:B------:R-:W-:Y:S02]  /*24340*/  PRMT R4, R29, 0x7632, R4 ;  /* 0x000076321d047816 */ /* 0x000fe40000000004 */
[----:B------:R-:W-:Y:S01]  /*24350*/  LOP3.LUT R8, R14, 0x44, R26, 0xfe, !PT ;  /* 0x000000440e087812 */ /* 0x000fe200078efe1a */
[----:B------:R-:W2:Y:S01]  /*24360*/  LDL.LU R29, [R1+0x9f4] ;  /* 0x0009f400011d7983 */ /* 0x000ea20000300800 */
[----:B------:R-:W-:-:S03]  /*24370*/  LEA R22, P6, R3, R0, 0x1 ;  /* 0x0000000003167211 */ /* 0x000fc600078c08ff */
[----:B------:R0:W-:Y:S01]  /*24380*/  @P1 STG.E.U16 [R20.64], R4 ;  /* 0x0000000414001986 */ /* 0x0001e2000c101506 */
[----:B------:R-:W-:Y:S02]  /*24390*/  ISETP.LT.AND P2, PT, R8, c[0x0][0x17c], !P0 ;  /* 0x00005f0008007a0c */ /* 0x000fe40004741270 */
[----:B------:R-:W-:Y:S01]  /*243a0*/  LOP3.LUT R8, R14, 0x46, R26, 0xfe, !PT ;  /* 0x000000460e087812 */ /* 0x000fe200078efe1a */
[----:B------:R-:W2:Y:S01]  /*243b0*/  LDL.LU R24, [R1+0x94] ;  /* 0x0000940001187983 */ /* 0x000ea20000300800 */
[----:B------:R-:W-:Y:S01]  /*243c0*/  LEA.HI.X.SX32 R23, R3, R2, 0x1, P6 ;  /* 0x0000000203177211 */ /* 0x000fe200030f0eff */
[----:B0-----:R-:W-:Y:S02]  /*243d0*/  IMAD R4, R7, 0x2, R3 ;  /* 0x0000000207047824 */ /* 0x001fe400078e0203 */
[----:B------:R-:W2:Y:S01]  /*243e0*/  LDL.LU R25, [R1+0x44] ;  /* 0x0000440001197983 */ /* 0x000ea20000300800 */
[----:B------:R-:W-:Y:S02]  /*243f0*/  ISETP.LT.AND P1, PT, R8, c[0x0][0x17c], !P0 ;  /* 0x00005f0008007a0c */ /* 0x000fe40004721270 */
[C---:B------:R-:W-:Y:S01]  /*24400*/  LEA R20, P6, R4.reuse, R0, 0x1 ;  /* 0x0000000004147211 */ /* 0x040fe200078c08ff */
[----:B------:R-:W2:Y:S01]  /*24410*/  LDL.LU R19, [R1+0x4] ;  /* 0x0000040001137983 */ /* 0x000ea20000300800 */
[----:B------:R-:W-:Y:S01]  /*24420*/  PRMT R8, R11, 0x7632, R8 ;  /* 0x000076320b087816 */ /* 0x000fe20000000008 */
[----:B------:R-:W-:Y:S01]  /*24430*/  IMAD R3, R7, 0x2, R4 ;  /* 0x0000000207037824 */ /* 0x000fe200078e0204 */
[----:B------:R-:W-:Y:S01]  /*24440*/  LEA.HI.X.SX32 R21, R4, R2, 0x1, P6 ;  /* 0x0000000204157211 */ /* 0x000fe200030f0eff */
[----:B------:R-:W2:Y:S04]  /*24450*/  LDL.LU R15, [R1+0x84] ;  /* 0x00008400010f7983 */ /* 0x000ea80000300800 */
[----:B------:R-:W2:Y:S04]  /*24460*/  LDL.LU R11, [R1+0x34] ;  /* 0x00003400010b7983 */ /* 0x000ea80000300800 */
[----:B------:R-:W2:Y:S01]  /*24470*/  LDL R4, [R1+0x64] ;  /* 0x0000640001047983 */ /* 0x000ea20000100800 */
[----:B------:R-:W-:-:S03]  /*24480*/  LOP3.LUT R12, R14, 0x48, R26, 0xfe, !PT ;  /* 0x000000480e0c7812 */ /* 0x000fc600078efe1a */
[----:B------:R0:W-:Y:S01]  /*24490*/  @P5 STG.E.U16 [R22.64], R8 ;  /* 0x0000000816005986 */ /* 0x0001e2000c101506 */
[----:B------:R-:W-:-:S03]  /*244a0*/  ISETP.LT.AND P5, PT, R12, c[0x0][0x17c], !P0 ;  /* 0x00005f000c007a0c */ /* 0x000fc600047a1270 */
[----:B------:R-:W3:Y:S01]  /*244b0*/  LDL.LU R12, [R1+0x24] ;  /* 0x00002400010c7983 */ /* 0x000ee20000300800 */
[----:B------:R-:W-:-:S04]  /*244c0*/  LOP3.LUT R16, R14, 0x42, R26, 0xfe, !PT ;  /* 0x000000420e107812 */ /* 0x000fc800078efe1a */
[----:B------:R-:W-:Y:S02]  /*244d0*/  ISETP.LT.AND P3, PT, R16, c[0x0][0x17c], !P0 ;  /* 0x00005f0010007a0c */ /* 0x000fe40004761270 */
[C---:B0-----:R-:W-:Y:S02]  /*244e0*/  LEA R22, P6, R3.reuse, R0, 0x1 ;  /* 0x0000000003167211 */ /* 0x041fe400078c08ff */
[--C-:B------:R-:W-:Y:S02]  /*244f0*/  LOP3.LUT R8, R14, 0x4a, R26.reuse, 0xfe, !PT ;  /* 0x0000004a0e087812 */ /* 0x100fe400078efe1a */
[----:B------:R-:W-:Y:S01]  /*24500*/  LEA.HI.X.SX32 R23, R3, R2, 0x1, P6 ;  /* 0x0000000203177211 */ /* 0x000fe200030f0eff */
[----:B--2---:R0:W-:Y:S01]  /*24510*/  @P4 STG.E.U16 [R20.64], R4 ;  /* 0x0000000414004986 */ /* 0x0041e2000c101506 */
[----:B------:R-:W-:Y:S02]  /*24520*/  ISETP.LT.AND P4, PT, R8, c[0x0][0x17c], !P0 ;  /* 0x00005f0008007a0c */ /* 0x000fe40004781270 */
[----:B------:R-:W-:Y:S01]  /*24530*/  LOP3.LUT R8, R14, 0x4c, R26, 0xfe, !PT ;  /* 0x0000004c0e087812 */ /* 0x000fe200078efe1a */
[----:B0-----:R-:W-:-:S02]  /*24540*/  IMAD R4, R7, 0x2, R3 ;  /* 0x0000000207047824 */ /* 0x001fc400078e0203 */
[----:B------:R0:W-:Y:S02]  /*24550*/  @P3 STG.E.U16 [R22.64], R18 ;  /* 0x0000001216003986 */ /* 0x0001e4000c101506 */
[C---:B------:R-:W-:Y:S01]  /*24560*/  IMAD R3, R7.reuse, 0x2, R4 ;  /* 0x0000000207037824 */ /* 0x040fe200078e0204 */
[----:B------:R-:W-:Y:S02]  /*24570*/  LEA R20, P6, R4, R0, 0x1 ;  /* 0x0000000004147211 */ /* 0x000fe400078c08ff */
[----:B------:R-:W-:Y:S02]  /*24580*/  ISETP.LT.AND P3, PT, R8, c[0x0][0x17c], !P0 ;  /* 0x00005f0008007a0c */ /* 0x000fe40004761270 */
[----:B------:R-:W-:Y:S01]  /*24590*/  LEA.HI.X.SX32 R21, R4, R2, 0x1, P6 ;  /* 0x0000000204157211 */ /* 0x000fe200030f0eff */
[----:B------:R-:W-:Y:S01]  /*245a0*/  IMAD R4, R7, 0x2, R3 ;  /* 0x0000000207047824 */ /* 0x000fe200078e0203 */
[----:B------:R-:W-:Y:S02]  /*245b0*/  LOP3.LUT R8, R14, 0x4e, R26, 0xfe, !PT ;  /* 0x0000004e0e087812 */ /* 0x000fe400078efe1a */
[----:B0-----:R-:W-:Y:S01]  /*245c0*/  LEA R22, P6, R3, R0, 0x1 ;  /* 0x0000000003167211 */ /* 0x001fe200078c08ff */
[----:B---3--:R0:W-:Y:S01]  /*245d0*/  @P2 STG.E.U16 [R20.64], R12 ;  /* 0x0000000c14002986 */ /* 0x0081e2000c101506 */
[----:B------:R-:W-:Y:S01]  /*245e0*/  ISETP.LT.AND P2, PT, R8, c[0x0][0x17c], !P0 ;  /* 0x00005f0008007a0c */ /* 0x000fe20004741270 */
[----:B------:R-:W-:Y:S01]  /*245f0*/  IMAD R8, R7, 0x2, R4 ;  /* 0x0000000207087824 */ /* 0x000fe200078e0204 */
[----:B------:R-:W-:-:S02]  /*24600*/  LEA.HI.X.SX32 R23, R3, R2, 0x1, P6 ;  /* 0x0000000203177211 */ /* 0x000fc400030f0eff */
[----:B------:R-:W-:-:S03]  /*24610*/  LOP3.LUT R3, R14, 0x50, R26, 0xfe, !PT ;  /* 0x000000500e037812 */ /* 0x000fc600078efe1a */
[----:B------:R1:W-:Y:S01]  /*24620*/  @P1 STG.E.U16 [R22.64], R9 ;  /* 0x0000000916001986 */ /* 0x0003e2000c101506 */
[C---:B0-----:R-:W-:Y:S02]  /*24630*/  LEA R20, P6, R4.reuse, R0, 0x1 ;  /* 0x0000000004147211 */ /* 0x041fe400078c08ff */
[----:B------:R-:W-:Y:S02]  /*24640*/  ISETP.LT.AND P1, PT, R3, c[0x0][0x17c], !P0 ;  /* 0x00005f0003007a0c */ /* 0x000fe40004721270 */
[----:B------:R-:W-:Y:S01]  /*24650*/  LEA.HI.X.SX32 R21, R4, R2, 0x1, P6 ;  /* 0x0000000204157211 */ /* 0x000fe200030f0eff */
[----:B------:R-:W-:Y:S01]  /*24660*/  IMAD R3, R7, 0x2, R8 ;  /* 0x0000000207037824 */ /* 0x000fe200078e0208 */
[----:B------:R-:W-:Y:S02]  /*24670*/  LOP3.LUT R4, R14, 0x52, R26, 0xfe, !PT ;  /* 0x000000520e047812 */ /* 0x000fe400078efe1a */
[----:B-1----:R-:W-:Y:S01]  /*24680*/  LEA R22, P6, R8, R0, 0x1 ;  /* 0x0000000008167211 */ /* 0x002fe200078c08ff */
[----:B------:R0:W-:Y:S01]  /*24690*/  @P5 STG.E.U16 [R20.64], R24 ;  /* 0x0000001814005986 */ /* 0x0001e2000c101506 */
[----:B------:R-:W-:-:S02]  /*246a0*/  ISETP.LT.AND P5, PT, R4, c[0x0][0x17c], !P0 ;  /* 0x00005f0004007a0c */ /* 0x000fc400047a1270 */
[----:B------:R-:W-:Y:S01]  /*246b0*/  LEA.HI.X.SX32 R23, R8, R2, 0x1, P6 ;  /* 0x0000000208177211 */ /* 0x000fe200030f0eff */
[----:B------:R-:W-:Y:S01]  /*246c0*/  IMAD R4, R7, 0x2, R3 ;  /* 0x0000000207047824 */ /* 0x000fe200078e0203 */
[----:B------:R-:W-:-:S03]  /*246d0*/  LOP3.LUT R8, R14, 0x54, R26, 0xfe, !PT ;  /* 0x000000540e087812 */ /* 0x000fc600078efe1a */
[----:B------:R1:W-:Y:S01]  /*246e0*/  @P4 STG.E.U16 [R22.64], R25 ;  /* 0x0000001916004986 */ /* 0x0003e2000c101506 */
[----:B0-----:R-:W-:Y:S02]  /*246f0*/  LEA R20, P6, R3, R0, 0x1 ;  /* 0x0000000003147211 */ /* 0x001fe400078c08ff */
[----:B------:R-:W-:Y:S01]  /*24700*/  ISETP.LT.AND P4, PT, R8, c[0x0][0x17c], !P0 ;  /* 0x00005f0008007a0c */ /* 0x000fe20004781270 */
[----:B------:R-:W-:Y:S01]  /*24710*/  IMAD R8, R7, 0x2, R4 ;  /* 0x0000000207087824 */ /* 0x000fe200078e0204 */
[----:B------:R-:W-:Y:S02]  /*24720*/  LEA.HI.X.SX32 R21, R3, R2, 0x1, P6 ;  /* 0x0000000203157211 */ /* 0x000fe400030f0eff */
[----:B------:R-:W-:Y:S02]  /*24730*/  LOP3.LUT R3, R14, 0x56, R26, 0xfe, !PT ;  /* 0x000000560e037812 */ /* 0x000fe400078efe1a */
[----:B-1----:R-:W-:Y:S01]  /*24740*/  LEA R22, P6, R4, R0, 0x1 ;  /* 0x0000000004167211 */ /* 0x002fe200078c08ff */
[----:B------:R0:W-:Y:S01]  /*24750*/  @P3 STG.E.U16 [R20.64], R19 ;  /* 0x0000001314003986 */ /* 0x0001e2000c101506 */
[----:B------:R-:W-:-:S02]  /*24760*/  ISETP.LT.AND P3, PT, R3, c[0x0][0x17c], !P0 ;  /* 0x00005f0003007a0c */ /* 0x000fc40004761270 */
[----:B------:R-:W-:Y:S01]  /*24770*/  LEA.HI.X.SX32 R23, R4, R2, 0x1, P6 ;  /* 0x0000000204177211 */ /* 0x000fe200030f0eff */
[----:B------:R-:W-:Y:S01]  /*24780*/  IMAD R3, R7, 0x2, R8 ;  /* 0x0000000207037824 */ /* 0x000fe200078e0208 */
[----:B------:R-:W-:-:S03]  /*24790*/  LOP3.LUT R4, R14, 0x58, R26, 0xfe, !PT ;  /* 0x000000580e047812 */ /* 0x000fc600078efe1a */
[----:B----4-:R1:W-:Y:S01]  /*247a0*/  @P2 STG.E.U16 [R22.64], R13 ;  /* 0x0000000d16002986 */ /* 0x0103e2000c101506 */
[----:B0-----:R-:W-:Y:S02]  /*247b0*/  LEA R20, P6, R8, R0, 0x1 ;  /* 0x0000000008147211 */ /* 0x001fe400078c08ff */
[----:B------:R-:W-:Y:S02]  /*247c0*/  ISETP.LT.AND P2, PT, R4, c[0x0][0x17c], !P0 ;  /* 0x00005f0004007a0c */ /* 0x000fe40004741270 */
[----:B------:R-:W-:Y:S01]  /*247d0*/  LEA.HI.X.SX32 R21, R8, R2, 0x1, P6 ;  /* 0x0000000208157211 */ /* 0x000fe200030f0eff */
[----:B------:R-:W-:Y:S01]  /*247e0*/  IMAD R4, R7, 0x2, R3 ;  /* 0x0000000207047824 */ /* 0x000fe200078e0203 */
[----:B------:R-:W-:Y:S02]  /*247f0*/  LOP3.LUT R8, R14, 0x5a, R26, 0xfe, !PT ;  /* 0x0000005a0e087812 */ /* 0x000fe400078efe1a */
[----:B-1----:R-:W-:Y:S01]  /*24800*/  LEA R22, P6, R3, R0, 0x1 ;  /* 0x0000000003167211 */ /* 0x002fe200078c08ff */
[----:B------:R0:W-:Y:S01]  /*24810*/  @P1 STG.E.U16 [R20.64], R15 ;  /* 0x0000000f14001986 */ /* 0x0001e2000c101506 */
        /* <DEDUP_REMOVED lines=21> */
[----:B-1----:R-:W-:-:S03]  /*24970*/  LEA R22, P6, R4, R0, 0x1 ;  /* 0x0000000004167211 */ /* 0x002fc600078c08ff */
[----:B------:R0:W-:Y:S01]  /*24980*/  @P2 STG.E.U16 [R20.64], R29 ;  /* 0x0000001d14002986 */ /* 0x0001e2000c101506 */
[----:B------:R-:W-:Y:S02]  /*24990*/  LOP3.LUT R3, R14, 0x62, R26, 0xfe, !PT ;  /* 0x000000620e037812 */ /* 0x000fe400078efe1a */
[----:B------:R-:W-:Y:S02]  /*249a0*/  LEA.HI.X.SX32 R23, R4, R2, 0x1, P6 ;  /* 0x0000000204177211 */ /* 0x000fe400030f0eff */
[----:B------:R-:W-:Y:S01]  /*249b0*/  ISETP.LT.AND P2, PT, R3, c[0x0][0x17c], !P0 ;  /* 0x00005f0003007a0c */ /* 0x000fe20004741270 */
[----:B------:R-:W-:Y:S01]  /*249c0*/  IMAD R3, R7, 0x2, R8 ;  /* 0x0000000207037824 */ /* 0x000fe200078e0208 */
[----:B0-----:R-:W-:-:S04]  /*249d0*/  LEA R20, P6, R8, R0, 0x1 ;  /* 0x0000000008147211 */ /* 0x001fc800078c08ff */
[----:B------:R-:W-:Y:S02]  /*249e0*/  LEA.HI.X.SX32 R21, R8, R2, 0x1, P6 ;  /* 0x0000000208157211 */ /* 0x000fe400030f0eff */
[----:B------:R-:W-:Y:S01]  /*249f0*/  LOP3.LUT R8, R14, 0x66, R26, 0xfe, !PT ;  /* 0x000000660e087812 */ /* 0x000fe200078efe1a */
[----:B------:R0:W-:Y:S04]  /*24a00*/  @P1 STG.E.U16 [R22.64], R28 ;  /* 0x0000001c16001986 */ /* 0x0001e8000c101506 */
[----:B------:R1:W-:Y:S01]  /*24a10*/  @P5 STG.E.U16 [R20.64], R6 ;  /* 0x0000000614005986 */ /* 0x0003e2000c101506 */
[----:B------:R-:W-:-:S03]  /*24a20*/  ISETP.LT.AND P5, PT, R8, c[0x0][0x17c], !P0 ;  /* 0x00005f0008007a0c */ /* 0x000fc600047a1270 */
[----:B------:R-:W2:Y:S01]  /*24a30*/  LDL.LU R8, [R1+0x64] ;  /* 0x0000640001087983 */ /* 0x000ea20000300800 */
[--C-:B------:R-:W-:Y:S02]  /*24a40*/  LOP3.LUT R4, R14, 0x64, R26.reuse, 0xfe, !PT ;  /* 0x000000640e047812 */ /* 0x100fe400078efe1a */
[----:B0-----:R-:W-:Y:S02]  /*24a50*/  LEA R22, P6, R3, R0, 0x1 ;  /* 0x0000000003167211 */ /* 0x001fe400078c08ff */
[----:B------:R-:W-:Y:S01]  /*24a60*/  ISETP.LT.AND P1, PT, R4, c[0x0][0x17c], !P0 ;  /* 0x00005f0004007a0c */ /* 0x000fe20004721270 */
[----:B------:R-:W-:Y:S01]  /*24a70*/  IMAD R4, R7, 0x2, R3 ;  /* 0x0000000207047824 */ /* 0x000fe200078e0203 */
[----:B------:R-:W-:Y:S02]  /*24a80*/  LEA.HI.X.SX32 R23, R3, R2, 0x1, P6 ;  /* 0x0000000203177211 */ /* 0x000fe400030f0eff */
[----:B------:R-:W-:-:S03]  /*24a90*/  LOP3.LUT R3, R14, 0x68, R26, 0xfe, !PT ;  /* 0x000000680e037812 */ /* 0x000fc600078efe1a */
[----:B------:R0:W-:Y:S01]  /*24aa0*/  @P4 STG.E.U16 [R22.64], R10 ;  /* 0x0000000a16004986 */ /* 0x0001e2000c101506 */
[----:B------:R-:W-:Y:S01]  /*24ab0*/  ISETP.LT.AND P4, PT, R3, c[0x0][0x17c], !P0 ;  /* 0x00005f0003007a0c */ /* 0x000fe20004781270 */
[----:B------:R-:W-:Y:S01]  /*24ac0*/  IMAD R3, R7, 0x2, R4 ;  /* 0x0000000207037824 */ /* 0x000fe200078e0204 */
[----:B-1----:R-:W-:-:S04]  /*24ad0*/  LEA R20, P6, R4, R0, 0x1 ;  /* 0x0000000004147211 */ /* 0x002fc800078c08ff */
[----:B------:R-:W-:Y:S01]  /*24ae0*/  LEA.HI.X.SX32 R21, R4, R2, 0x1, P6 ;  /* 0x0000000204157211 */ /* 0x000fe200030f0eff */
[----:B------:R-:W-:Y:S01]  /*24af0*/  IMAD R4, R7, 0x2, R3 ;  /* 0x0000000207047824 */ /* 0x000fe200078e0203 */
[C---:B0-----:R-:W-:Y:S02]  /*24b00*/  LEA R22, P6, R3.reuse, R0, 0x1 ;  /* 0x0000000003167211 */ /* 0x041fe400078c08ff */
[----:B------:R-:W-:Y:S02]  /*24b10*/  PRMT R9, R18, 0x7632, R9 ;  /* 0x0000763212097816 */ /* 0x000fe40000000009 */
[----:B------:R-:W-:Y:S01]  /*24b20*/  LEA.HI.X.SX32 R23, R3, R2, 0x1, P6 ;  /* 0x0000000203177211 */ /* 0x000fe200030f0eff */
[----:B------:R-:W-:Y:S01]  /*24b30*/  IMAD R3, R7, 0x2, R4 ;  /* 0x0000000207037824 */ /* 0x000fe200078e0204 */
[----:B------:R-:W-:Y:S01]  /*24b40*/  PRMT R13, R25, 0x7632, R13 ;  /* 0x00007632190d7816 */ /* 0x000fe2000000000d */
[----:B------:R-:W3:Y:S01]  /*24b50*/  LDL.LU R18, [R1+0x9f0] ;  /* 0x0009f00001127983 */ /* 0x000ee20000300800 */
[----:B------:R-:W-:-:S02]  /*24b60*/  PRMT R17, R17, 0x7632, R17 ;  /* 0x0000763211117816 */ /* 0x000fc40000000011 */
[----:B--2---:R-:W-:Y:S02]  /*24b70*/  PRMT R5, R8, 0x7632, R5 ;  /* 0x0000763208057816 */ /* 0x004fe40000000005 */
[----:B------:R-:W-:-:S03]  /*24b80*/  LOP3.LUT R8, R14, 0x6a, R26, 0xfe, !PT ;  /* 0x0000006a0e087812 */ /* 0x000fc600078efe1a */
[----:B------:R0:W-:Y:S01]  /*24b90*/  @P3 STG.E.U16 [R20.64], R5 ;  /* 0x0000000514003986 */ /* 0x0001e2000c101506 */
[----:B------:R-:W-:Y:S02]  /*24ba0*/  ISETP.LT.AND P3, PT, R8, c[0x0][0x17c], !P0 ;  /* 0x00005f0008007a0c */ /* 0x000fe40004761270 */
[----:B------:R-:W-:Y:S01]  /*24bb0*/  LOP3.LUT R8, R14, 0x6c, R26, 0xfe, !PT ;  /* 0x0000006c0e087812 */ /* 0x000fe200078efe1a */
[----:B------:R1:W-:Y:S03]  /*24bc0*/  @P2 STG.E.U16 [R22.64], R9 ;  /* 0x0000000916002986 */ /* 0x0003e6000c101506 */
[----:B------:R-:W-:Y:S02]  /*24bd0*/  ISETP.LT.AND P2, PT, R8, c[0x0][0x17c], !P0 ;  /* 0x00005f0008007a0c */ /* 0x000fe40004741270 */
[----:B0-----:R-:W-:Y:S02]  /*24be0*/  LEA R20, P6, R4, R0, 0x1 ;  /* 0x0000000004147211 */ /* 0x001fe400078c08ff */
[----:B------:R-:W-:-:S02]  /*24bf0*/  PRMT R5, R12, 0x7632, R5 ;  /* 0x000076320c057816 */ /* 0x000fc40000000005 */
[----:B------:R-:W-:Y:S01]  /*24c00*/  LEA.HI.X.SX32 R21, R4, R2, 0x1, P6 ;  /* 0x0000000204157211 */ /* 0x000fe200030f0eff */
[----:B------:R-:W-:Y:S01]  /*24c10*/  IMAD R4, R7, 0x2, R3 ;  /* 0x0000000207047824 */ /* 0x000fe200078e0203 */
[C---:B-1----:R-:W-:Y:S02]  /*24c20*/  LEA R22, P6, R3.reuse, R0, 0x1 ;  /* 0x0000000003167211 */ /* 0x042fe400078c08ff */
[----:B------:R-:W-:Y:S01]  /*24c30*/  LOP3.LUT R8, R14, 0x6e, R26, 0xfe, !PT ;  /* 0x0000006e0e087812 */ /* 0x000fe200078efe1a */
[----:B------:R0:W-:Y:S01]  /*24c40*/  @P1 STG.E.U16 [R20.64], R5 ;  /* 0x0000000514001986 */ /* 0x0001e2000c101506 */
[----:B------:R-:W-:Y:S02]  /*24c50*/  LEA.HI.X.SX32 R23, R3, R2, 0x1, P6 ;  /* 0x0000000203177211 */ /* 0x000fe400030f0eff */
[----:B------:R-:W-:Y:S02]  /*24c60*/  PRMT R9, R9, 0x7632, R9 ;  /* 0x0000763209097816 */ /* 0x000fe40000000009 */
[----:B------:R-:W-:-:S02]  /*24c70*/  ISETP.LT.AND P1, PT, R8, c[0x0][0x17c], !P0 ;  /* 0x00005f0008007a0c */ /* 0x000fc40004721270 */
[----:B------:R-:W-:Y:S02]  /*24c80*/  LEA R8, P6, R4, R0, 0x1 ;  /* 0x0000000004087211 */ /* 0x000fe400078c08ff */
[----:B------:R-:W-:Y:S01]  /*24c90*/  LOP3.LUT R3, R14, 0x70, R26, 0xfe, !PT ;  /* 0x000000700e037812 */ /* 0x000fe200078efe1a */
[----:B------:R1:W-:Y:S01]  /*24ca0*/  @P5 STG.E.U16 [R22.64], R9 ;  /* 0x0000000916005986 */ /* 0x0003e2000c101506 */
[----:B0-----:R-:W-:Y:S02]  /*24cb0*/  PRMT R5, R24, 0x7632, R5 ;  /* 0x0000763218057816 */ /* 0x001fe40000000005 */
[----:B------:R-:W-:Y:S01]  /*24cc0*/  ISETP.LT.AND P5, PT, R3, c[0x0][0x17c], !P0 ;  /* 0x00005f0003007a0c */ /* 0x000fe200047a1270 */
[----:B------:R-:W-:Y:S01]  /*24cd0*/  IMAD R3, R7, 0x2, R4 ;  /* 0x0000000207037824 */ /* 0x000fe200078e0204 */
[----:B-1----:R-:W-:-:S03]  /*24ce0*/  LEA.HI.X.SX32 R9, R4, R2, 0x1, P6 ;  /* 0x0000000204097211 */ /* 0x002fc600030f0eff */
[----:B------:R-:W-:Y:S01]  /*24cf0*/  IMAD R4, R7, 0x2, R3 ;  /* 0x0000000207047824 */ /* 0x000fe200078e0203 */
[--C-:B------:R-:W-:Y:S01]  /*24d00*/  LOP3.LUT R12, R14, 0x72, R26.reuse, 0xfe, !PT ;  /* 0x000000720e0c7812 */ /* 0x100fe200078efe1a */
[----:B------:R0:W-:Y:S03]  /*24d10*/  @P4 STG.E.U16 [R8.64], R5 ;  /* 0x0000000508004986 */ /* 0x0001e6000c101506 */
[----:B------:R-:W-:Y:S02]  /*24d20*/  ISETP.LT.AND P4, PT, R12, c[0x0][0x17c], !P0 ;  /* 0x00005f000c007a0c */ /* 0x000fe40004781270 */
[----:B------:R-:W-:Y:S02]  /*24d30*/  LOP3.LUT R12, R14, 0x74, R26, 0xfe, !PT ;  /* 0x000000740e0c7812 */ /* 0x000fe400078efe1a */
[----:B0-----:R-:W-:-:S04]  /*24d40*/  LEA R8, P6, R3, R0, 0x1 ;  /* 0x0000000003087211 */ /* 0x001fc800078c08ff */
[----:B------:R-:W-:Y:S01]  /*24d50*/  LEA.HI.X.SX32 R9, R3, R2, 0x1, P6 ;  /* 0x0000000203097211 */ /* 0x000fe200030f0eff */
[----:B------:R-:W-:Y:S01]  /*24d60*/  IMAD R3, R7, 0x2, R4 ;  /* 0x0000000207037824 */ /* 0x000fe200078e0204 */
[C---:B------:R-:W-:Y:S02]  /*24d70*/  LEA R20, P6, R4.reuse, R0, 0x1 ;  /* 0x0000000004147211 */ /* 0x040fe400078c08ff */
[----:B------:R-:W-:Y:S01]  /*24d80*/  PRMT R5, R19, 0x7632, R5 ;  /* 0x0000763213057816 */ /* 0x000fe20000000005 */
[----:B------:R0:W-:Y:S01]  /*24d90*/  @P3 STG.E.U16 [R8.64], R13 ;  /* 0x0000000d08003986 */ /* 0x0001e2000c101506 */
[----:B------:R-:W-:Y:S01]  /*24da0*/  LEA.HI.X.SX32 R21, R4, R2, 0x1, P6 ;  /* 0x0000000204157211 */ /* 0x000fe200030f0eff */
[----:B------:R-:W-:Y:S01]  /*24db0*/  IMAD R4, R7, 0x2, R3 ;  /* 0x0000000207047824 */ /* 0x000fe200078e0203 */
[----:B------:R-:W-:Y:S02]  /*24dc0*/  ISETP.LT.AND P3, PT, R12, c[0x0][0x17c], !P0 ;  /* 0x00005f000c007a0c */ /* 0x000fe40004761270 */
[----:B------:R-:W-:Y:S01]  /*24dd0*/  LOP3.LUT R12, R14, 0x76, R26, 0xfe, !PT ;  /* 0x000000760e0c7812 */ /* 0x000fe200078efe1a */
[----:B------:R1:W-:Y:S01]  /*24de0*/  @P2 STG.E.U16 [R20.64], R5 ;  /* 0x0000000514002986 */ /* 0x0003e2000c101506 */
[----:B0-----:R-:W-:-:S02]  /*24df0*/  LEA R8, P6, R3, R0, 0x1 ;  /* 0x0000000003087211 */ /* 0x001fc400078c08ff */
[----:B------:R-:W-:Y:S02]  /*24e00*/  PRMT R13, R13, 0x7632, R13 ;  /* 0x000076320d0d7816 */ /* 0x000fe4000000000d */
[----:B------:R-:W-:Y:S02]  /*24e10*/  LEA.HI.X.SX32 R9, R3, R2, 0x1, P6 ;  /* 0x0000000203097211 */ /* 0x000fe400030f0eff */
[----:B------:R-:W-:Y:S02]  /*24e20*/  ISETP.LT.AND P2, PT, R12, c[0x0][0x17c], !P0 ;  /* 0x00005f000c007a0c */ /* 0x000fe40004741270 */
[----:B------:R-:W-:Y:S01]  /*24e30*/  LEA R12, P6, R4, R0, 0x1 ;  /* 0x00000000040c7211 */ /* 0x000fe200078c08ff */
[----:B------:R0:W-:Y:S01]  /*24e40*/  @P1 STG.E.U16 [R8.64], R13 ;  /* 0x0000000d08001986 */ /* 0x0001e2000c101506 */
[----:B------:R-:W-:Y:S02]  /*24e50*/  LOP3.LUT R3, R14, 0x78, R26, 0xfe, !PT ;  /* 0x000000780e037812 */ /* 0x000fe400078efe1a */
[----:B-1----:R-:W-:-:S02]  /*24e60*/  PRMT R5, R15, 0x7632, R5 ;  /* 0x000076320f057816 */ /* 0x002fc40000000005 */
[----:B------:R-:W-:Y:S02]  /*24e70*/  ISETP.LT.AND P1, PT, R3, c[0x0][0x17c], !P0 ;  /* 0x00005f0003007a0c */ /* 0x000fe40004721270 */
[----:B0-----:R-:W-:Y:S01]  /*24e80*/  LEA.HI.X.SX32 R13, R4, R2, 0x1, P6 ;  /* 0x00000002040d7211 */ /* 0x001fe200030f0eff */
[----:B------:R-:W-:Y:S01]  /*24e90*/  IMAD R4, R7, 0x2, R4 ;  /* 0x0000000207047824 */ /* 0x000fe200078e0204 */
[----:B------:R-:W-:-:S03]  /*24ea0*/  LOP3.LUT R9, R14, 0x7a, R26, 0xfe, !PT ;  /* 0x0000007a0e097812 */ /* 0x000fc600078efe1a */
[----:B------:R-:W-:Y:S01]  /*24eb0*/  IMAD R3, R7, 0x2, R4 ;  /* 0x0000000207037824 */ /* 0x000fe200078e0204 */
[C---:B------:R-:W-:Y:S01]  /*24ec0*/  LEA R8, P6, R4.reuse, R0, 0x1 ;  /* 0x0000000004087211 */ /* 0x040fe200078c08ff */
[----:B------:R0:W-:Y:S01]  /*24ed0*/  @P5 STG.E.U16 [R12.64], R5 ;  /* 0x000000050c005986 */ /* 0x0001e2000c101506 */
[----:B------:R-:W-:Y:S02]  /*24ee0*/  ISETP.LT.AND P5, PT, R9, c[0x0][0x17c], !P0 ;  /* 0x00005f0009007a0c */ /* 0x000fe400047a1270 */
[----:B------:R-:W-:Y:S02]  /*24ef0*/  LEA.HI.X.SX32 R9, R4, R2, 0x1, P6 ;  /* 0x0000000204097211 */ /* 0x000fe400030f0eff */
[----:B------:R-:W-:Y:S02]  /*24f00*/  LEA R4, P6, R3, R0, 0x1 ;  /* 0x0000000003047211 */ /* 0x000fe400078c08ff */
[----:B------:R-:W-:Y:S02]  /*24f10*/  PRMT R16, R5, 0x7632, R16 ;  /* 0x0000763205107816 */ /* 0x000fe40000000010 */
[----:B0-----:R-:W-:Y:S01]  /*24f20*/  PRMT R12, R11, 0x7632, R12 ;  /* 0x000076320b0c7816 */ /* 0x001fe2000000000c */
[----:B------:R-:W-:Y:S01]  /*24f30*/  IMAD R13, R7, 0x2, R3 ;  /* 0x00000002070d7824 */ /* 0x000fe200078e0203 */
[----:B------:R-:W-:-:S02]  /*24f40*/  LEA.HI.X.SX32 R5, R3, R2, 0x1, P6 ;  /* 0x0000000203057211 */ /* 0x000fc400030f0eff */
[----:B------:R-:W-:Y:S01]  /*24f50*/  LOP3.LUT R3, R14, 0x7e, R26, 0xfe, !PT ;  /* 0x0000007e0e037812 */ /* 0x000fe200078efe1a */
[----:B------:R0:W-:Y:S04]  /*24f60*/  @P4 STG.E.U16 [R8.64], R12 ;  /* 0x0000000c08004986 */ /* 0x0001e8000c101506 */
[----:B------:R1:W-:Y:S01]  /*24f70*/  @P3 STG.E.U16 [R4.64], R16 ;  /* 0x0000001004003986 */ /* 0x0003e2000c101506 */
[----:B------:R-:W-:Y:S02]  /*24f80*/  ISETP.LT.AND P3, PT, R3, c[0x0][0x17c], !P0 ;  /* 0x00005f0003007a0c */ /* 0x000fe40004761270 */
[----:B0-----:R-:W-:Y:S01]  /*24f90*/  LEA R12, P6, R13, R0, 0x1 ;  /* 0x000000000d0c7211 */ /* 0x001fe200078c08ff */
[----:B-1----:R-:W-:-:S03]  /*24fa0*/  IMAD R4, R7, 0x2, R13 ;  /* 0x0000000207047824 */ /* 0x002fc600078e020d */
[----:B------:R-:W-:Y:S01]  /*24fb0*/  LEA.HI.X.SX32 R13, R13, R2, 0x1, P6 ;  /* 0x000000020d0d7211 */ /* 0x000fe200030f0eff */
[----:B------:R-:W-:-:S04]  /*24fc0*/  IMAD R3, R7, 0x2, R4 ;  /* 0x0000000207037824 */ /* 0x000fc800078e0204 */
[----:B------:R0:W-:Y:S01]  /*24fd0*/  @P2 STG.E.U16 [R12.64], R17 ;  /* 0x000000110c002986 */ /* 0x0001e2000c101506 */
[----:B------:R-:W-:Y:S01]  /*24fe0*/  IMAD R16, R7, 0x2, R3 ;  /* 0x0000000207107824 */ /* 0x000fe200078e0203 */
[----:B------:R-:W-:Y:S02]  /*24ff0*/  LOP3.LUT R11, R14, 0xa0, R26, 0xfe, !PT ;  /* 0x000000a00e0b7812 */ /* 0x000fe400078efe1a */
[----:B0-----:R-:W-:-:S04]  /*25000*/  LEA R12, P2, R3, R0, 0x1 ;  /* 0x00000000030c7211 */ /* 0x001fc800078408ff */
[----:B------:R-:W-:Y:S02]  /*25010*/  LEA.HI.X.SX32 R13, R3, R2, 0x1, P2 ;  /* 0x00000002030d7211 */ /* 0x000fe400010f0eff */
[----:B------:R-:W-:Y:S02]  /*25020*/  PRMT R3, R6, 0x7632, R3 ;  /* 0x0000763206037816 */ /* 0x000fe40000000003 */
[C-C-:B------:R-:W-:Y:S02]  /*25030*/  LOP3.LUT R6, R14.reuse, 0x9e, R26.reuse, 0xfe, !PT ;  /* 0x0000009e0e067812 */ /* 0x140fe400078efe1a */
[----:B------:R-:W-:-:S03]  /*25040*/  LOP3.LUT R7, R14, 0xa2, R26, 0xfe, !PT ;  /* 0x000000a20e077812 */ /* 0x000fc600078efe1a */
[----:B------:R0:W-:Y:S04]  /*25050*/  STL [R1], R6 ;  /* 0x0000000601007387 */ /* 0x0001e80000100800 */
[----:B------:R1:W-:Y:S01]  /*25060*/  STL [R1+0x4], R11 ;  /* 0x0000040b01007387 */ /* 0x0003e20000100800 */
[----:B0-----:R-:W-:-:S03]  /*25070*/  LOP3.LUT R6, R14, 0xa4, R26, 0xfe, !PT ;  /* 0x000000a40e067812 */ /* 0x001fc600078efe1a */
[----:B------:R0:W-:Y:S01]  /*25080*/  STL [R1+0x10], R7 ;  /* 0x0000100701007387 */ /* 0x0001e20000100800 */
[----:B-1----:R-:W-:-:S03]  /*25090*/  LOP3.LUT R11, R14, 0xa6, R26, 0xfe, !PT ;  /* 0x000000a60e0b7812 */ /* 0x002fc600078efe1a */
[----:B------:R1:W-:Y:S04]  /*250a0*/  STL [R1+0x14], R6 ;  /* 0x0000140601007387 */ /* 0x0003e80000100800 */
[----:B------:R2:W-:Y:S01]  /*250b0*/  STL [R1+0x18], R11 ;  /* 0x0000180b01007387 */ /* 0x0005e20000100800 */
[C-C-:B0-----:R-:W-:Y:S02]  /*250c0*/  LOP3.LUT R7, R14.reuse, 0xa8, R26.reuse, 0xfe, !PT ;  /* 0x000000a80e077812 */ /* 0x141fe400078efe1a */
[----:B-1----:R-:W-:-:S03]  /*250d0*/  LOP3.LUT R6, R14, 0xaa, R26, 0xfe, !PT ;  /* 0x000000aa0e067812 */ /* 0x002fc600078efe1a */
[----:B------:R0:W-:Y:S01]  /*250e0*/  STL [R1+0x1c], R7 ;  /* 0x00001c0701007387 */ /* 0x0001e20000100800 */
[----:B--2---:R-:W-:-:S03]  /*250f0*/  LOP3.LUT R11, R14, 0xac, R26, 0xfe, !PT ;  /* 0x000000ac0e0b7812 */ /* 0x004fc600078efe1a */
        /* <DEDUP_REMOVED lines=27> */
[C-C-:B-1----:R-:W-:Y:S02]  /*252b0*/  LOP3.LUT R6, R14.reuse, 0xc8, R26.reuse, 0xfe, !PT ;  /* 0x000000c80e067812 */ /* 0x142fe400078efe1a */
[C-C-:B--2---:R-:W-:Y:S01]  /*252c0*/  LOP3.LUT R11, R14.reuse, 0xca, R26.reuse, 0xfe, !PT ;  /* 0x000000ca0e0b7812 */ /* 0x144fe200078efe1a */
[----:B------:R0:W-:Y:S04]  /*252d0*/  STL [R1+0x90], R7 ;  /* 0x0000900701007387 */ /* 0x0001e80000100800 */
[----:B------:R1:W-:Y:S04]  /*252e0*/  STL [R1+0x9d4], R11 ;  /* 0x0009d40b01007387 */ /* 0x0003e80000100800 */
[----:B------:R2:W-:Y:S01]  /*252f0*/  STL [R1+0x94], R6 ;  /* 0x0000940601007387 */ /* 0x0005e20000100800 */
[----:B0-----:R-:W-:-:S02]  /*25300*/  LOP3.LUT R7, R14, 0xd0, R26, 0xfe, !PT ;  /* 0x000000d00e077812 */ /* 0x001fc400078efe1a */
[C-C-:B-1----:R-:W-:Y:S02]  /*25310*/  LOP3.LUT R11, R14.reuse, 0xce, R26.reuse, 0xfe, !PT ;  /* 0x000000ce0e0b7812 */ /* 0x142fe400078efe1a */
[C-C-:B--2---:R-:W-:Y:S02]  /*25320*/  LOP3.LUT R6, R14.reuse, 0xcc, R26.reuse, 0xfe, !PT ;  /* 0x000000cc0e067812 */ /* 0x144fe400078efe1a */
[----:B------:R-:W-:-:S03]  /*25330*/  LOP3.LUT R15, R14, 0xd4, R26, 0xfe, !PT ;  /* 0x000000d40e0f7812 */ /* 0x000fc600078efe1a */
[----:B------:R0:W-:Y:S04]  /*25340*/  STL [R1+0xa4], R6 ;  /* 0x0000a40601007387 */ /* 0x0001e80000100800 */
[----:B------:R1:W-:Y:S04]  /*25350*/  STL [R1+0xa8], R11 ;  /* 0x0000a80b01007387 */ /* 0x0003e80000100800 */
[----:B------:R2:W-:Y:S01]  /*25360*/  STL [R1+0xac], R7 ;  /* 0x0000ac0701007387 */ /* 0x0005e20000100800 */
[----:B0-----:R-:W-:-:S03]  /*25370*/  LOP3.LUT R6, R14, 0xd2, R26, 0xfe, !PT ;  /* 0x000000d20e067812 */ /* 0x001fc600078efe1a */
[----:B------:R-:W-:Y:S01]  /*25380*/  STL [R1+0x9d8], R15 ;  /* 0x0009d80f01007387 */ /* 0x000fe20000100800 */
[----:B-1----:R-:W-:-:S03]  /*25390*/  LOP3.LUT R11, R14, 0xd6, R26, 0xfe, !PT ;  /* 0x000000d60e0b7812 */ /* 0x002fc600078efe1a */
[----:B------:R0:W-:Y:S01]  /*253a0*/  STL [R1+0xb0], R6 ;  /* 0x0000b00601007387 */ /* 0x0001e20000100800 */
[----:B--2---:R-:W-:-:S03]  /*253b0*/  LOP3.LUT R7, R14, 0xda, R26, 0xfe, !PT ;  /* 0x000000da0e077812 */ /* 0x004fc600078efe1a */
[----:B------:R-:W-:Y:S01]  /*253c0*/  STL [R1+0xb8], R11 ;  /* 0x0000b80b01007387 */ /* 0x000fe20000100800 */
[----:B------:R-:W-:-:S03]  /*253d0*/  LOP3.LUT R19, R14, 0xdc, R26, 0xfe, !PT ;  /* 0x000000dc0e137812 */ /* 0x000fc600078efe1a */
[----:B------:R1:W-:Y:S01]  /*253e0*/  STL [R1+0x9dc], R7 ;  /* 0x0009dc0701007387 */ /* 0x0003e20000100800 */
[----:B0-----:R-:W-:-:S05]  /*253f0*/  LOP3.LUT R6, R14, 0xd8, R26, 0xfe, !PT ;  /* 0x000000d80e067812 */ /* 0x001fca00078efe1a */
[----:B------:R0:W-:Y:S01]  /*25400*/  STL [R1+0xbc], R6 ;  /* 0x0000bc0601007387 */ /* 0x0001e20000100800 */
[----:B-1----:R-:W-:-:S03]  /*25410*/  LOP3.LUT R7, R14, 0xde, R26, 0xfe, !PT ;  /* 0x000000de0e077812 */ /* 0x002fc600078efe1a */
[----:B------:R-:W-:Y:S01]  /*25420*/  STL [R1+0x9e0], R19 ;  /* 0x0009e01301007387 */ /* 0x000fe20000100800 */
[----:B------:R-:W-:-:S03]  /*25430*/  LOP3.LUT R11, R14, 0xe2, R26, 0xfe, !PT ;  /* 0x000000e20e0b7812 */ /* 0x000fc600078efe1a */
[----:B------:R1:W-:Y:S01]  /*25440*/  STL [R1+0xcc], R7 ;  /* 0x0000cc0701007387 */ /* 0x0003e20000100800 */
[----:B0-----:R-:W-:-:S05]  /*25450*/  LOP3.LUT R6, R14, 0xe0, R26, 0xfe, !PT ;  /* 0x000000e00e067812 */ /* 0x001fca00078efe1a */
        /* <DEDUP_REMOVED lines=14> */
[----:B------:R1:W-:Y:S01]  /*25540*/  STL [R1+0xf4], R11 ;  /* 0x0000f40b01007387 */ /* 0x0003e20000100800 */
[----:B------:R-:W-:-:S03]  /*25550*/  PRMT R17, R28, 0x7632, R17 ;  /* 0x000076321c117816 */ /* 0x000fc60000000011 */
[----:B------:R2:W-:Y:S01]  /*25560*/  STL [R1+0xf8], R7 ;  /* 0x0000f80701007387 */ /* 0x0005e20000100800 */
[C-C-:B0-----:R-:W-:Y:S02]  /*25570*/  LOP3.LUT R6, R14.reuse, 0xf2, R26.reuse, 0xfe, !PT ;  /* 0x000000f20e067812 */ /* 0x141fe400078efe1a */
[----:B-1----:R-:W-:-:S03]  /*25580*/  LOP3.LUT R11, R14, 0xf4, R26, 0xfe, !PT ;  /* 0x000000f40e0b7812 */ /* 0x002fc600078efe1a */
[----:B------:R0:W-:Y:S01]  /*25590*/  STL [R1+0xfc], R6 ;  /* 0x0000fc0601007387 */ /* 0x0001e20000100800 */
[C-C-:B------:R-:W-:Y:S02]  /*255a0*/  LOP3.LUT R28, R14.reuse, 0xfa, R26.reuse, 0xfe, !PT ;  /* 0x000000fa0e1c7812 */ /* 0x140fe400078efe1a */
[C-C-:B--2---:R-:W-:Y:S01]  /*255b0*/  LOP3.LUT R7, R14.reuse, 0xf6, R26.reuse, 0xfe, !PT ;  /* 0x000000f60e077812 */ /* 0x144fe200078efe1a */
[----:B------:R1:W-:Y:S04]  /*255c0*/  STL [R1+0x100], R11 ;  /* 0x0001000b01007387 */ /* 0x0003e80000100800 */
[----:B------:R2:W-:Y:S01]  /*255d0*/  STL [R1+0x104], R7 ;  /* 0x0001040701007387 */ /* 0x0005e20000100800 */
[----:B0-----:R-:W-:-:S03]  /*255e0*/  LOP3.LUT R6, R14, 0xf8, R26, 0xfe, !PT ;  /* 0x000000f80e067812 */ /* 0x001fc600078efe1a */
[----:B------:R-:W-:Y:S01]  /*255f0*/  STL [R1+0x9c0], R28 ;  /* 0x0009c01c01007387 */ /* 0x000fe20000100800 */
        /* <DEDUP_REMOVED lines=238> */
[----:B------:R-:W-:-:S03]  /*264e0*/  LOP3.LUT R20, R14, 0x7c, R26, 0xfe, !PT ;  /* 0x0000007c0e147812 */ /* 0x000fc600078efe1a */
[----:B------:R2:W-:Y:S01]  /*264f0*/  STL [R1+0x310], R7 ;  /* 0x0003100701007387 */ /* 0x0005e20000100800 */
[C-C-:B0-----:R-:W-:Y:S02]  /*26500*/  LOP3.LUT R6, R14.reuse, 0x1ea, R26.reuse, 0xfe, !PT ;  /* 0x000001ea0e067812 */ /* 0x141fe400078efe1a */
[----:B-1----:R-:W-:-:S03]  /*26510*/  LOP3.LUT R11, R14, 0x1ec, R26, 0xfe, !PT ;  /* 0x000001ec0e0b7812 */ /* 0x002fc600078efe1a */
[----:B------:R0:W-:Y:S01]  /*26520*/  STL [R1+0x314], R6 ;  /* 0x0003140601007387 */ /* 0x0001e20000100800 */
[----:B------:R-:W-:Y:S02]  /*26530*/  LEA R8, P6, R4, R0, 0x1 ;  /* 0x0000000004087211 */ /* 0x000fe400078c08ff */
[--C-:B--2---:R-:W-:Y:S01]  /*26540*/  LOP3.LUT R7, R14, 0x1ee, R26.reuse, 0xfe, !PT ;  /* 0x000001ee0e077812 */ /* 0x104fe200078efe1a */
[----:B------:R1:W-:Y:S01]  /*26550*/  STL [R1+0x318], R11 ;  /* 0x0003180b01007387 */ /* 0x0003e20000100800 */
[----:B------:R-:W-:Y:S02]  /*26560*/  ISETP.LT.AND P4, PT, R20, c[0x0][0x17c], !P0 ;  /* 0x00005f0014007a0c */ /* 0x000fe40004781270 */
[----:B------:R-:W-:Y:S01]  /*26570*/  LEA.HI.X.SX32 R9, R4, R2, 0x1, P6 ;  /* 0x0000000204097211 */ /* 0x000fe200030f0eff */
[----:B------:R2:W-:Y:S01]  /*26580*/  STL [R1+0x31c], R7 ;  /* 0x00031c0701007387 */ /* 0x0005e20000100800 */
[----:B0-----:R-:W-:Y:S02]  /*26590*/  LOP3.LUT R6, R14, 0x1f0, R26, 0xfe, !PT ;  /* 0x000001f00e067812 */ /* 0x001fe400078efe1a */
[----:B------:R-:W-:-:S02]  /*265a0*/  PRMT R5, R29, 0x7632, R5 ;  /* 0x000076321d057816 */ /* 0x000fc40000000005 */
[--C-:B-1----:R-:W-:Y:S01]  /*265b0*/  LOP3.LUT R11, R14, 0x1f2, R26.reuse, 0xfe, !PT ;  /* 0x000001f20e0b7812 */ /* 0x102fe200078efe1a */
[----:B------:R0:W-:Y:S01]  /*265c0*/  STL [R1+0x320], R6 ;  /* 0x0003200601007387 */ /* 0x0001e20000100800 */
[----:B------:R-:W-:Y:S02]  /*265d0*/  LEA R4, P6, R16, R0, 0x1 ;  /* 0x0000000010047211 */ /* 0x000fe400078c08ff */
[C-C-:B--2---:R-:W-:Y:S01]  /*265e0*/  LOP3.LUT R7, R14.reuse, 0x1f4, R26.reuse, 0xfe, !PT ;  /* 0x000001f40e077812 */ /* 0x144fe200078efe1a */
[----:B------:R-:W-:Y:S01]  /*265f0*/  IMAD.MOV.U32 R28, RZ, RZ, c[0x0][0x198] ;  /* 0x00006600ff1c7624 */ /* 0x000fe200078e00ff */
[----:B------:R-:W-:Y:S01]  /*26600*/  LOP3.LUT R15, R14, 0x1f6, R26, 0xfe, !PT ;  /* 0x000001f60e0f7812 */ /* 0x000fe200078efe1a */
[----:B------:R1:W-:Y:S04]  /*26610*/  @P1 STG.E.U16 [R8.64], R5 ;  /* 0x0000000508001986 */ /* 0x0003e8000c101506 */
[----:B0-----:R-:W2:Y:S04]  /*26620*/  LDL R6, [R1+0x68] ;  /* 0x0000680001067983 */ /* 0x001ea80000100800 */
[----:B------:R0:W-:Y:S04]  /*26630*/  STL [R1+0x324], R11 ;  /* 0x0003240b01007387 */ /* 0x0001e80000100800 */
[----:B------:R4:W-:Y:S01]  /*26640*/  STL [R1+0x328], R7 ;  /* 0x0003280701007387 */ /* 0x0009e20000100800 */
[----:B-1----:R-:W-:Y:S01]  /*26650*/  LEA.HI.X.SX32 R5, R16, R2, 0x1, P6 ;  /* 0x0000000210057211 */ /* 0x002fe200030f0eff */
[----:B------:R-:W-:-:S02]  /*26660*/  IMAD R16, R28, 0x2, R16 ;  /* 0x000000021c107824 */ /* 0x000fc400078e0210 */
[----:B------:R1:W-:Y:S01]  /*26670*/  @P5 STG.E.U16 [R12.64], R17 ;  /* 0x000000110c005986 */ /* 0x0003e2000c101506 */
[C-C-:B0-----:R-:W-:Y:S02]  /*26680*/  LOP3.LUT R11, R14.reuse, 0x1f8, R26.reuse, 0xfe, !PT ;  /* 0x000001f80e0b7812 */ /* 0x141fe400078efe1a */
[C-C-:B----4-:R-:W-:Y:S01]  /*26690*/  LOP3.LUT R7, R14.reuse, 0x1fa, R26.reuse, 0xfe, !PT ;  /* 0x000001fa0e077812 */ /* 0x150fe200078efe1a */
[----:B------:R-:W-:Y:S01]  /*266a0*/  STL [R1+0x32c], R15 ;  /* 0x00032c0f01007387 */ /* 0x000fe20000100800 */
[C-C-:B------:R-:W-:Y:S02]  /*266b0*/  LOP3.LUT R25, R14.reuse, 0x82, R26.reuse, 0xfe, !PT ;  /* 0x000000820e197812 */ /* 0x140fe400078efe1a */
[C-C-:B-1----:R-:W-:Y:S01]  /*266c0*/  LOP3.LUT R12, R14.reuse, 0x80, R26.reuse, 0xfe, !PT ;  /* 0x000000800e0c7812 */ /* 0x142fe200078efe1a */
[----:B------:R0:W-:Y:S01]  /*266d0*/  STL [R1+0x330], R11 ;  /* 0x0003300b01007387 */ /* 0x0001e20000100800 */
[C-C-:B------:R-:W-:Y:S02]  /*266e0*/  LOP3.LUT R13, R14.reuse, 0x84, R26.reuse, 0xfe, !PT ;  /* 0x000000840e0d7812 */ /* 0x140fe400078efe1a */
[C-C-:B------:R-:W-:Y:S01]  /*266f0*/  LOP3.LUT R17, R14.reuse, 0x86, R26.reuse, 0xfe, !PT ;  /* 0x000000860e117812 */ /* 0x140fe200078efe1a */
[----:B------:R1:W-:Y:S01]  /*26700*/  @P4 STG.E.U16 [R4.64], R3 ;  /* 0x0000000304004986 */ /* 0x0003e2000c101506 */
[----:B------:R-:W-:-:S02]  /*26710*/  LOP3.LUT R24, R14, 0x88, R26, 0xfe, !PT ;  /* 0x000000880e187812 */ /* 0x000fc400078efe1a */
[C-C-:B------:R-:W-:Y:S01]  /*26720*/  LOP3.LUT R23, R14.reuse, 0x8a, R26.reuse, 0xfe, !PT ;  /* 0x0000008a0e177812 */ /* 0x140fe200078efe1a */
[----:B------:R4:W-:Y:S01]  /*26730*/  STL [R1+0x334], R7 ;  /* 0x0003340701007387 */ /* 0x0009e20000100800 */
[C-C-:B------:R-:W-:Y:S02]  /*26740*/  LOP3.LUT R21, R14.reuse, 0x8c, R26.reuse, 0xfe, !PT ;  /* 0x0000008c0e157812 */ /* 0x140fe400078efe1a */
[C-C-:B0-----:R-:W-:Y:S02]  /*26750*/  LOP3.LUT R11, R14.reuse, 0x1fc, R26.reuse, 0xfe, !PT ;  /* 0x000001fc0e0b7812 */ /* 0x141fe400078efe1a */
[C-C-:B------:R-:W-:Y:S02]  /*26760*/  LOP3.LUT R8, R14.reuse, 0x92, R26.reuse, 0xfe, !PT ;  /* 0x000000920e087812 */ /* 0x140fe400078efe1a */
[C-C-:B------:R-:W-:Y:S02]  /*26770*/  LOP3.LUT R9, R14.reuse, 0x96, R26.reuse, 0xfe, !PT ;  /* 0x000000960e097812 */ /* 0x140fe400078efe1a */
[----:B-1----:R-:W-:-:S02]  /*26780*/  LOP3.LUT R5, R14, 0x8e, R26, 0xfe, !PT ;  /* 0x0000008e0e057812 */ /* 0x002fc400078efe1a */
[C-C-:B------:R-:W-:Y:S02]  /*26790*/  LOP3.LUT R3, R14.reuse, 0x90, R26.reuse, 0xfe, !PT ;  /* 0x000000900e037812 */ /* 0x140fe400078efe1a */
[C-C-:B------:R-:W-:Y:S02]  /*267a0*/  LOP3.LUT R4, R14.reuse, 0x94, R26.reuse, 0xfe, !PT ;  /* 0x000000940e047812 */ /* 0x140fe400078efe1a */
[C-C-:B------:R-:W-:Y:S02]  /*267b0*/  LOP3.LUT R20, R14.reuse, 0x98, R26.reuse, 0xfe, !PT ;  /* 0x000000980e147812 */ /* 0x140fe400078efe1a */
[C-C-:B------:R-:W-:Y:S02]  /*267c0*/  LOP3.LUT R22, R14.reuse, 0x9a, R26.reuse, 0xfe, !PT ;  /* 0x0000009a0e167812 */ /* 0x140fe400078efe1a */
[C-C-:B------:R-:W-:Y:S02]  /*267d0*/  LOP3.LUT R29, R14.reuse, 0x9c, R26.reuse, 0xfe, !PT ;  /* 0x0000009c0e1d7812 */ /* 0x140fe400078efe1a */
[----:B----4-:R-:W-:Y:S01]  /*267e0*/  LOP3.LUT R7, R14, 0x1fe, R26, 0xfe, !PT ;  /* 0x000001fe0e077812 */ /* 0x010fe200078efe1a */
[----:B------:R-:W-:Y:S01]  /*267f0*/  IMAD R26, R28, 0x2, R16 ;  /* 0x000000021c1a7824 */ /* 0x000fe200078e0210 */
[----:B------:R-:W-:Y:S01]  /*26800*/  ISETP.LT.AND P2, PT, R12, c[0x0][0x17c], !P0 ;  /* 0x00005f000c007a0c */ /* 0x000fe20004741270 */
[----:B------:R-:W4:Y:S01]  /*26810*/  LDL.LU R14, [R1+0x9ec] ;  /* 0x0009ec00010e7983 */ /* 0x000f220000300800 */
[----:B------:R-:W-:-:S02]  /*26820*/  LEA R12, P1, R16, R0, 0x1 ;  /* 0x00000000100c7211 */ /* 0x000fc400078208ff */
[----:B------:R-:W-:Y:S01]  /*26830*/  ISETP.LT.AND P5, PT, R13, c[0x0][0x17c], !P0 ;  /* 0x00005f000d007a0c */ /* 0x000fe200047a1270 */
[----:B------:R-:W-:Y:S01]  /*26840*/  STL [R1+0x338], R11 ;  /* 0x0003380b01007387 */ /* 0x000fe20000100800 */
[----:B------:R-:W-:Y:S02]  /*26850*/  LEA.HI.X.SX32 R13, R16, R2, 0x1, P1 ;  /* 0x00000002100d7211 */ /* 0x000fe400008f0eff */
[----:B------:R-:W-:Y:S01]  /*26860*/  PRMT R27, R10, 0x7632, R27 ;  /* 0x000076320a1b7816 */ /* 0x000fe2000000001b */
[----:B------:R-:W3:Y:S01]  /*26870*/  LDL.LU R19, [R1+0x28] ;  /* 0x0000280001137983 */ /* 0x000ee20000300800 */
[----:B------:R-:W-:-:S03]  /*26880*/  LEA R16, P6, R26, R0, 0x1 ;  /* 0x000000001a107211 */ /* 0x000fc600078c08ff */
[----:B------:R0:W-:Y:S01]  /*26890*/  STL [R1+0xe0], R7 ;  /* 0x0000e00701007387 */ /* 0x0001e20000100800 */
[----:B------:R-:W-:-:S03]  /*268a0*/  ISETP.LT.AND P4, PT, R25, c[0x0][0x17c], !P0 ;  /* 0x00005f0019007a0c */ /* 0x000fc60004781270 */
[----:B------:R-:W3:Y:S01]  /*268b0*/  LDL.LU R10, [R1+0x9e8] ;  /* 0x0009e800010a7983 */ /* 0x000ee20000300800 */
[----:B------:R-:W-:Y:S01]  /*268c0*/  ISETP.LT.AND P1, PT, R17, c[0x0][0x17c], !P0 ;  /* 0x00005f0011007a0c */ /* 0x000fe20004721270 */
[----:B------:R-:W-:Y:S01]  /*268d0*/  IMAD R25, R28, 0x2, R26 ;  /* 0x000000021c197824 */ /* 0x000fe200078e021a */
[----:B------:R-:W-:Y:S01]  /*268e0*/  LEA.HI.X.SX32 R17, R26, R2, 0x1, P6 ;  /* 0x000000021a117211 */ /* 0x000fe200030f0eff */
[----:B0-----:R-:W3:Y:S04]  /*268f0*/  LDL.LU R7, [R1+0x98] ;  /* 0x0000980001077983 */ /* 0x001ee80000300800 */
[----:B------:R-:W3:Y:S04]  /*26900*/  LDL.LU R15, [R1+0x48] ;  /* 0x00004800010f7983 */ /* 0x000ee80000300800 */
[----:B------:R-:W3:Y:S04]  /*26910*/  LDL.LU R11, [R1+0x88] ;  /* 0x00008800010b7983 */ /* 0x000ee80000300800 */
[----:B------:R-:W3:Y:S04]  /*26920*/  LDL.LU R26, [R1+0x8] ;  /* 0x00000800011a7983 */ /* 0x000ee80000300800 */
[----:B------:R0:W-:Y:S04]  /*26930*/  @P3 STG.E.U16 [R12.64], R27 ;  /* 0x0000001b0c003986 */ /* 0x0001e8000c101506 */
[----:B0-----:R-:W3:Y:S01]  /*26940*/  LDL R27, [R1+0x58] ;  /* 0x00005800011b7983 */ /* 0x001ee20000100800 */
[----:B------:R-:W-:-:S02]  /*26950*/  LEA R12, P3, R25, R0, 0x1 ;  /* 0x00000000190c7211 */ /* 0x000fc400078608ff */
[----:B------:R-:W-:Y:S01]  /*26960*/  ISETP.LT.AND P6, PT, R24, c[0x0][0x17c], !P0 ;  /* 0x00005f0018007a0c */ /* 0x000fe200047c1270 */
[C---:B------:R-:W-:Y:S01]  /*26970*/  IMAD R24, R28.reuse, 0x2, R25 ;  /* 0x000000021c187824 */ /* 0x040fe200078e0219 */
[----:B------:R-:W-:Y:S02]  /*26980*/  LEA.HI.X.SX32 R13, R25, R2, 0x1, P3 ;  /* 0x00000002190d7211 */ /* 0x000fe400018f0eff */
[----:B------:R-:W4:Y:S04]  /*26990*/  LDL.LU R25, [R1+0x38] ;  /* 0x0000380001197983 */ /* 0x000f280000300800 */
[----:B--2---:R0:W-:Y:S01]  /*269a0*/  @P2 STG.E.U16 [R16.64], R6 ;  /* 0x0000000610002986 */ /* 0x0041e2000c101506 */
[----:B------:R-:W-:Y:S01]  /*269b0*/  ISETP.LT.AND P2, PT, R23, c[0x0][0x17c], !P0 ;  /* 0x00005f0017007a0c */ /* 0x000fe20004741270 */
[----:B------:R-:W-:Y:S01]  /*269c0*/  IMAD R23, R28, 0x2, R24 ;  /* 0x000000021c177824 */ /* 0x000fe200078e0218 */
[C---:B0-----:R-:W-:Y:S01]  /*269d0*/  LEA R16, P3, R24.reuse, R0, 0x1 ;  /* 0x0000000018107211 */ /* 0x041fe200078608ff */
[----:B------:R-:W2:Y:S03]  /*269e0*/  LDL.LU R6, [R1+0x9e4] ;  /* 0x0009e40001067983 */ /* 0x000ea60000300800 */
[----:B------:R-:W-:Y:S01]  /*269f0*/  LEA.HI.X.SX32 R17, R24, R2, 0x1, P3 ;  /* 0x0000000218117211 */ /* 0x000fe200018f0eff */
[----:B---3--:R0:W-:Y:S01]  /*26a00*/  @P4 STG.E.U16 [R12.64], R27 ;  /* 0x0000001b0c004986 */ /* 0x0081e2000c101506 */
[----:B------:R-:W-:Y:S01]  /*26a10*/  ISETP.LT.AND P4, PT, R21, c[0x0][0x17c], !P0 ;  /* 0x00005f0015007a0c */ /* 0x000fe20004781270 */
[----:B------:R-:W-:-:S02]  /*26a20*/  IMAD R21, R28, 0x2, R23 ;  /* 0x000000021c157824 */ /* 0x000fc400078e0217 */
[----:B------:R1:W-:Y:S01]  /*26a30*/  @P5 STG.E.U16 [R16.64], R19 ;  /* 0x0000001310005986 */ /* 0x0003e2000c101506 */
[----:B------:R-:W-:Y:S01]  /*26a40*/  ISETP.LT.AND P5, PT, R5, c[0x0][0x17c], !P0 ;  /* 0x00005f0005007a0c */ /* 0x000fe200047a1270 */
[----:B------:R-:W-:Y:S01]  /*26a50*/  IMAD R5, R28, 0x2, R21 ;  /* 0x000000021c057824 */ /* 0x000fe200078e0215 */
[----:B0-----:R-:W-:-:S04]  /*26a60*/  LEA R12, P3, R23, R0, 0x1 ;  /* 0x00000000170c7211 */ /* 0x001fc800078608ff */
[----:B------:R-:W-:Y:S02]  /*26a70*/  LEA.HI.X.SX32 R13, R23, R2, 0x1, P3 ;  /* 0x00000002170d7211 */ /* 0x000fe400018f0eff */
[C---:B-1----:R-:W-:Y:S01]  /*26a80*/  LEA R16, P3, R21.reuse, R0, 0x1 ;  /* 0x0000000015107211 */ /* 0x042fe200078608ff */
[----:B------:R-:W3:Y:S03]  /*26a90*/  LDL.LU R23, [R1+0x10] ;  /* 0x0000100001177983 */ /* 0x000ee60000300800 */
[----:B------:R-:W-:Y:S01]  /*26aa0*/  LEA.HI.X.SX32 R17, R21, R2, 0x1, P3 ;  /* 0x0000000215117211 */ /* 0x000fe200018f0eff */
[----:B------:R0:W-:Y:S01]  /*26ab0*/  @P1 STG.E.U16 [R12.64], R10 ;  /* 0x0000000a0c001986 */ /* 0x0001e2000c101506 */
[----:B------:R-:W-:Y:S01]  /*26ac0*/  ISETP.LT.AND P3, PT, R3, c[0x0][0x17c], !P0 ;  /* 0x00005f0003007a0c */ /* 0x000fe20004761270 */
[----:B------:R-:W-:Y:S02]  /*26ad0*/  IMAD R3, R28, 0x2, R5 ;  /* 0x000000021c037824 */ /* 0x000fe400078e0205 */
[----:B------:R1:W-:Y:S04]  /*26ae0*/  @P6 STG.E.U16 [R16.64], R7 ;  /* 0x0000000710006986 */ /* 0x0003e8000c101506 */
[----:B------:R-:W3:Y:S01]  /*26af0*/  LDL.LU R24, [R1+0x18] ;  /* 0x0000180001187983 */ /* 0x000ee20000300800 */
[----:B0-----:R-:W-:-:S04]  /*26b00*/  LEA R12, P1, R5, R0, 0x1 ;  /* 0x00000000050c7211 */ /* 0x001fc800078208ff */
[----:B------:R-:W-:Y:S01]  /*26b10*/  LEA.HI.X.SX32 R13, R5, R2, 0x1, P1 ;  /* 0x00000002050d7211 */ /* 0x000fe200008f0eff */
[----:B------:R-:W-:Y:S01]  /*26b20*/  IMAD R5, R28, 0x2, R3 ;  /* 0x000000021c057824 */ /* 0x000fe200078e0203 */
[----:B-1----:R-:W-:-:S03]  /*26b30*/  LEA R16, P6, R3, R0, 0x1 ;  /* 0x0000000003107211 */ /* 0x002fc600078c08ff */
[----:B------:R0:W-:Y:S01]  /*26b40*/  @P2 STG.E.U16 [R12.64], R15 ;  /* 0x0000000f0c002986 */ /* 0x0001e2000c101506 */
[----:B------:R-:W-:Y:S01]  /*26b50*/  LEA.HI.X.SX32 R17, R3, R2, 0x1, P6 ;  /* 0x0000000203117211 */ /* 0x000fe200030f0eff */
[----:B------:R-:W-:Y:S02]  /*26b60*/  IMAD R3, R28, 0x2, R5 ;  /* 0x000000021c037824 */ /* 0x000fe400078e0205 */
[----:B------:R-:W3:Y:S04]  /*26b70*/  LDL.LU R28, [R1+0x188] ;  /* 0x00018800011c7983 */ /* 0x000ee80000300800 */
[----:B------:R-:W3:Y:S01]  /*26b80*/  LDL.LU R21, [R1+0x198] ;  /* 0x0001980001157983 */ /* 0x000ee20000300800 */
[----:B0-----:R-:W-:-:S03]  /*26b90*/  LEA R12, P6, R5, R0, 0x1 ;  /* 0x00000000050c7211 */ /* 0x001fc600078c08ff */
[----:B------:R-:W3:Y:S01]  /*26ba0*/  LDL.LU R27, [R1+0x1a8] ;  /* 0x0001a800011b7983 */ /* 0x000ee20000300800 */
[----:B------:R-:W-:-:S03]  /*26bb0*/  LEA.HI.X.SX32 R13, R5, R2, 0x1, P6 ;  /* 0x00000002050d7211 */ /* 0x000fc600030f0eff */
[----:B------:R0:W-:Y:S04]  /*26bc0*/  @P4 STG.E.U16 [R16.64], R26 ;  /* 0x0000001a10004986 */ /* 0x0001e8000c101506 */
[----:B----4-:R1:W-:Y:S01]  /*26bd0*/  @P5 STG.E.U16 [R12.64], R14 ;  /* 0x0000000e0c005986 */ /* 0x0103e2000c101506 */
[----:B------:R-:W-:-:S03]  /*26be0*/  ISETP.LT.AND P5, PT, R20, c[0x0][0x17c], !P0 ;  /* 0x00005f0014007a0c */ /* 0x000fc600047a1270 */
[----:B0-----:R-:W4:Y:S04]  /*26bf0*/  LDL.LU R17, [R1+0x78] ;  /* 0x0000780001117983 */ /* 0x001f280000300800 */
[----:B-1----:R-:W3:Y:S04]  /*26c00*/  LDL.LU R13, [R1] ;  /* 0x00000000010d7983 */ /* 0x002ee80000300800 */
[----:B------:R-:W3:Y:S01]  /*26c10*/  LDL.LU R20, [R1+0x4] ;  /* 0x0000040001147983 */ /* 0x000ee20000300800 */
[----:B------:R-:W-:Y:S01]  /*26c20*/  IMAD.MOV.U32 R16, RZ, RZ, c[0x0][0x198] ;  /* 0x00006600ff107624 */ /* 0x000fe200078e00ff */
[----:B------:R-:W-:-:S02]  /*26c30*/  ISETP.LT.AND P2, PT, R4, c[0x0][0x17c], !P0 ;  /* 0x00005f0004007a0c */ /* 0x000fc40004741270 */
[----:B------:R-:W-:Y:S01]  /*26c40*/  ISETP.LT.AND P4, PT, R9, c[0x0][0x17c], !P0 ;  /* 0x00005f0009007a0c */ /* 0x000fe20004781270 */
[----:B------:R-:W-:Y:S01]  /*26c50*/  IMAD R9, R16, 0x2, R3 ;  /* 0x0000000210097824 */ /* 0x000fe200078e0203 */
[C---:B------:R-:W-:Y:S02]  /*26c60*/  LEA R4, P6, R3.reuse, R0, 0x1 ;  /* 0x0000000003047211 */ /* 0x040fe400078c08ff */
[----:B------:R-:W-:Y:S02]  /*26c70*/  ISETP.LT.AND P1, PT, R8, c[0x0][0x17c], !P0 ;  /* 0x00005f0008007a0c */ /* 0x000fe40004721270 */
[----:B------:R-:W-:Y:S01]  /*26c80*/  LEA.HI.X.SX32 R5, R3, R2, 0x1, P6 ;  /* 0x0000000203057211 */ /* 0x000fe200030f0eff */
[----:B------:R-:W-:Y:S01]  /*26c90*/  IMAD R3, R16, 0x2, R9 ;  /* 0x0000000210037824 */ /* 0x000fe200078e0209 */
[----:B------:R-:W-:-:S03]  /*26ca0*/  LEA R8, P6, R9, R0, 0x1 ;  /* 0x0000000009087211 */ /* 0x000fc600078c08ff */
[----:B------:R0:W-:Y:S01]  /*26cb0*/  @P3 STG.E.U16 [R4.64], R11 ;  /* 0x0000000b04003986 */ /* 0x0001e2000c101506 */
[----:B------:R-:W-:Y:S01]  /*26cc0*/  LEA.HI.X.SX32 R9, R9, R2, 0x1, P6 ;  /* 0x0000000209097211 */ /* 0x000fe200030f0eff */
[----:B------:R-:W-:-:S04]  /*26cd0*/  IMAD R12, R16, 0x2, R3 ;  /* 0x00000002100c7824 */ /* 0x000fc800078e0203 */
[----:B------:R1:W-:Y:S01]  /*26ce0*/  @P1 STG.E.U16 [R8.64], R25 ;  /* 0x0000001908001986 */ /* 0x0003e2000c101506 */
[----:B0-----:R-:W-:-:S04]  /*26cf0*/  LEA R4, P6, R3, R0, 0x1 ;  /* 0x0000000003047211 */ /* 0x001fc800078c08ff */
[----:B------:R-:W-:Y:S01]  /*26d00*/  LEA.HI.X.SX32 R5, R3, R2, 0x1, P6 ;  /* 0x0000000203057211 */ /* 0x000fe200030f0eff */
[----:B------:R-:W-:Y:S01]  /*26d10*/  IMAD R3, R16, 0x2, R12 ;  /* 0x0000000210037824 */ /* 0x000fe200078e020c */
[----:B-1----:R-:W-:-:S04]  /*26d20*/  LEA R8, P6, R12, R0, 0x1 ;  /* 0x000000000c087211 */ /* 0x002fc800078c08ff */
[----:B------:R-:W-:Y:S01]  /*26d30*/  LEA.HI.X.SX32 R9, R12, R2, 0x1, P6 ;  /* 0x000000020c097211 */ /* 0x000fe200030f0eff */
[----:B------:R-:W-:Y:S01]  /*26d40*/  IMAD R12, R16, 0x2, R3 ;  /* 0x00000002100c7824 */ /* 0x000fe200078e0203 */
[----:B------:R-:W-:Y:S02]  /*26d50*/  ISETP.LT.AND P3, PT, R22, c[0x0][0x17c], !P0 ;  /* 0x00005f0016007a0c */ /* 0x000fe40004761270 */
[----:B------:R-:W-:Y:S02]  /*26d60*/  ISETP.LT.AND P1, PT, R29, c[0x0][0x17c], !P0 ;  /* 0x00005f001d007a0c */ /* 0x000fe40004721270 */
[----:B------:R-:W3:Y:S04]  /*26d70*/  LDL.LU R29, [R1+0x68] ;  /* 0x00006800011d7983 */ /* 0x000ee80000300800 */
[----:B--2---:R0:W-:Y:S04]  /*26d80*/  @P2 STG.E.U16 [R4.64], R6 ;  /* 0x0000000604002986 */ /* 0x0041e8000c101506 */
[----:B------:R1:W-:Y:S01]  /*26d90*/  @P4 STG.E.U16 [R8.64], R18 ;  /* 0x0000001208004986 */ /* 0x0003e2000c101506 */
[----:B0-----:R-:W-:-:S04]  /*26da0*/  LEA R4, P6, R3, R0, 0x1 ;  /* 0x0000000003047211 */ /* 0x001fc800078c08ff */
[----:B------:R-:W-:Y:S01]  /*26db0*/  LEA.HI.X.SX32 R5, R3, R2, 0x1, P6 ;  /* 0x0000000203057211 */ /* 0x000fe200030f0eff */
[----:B------:R-:W-:Y:S01]  /*26dc0*/  IMAD R3, R16, 0x2, R12 ;  /* 0x0000000210037824 */ /* 0x000fe200078e020c */
[----:B-1----:R-:W-:-:S04]  /*26dd0*/  LEA R8, P6, R12, R0, 0x1 ;  /* 0x000000000c087211 */ /* 0x002fc800078c08ff */
[----:B------:R-:W-:Y:S01]  /*26de0*/  LEA.HI.X.SX32 R9, R12, R2, 0x1, P6 ;  /* 0x000000020c097211 */ /* 0x000fe200030f0eff */
[----:B------:R-:W-:Y:S01]  /*26df0*/  IMAD R12, R16, 0x2, R3 ;  /* 0x00000002100c7824 */ /* 0x000fe200078e0203 */
[----:B----4-:R0:W-:Y:S01]  /*26e00*/  @P5 STG.E.U16 [R4.64], R17 ;  /* 0x0000001104005986 */ /* 0x0101e2000c101506 */
[----:B---3--:R-:W-:Y:S02]  /*26e10*/  ISETP.LT.AND P5, PT, R23, c[0x0][0x17c], !P0 ;  /* 0x00005f0017007a0c */ /* 0x008fe400047a1270 */
[----:B------:R-:W-:Y:S02]  /*26e20*/  ISETP.LT.AND P2, PT, R13, c[0x0][0x17c], !P0 ;  /* 0x00005f000d007a0c */ /* 0x000fe40004741270 */
[----:B------:R-:W2:Y:S01]  /*26e30*/  LDL.LU R13, [R1+0x58] ;  /* 0x00005800010d7983 */ /* 0x000ea20000300800 */
[----:B------:R-:W-:-:S03]  /*26e40*/  ISETP.LT.AND P4, PT, R20, c[0x0][0x17c], !P0 ;  /* 0x00005f0014007a0c */ /* 0x000fc60004781270 */
[----:B------:R-:W3:Y:S01]  /*26e50*/  LDL.LU R22, [R1+0x20] ;  /* 0x0000200001167983 */ /* 0x000ee20000300800 */
[----:B0-----:R-:W-:-:S03]  /*26e60*/  LEA R4, P6, R3, R0, 0x1 ;  /* 0x0000000003047211 */ /* 0x001fc600078c08ff */
[----:B------:R-:W4:Y:S01]  /*26e70*/  LDL.LU R23, [R1+0x24] ;  /* 0x0000240001177983 */ /* 0x000f220000300800 */
[----:B------:R-:W-:-:S03]  /*26e80*/  LEA.HI.X.SX32 R5, R3, R2, 0x1, P6 ;  /* 0x0000000203057211 */ /* 0x000fc600030f0eff */
[----:B------:R-:W3:Y:S04]  /*26e90*/  LDL.LU R20, [R1+0x30] ;  /* 0x0000300001147983 */ /* 0x000ee80000300800 */
[----:B------:R-:W3:Y:S04]  /*26ea0*/  LDL.LU R3, [R1+0x14] ;  /* 0x0000140001037983 */ /* 0x000ee80000300800 */
[----:B------:R-:W-:Y:S04]  /*26eb0*/  @P3 STG.E.U16 [R8.64], R28 ;  /* 0x0000001c08003986 */ /* 0x000fe8000c101506 */
[----:B------:R0:W-:Y:S01]  /*26ec0*/  @P1 STG.E.U16 [R4.64], R21 ;  /* 0x0000001504001986 */ /* 0x0001e2000c101506 */
[----:B------:R-:W-:-:S03]  /*26ed0*/  ISETP.LT.AND P1, PT, R24, c[0x0][0x17c], !P0 ;  /* 0x00005f0018007a0c */ /* 0x000fc60004721270 */
[----:B------:R-:W4:Y:S04]  /*26ee0*/  LDL.LU R24, [R1+0x34] ;  /* 0x0000340001187983 */ /* 0x000f280000300800 */
[----:B0-----:R-:W4:Y:S01]  /*26ef0*/  LDL.LU R5, [R1+0x1c] ;  /* 0x00001c0001057983 */ /* 0x001f220000300800 */
[----:B------:R-:W-:-:S04]  /*26f00*/  LEA R8, P6, R12, R0, 0x1 ;  /* 0x000000000c087211 */ /* 0x000fc800078c08ff */
[----:B------:R-:W-:-:S05]  /*26f10*/  LEA.HI.X.SX32 R9, R12, R2, 0x1, P6 ;  /* 0x000000020c097211 */ /* 0x000fca00030f0eff */
[----:B------:R0:W-:Y:S01]  /*26f20*/  @P2 STG.E.U16 [R8.64], R27 ;  /* 0x0000001b08002986 */ /* 0x0001e2000c101506 */
[----:B------:R-:W-:Y:S02]  /*26f30*/  PRMT R10, R29, 0x7632, R10 ;  /* 0x000076321d0a7816 */ /* 0x000fe4000000000a */
[----:B--2---:R-:W-:Y:S02]  /*26f40*/  PRMT R6, R13, 0x7632, R6 ;  /* 0x000076320d067816 */ /* 0x004fe40000000006 */
[----:B------:R-:W2:Y:S01]  /*26f50*/  LDL.LU R13, [R1+0x40] ;  /* 0x00004000010d7983 */ /* 0x000ea20000300800 */
[----:B---3--:R-:W-:Y:S01]  /*26f60*/  ISETP.LT.AND P3, PT, R3, c[0x0][0x17c], !P0 ;  /* 0x00005f0003007a0c */ /* 0x008fe20004761270 */
[----:B------:R-:W-:-:S04]  /*26f70*/  IMAD R3, R16, 0x2, R12 ;  /* 0x0000000210037824 */ /* 0x000fc800078e020c */
[----:B------:R-:W-:Y:S01]  /*26f80*/  IMAD R12, R16, 0x2, R3 ;  /* 0x00000002100c7824 */ /* 0x000fe200078e0203 */
[----:B------:R-:W-:Y:S02]  /*26f90*/  LEA R4, P6, R3, R0, 0x1 ;  /* 0x0000000003047211 */ /* 0x000fe400078c08ff */
[----:B----4-:R-:W-:Y:S02]  /*26fa0*/  ISETP.LT.AND P2, PT, R5, c[0x0][0x17c], !P0 ;  /* 0x00005f0005007a0c */ /* 0x010fe40004741270 */
[----:B------:R-:W-:Y:S02]  /*26fb0*/  LEA.HI.X.SX32 R5, R3, R2, 0x1, P6 ;  /* 0x0000000203057211 */ /* 0x000fe400030f0eff */
[----:B0-----:R-:W-:-:S04]  /*26fc0*/  LEA R8, P6, R12, R0, 0x1 ;  /* 0x000000000c087211 */ /* 0x001fc800078c08ff */
[----:B------:R-:W-:Y:S01]  /*26fd0*/  LEA.HI.X.SX32 R9, R12, R2, 0x1, P6 ;  /* 0x000000020c097211 */ /* 0x000fe200030f0eff */
[----:B------:R-:W-:Y:S01]  /*26fe0*/  @P4 STG.E.U16 [R4.64], R10 ;  /* 0x0000000a04004986 */ /* 0x000fe2000c101506 */
[----:B------:R-:W-:-:S03]  /*26ff0*/  ISETP.LT.AND P4, PT, R22, c[0x0][0x17c], !P0 ;  /* 0x00005f0016007a0c */ /* 0x000fc60004781270 */
[----:B------:R0:W-:Y:S01]  /*27000*/  @P5 STG.E.U16 [R8.64], R6 ;  /* 0x0000000608005986 */ /* 0x0001e2000c101506 */
[----:B------:R-:W-:-:S03]  /*27010*/  ISETP.LT.AND P5, PT, R23, c[0x0][0x17c], !P0 ;  /* 0x00005f0017007a0c */ /* 0x000fc600047a1270 */
[----:B------:R-:W3:Y:S01]  /*27020*/  LDL.LU R22, [R1+0x44] ;  /* 0x0000440001167983 */ /* 0x000ee20000300800 */
[----:B0-----:R-:W-:-:S03]  /*27030*/  PRMT R6, R19, 0x7632, R6 ;  /* 0x0000763213067816 */ /* 0x001fc60000000006 */
[----:B------:R-:W4:Y:S04]  /*27040*/  LDL.LU R19, [R1+0x9e0] ;  /* 0x0009e00001137983 */ /* 0x000f280000300800 */
[----:B------:R-:W3:Y:S01]  /*27050*/  LDL.LU R23, [R1+0x50] ;  /* 0x0000500001177983 */ /* 0x000ee20000300800 */
[----:B------:R-:W-:-:S04]  /*27060*/  IMAD R3, R16, 0x2, R12 ;  /* 0x0000000210037824 */ /* 0x000fc800078e020c */
[----:B------:R-:W-:Y:S01]  /*27070*/  IMAD R9, R16, 0x2, R3 ;  /* 0x0000000210097824 */ /* 0x000fe200078e0203 */
[----:B------:R-:W-:-:S04]  /*27080*/  LEA R4, P6, R3, R0, 0x1 ;  /* 0x0000000003047211 */ /* 0x000fc800078c08ff */
[----:B------:R-:W-:Y:S01]  /*27090*/  LEA.HI.X.SX32 R5, R3, R2, 0x1, P6 ;  /* 0x0000000203057211 */ /* 0x000fe200030f0eff */
[----:B------:R-:W-:Y:S01]  /*270a0*/  IMAD R3, R16, 0x2, R9 ;  /* 0x0000000210037824 */ /* 0x000fe200078e0209 */
[C---:B------:R-:W-:Y:S02]  /*270b0*/  LEA R8, P6, R9.reuse, R0, 0x1 ;  /* 0x0000000009087211 */ /* 0x040fe400078c08ff */
[----:B------:R-:W-:Y:S01]  /*270c0*/  PRMT R12, R10, 0x7632, R12 ;  /* 0x000076320a0c7816 */ /* 0x000fe2000000000c */
[----:B------:R0:W-:Y:S01]  /*270d0*/  @P3 STG.E.U16 [R4.64], R6 ;  /* 0x0000000604003986 */ /* 0x0001e2000c101506 */
[----:B------:R-:W-:Y:S01]  /*270e0*/  LEA.HI.X.SX32 R9, R9, R2, 0x1, P6 ;  /* 0x0000000209097211 */ /* 0x000fe200030f0eff */
[----:B------:R-:W-:-:S04]  /*270f0*/  IMAD R10, R16, 0x2, R3 ;  /* 0x00000002100a7824 */ /* 0x000fc800078e0203 */
[----:B------:R1:W-:Y:S01]  /*27100*/  @P1 STG.E.U16 [R8.64], R12 ;  /* 0x0000000c08001986 */ /* 0x0003e2000c101506 */
[----:B0-----:R-:W-:Y:S02]  /*27110*/  LEA R4, P6, R3, R0, 0x1 ;  /* 0x0000000003047211 */ /* 0x001fe400078c08ff */
[----:B------:R-:W-:Y:S02]  /*27120*/  PRMT R6, R7, 0x7632, R6 ;  /* 0x0000763207067816 */ /* 0x000fe40000000006 */
[----:B------:R-:W-:Y:S01]  /*27130*/  LEA.HI.X.SX32 R5, R3, R2, 0x1, P6 ;  /* 0x0000000203057211 */ /* 0x000fe200030f0eff */
[----:B------:R-:W-:Y:S01]  /*27140*/  IMAD R3, R16, 0x2, R10 ;  /* 0x0000000210037824 */ /* 0x000fe200078e020a */
[C---:B-1----:R-:W-:Y:S01]  /*27150*/  LEA R8, P6, R10.reuse, R0, 0x1 ;  /* 0x000000000a087211 */ /* 0x042fe200078c08ff */
[----:B------:R-:W4:Y:S03]  /*27160*/  LDL.LU R7, [R1+0x9dc] ;  /* 0x0009dc0001077983 */ /* 0x000f260000300800 */
[----:B------:R-:W-:Y:S01]  /*27170*/  LEA.HI.X.SX32 R9, R10, R2, 0x1, P6 ;  /* 0x000000020a097211 */ /* 0x000fe200030f0eff */
[----:B------:R0:W-:Y:S01]  /*27180*/  @P2 STG.E.U16 [R4.64], R6 ;  /* 0x0000000604002986 */ /* 0x0001e2000c101506 */
[----:B------:R-:W-:-:S02]  /*27190*/  ISETP.LT.AND P3, PT, R20, c[0x0][0x17c], !P0 ;  /* 0x00005f0014007a0c */ /* 0x000fc40004761270 */
[----:B------:R-:W-:Y:S01]  /*271a0*/  ISETP.LT.AND P1, PT, R24, c[0x0][0x17c], !P0 ;  /* 0x00005f0018007a0c */ /* 0x000fe20004721270 */
[----:B------:R-:W4:Y:S04]  /*271b0*/  LDL.LU R20, [R1+0x54] ;  /* 0x0000540001147983 */ /* 0x000f280000300800 */
[----:B------:R-:W4:Y:S01]  /*271c0*/  LDL.LU R24, [R1+0x60] ;  /* 0x0000600001187983 */ /* 0x000f220000300800 */
[----:B0-----:R-:W-:Y:S02]  /*271d0*/  PRMT R5, R15, 0x7632, R5 ;  /* 0x000076320f057816 */ /* 0x001fe40000000005 */
[----:B------:R-:W-:Y:S01]  /*271e0*/  LEA R4, P6, R3, R0, 0x1 ;  /* 0x0000000003047211 */ /* 0x000fe200078c08ff */
[----:B------:R-:W4:Y:S01]  /*271f0*/  LDL.LU R15, [R1+0x9d8] ;  /* 0x0009d800010f7983 */ /* 0x000f220000300800 */
[----:B------:R-:W-:-:S03]  /*27200*/  PRMT R6, R26, 0x7632, R6 ;  /* 0x000076321a067816 */ /* 0x000fc60000000006 */
[----:B------:R0:W-:Y:S02]  /*27210*/  @P4 STG.E.U16 [R8.64], R5 ;  /* 0x0000000508004986 */ /* 0x0001e4000c101506 */
[----:B0-----:R-:W-:-:S05]  /*27220*/  LEA.HI.X.SX32 R5, R3, R2, 0x1, P6 ;  /* 0x0000000203057211 */ /* 0x001fca00030f0eff */
[----:B------:R0:W-:Y:S01]  /*27230*/  @P5 STG.E.U16 [R4.64], R6 ;  /* 0x0000000604005986 */ /* 0x0001e2000c101506 */
[----:B--2---:R-:W-:-:S03]  /*27240*/  ISETP.LT.AND P2, PT, R13, c[0x0][0x17c], !P0 ;  /* 0x00005f000d007a0c */ /* 0x004fc60004741270 */
[----:B------:R-:W2:Y:S04]  /*27250*/  LDL.LU R13, [R1+0x64] ;  /* 0x00006400010d7983 */ /* 0x000ea80000300800 */
[----:B------:R-:W2:Y:S01]  /*27260*/  LDL.LU R26, [R1+0x70] ;  /* 0x00007000011a7983 */ /* 0x000ea20000300800 */
[----:B---3--:R-:W-:-:S03]  /*27270*/  ISETP.LT.AND P5, PT, R23, c[0x0][0x17c], !P0 ;  /* 0x00005f0017007a0c */ /* 0x008fc600047a1270 */
[----:B------:R-:W3:Y:S01]  /*27280*/  LDL.LU R23, [R1+0x74] ;  /* 0x0000740001177983 */ /* 0x000ee20000300800 */
[----:B------:R-:W-:Y:S01]  /*27290*/  IMAD R10, R16, 0x2, R3 ;  /* 0x00000002100a7824 */ /* 0x000fe200078e0203 */
[----:B------:R-:W-:-:S04]  /*272a0*/  PRMT R14, R14, 0x7632, R14 ;  /* 0x000076320e0e7816 */ /* 0x000fc8000000000e */
[----:B------:R-:W-:Y:S01]  /*272b0*/  LEA R8, P6, R10, R0, 0x1 ;  /* 0x000000000a087211 */ /* 0x000fe200078c08ff */
[----:B------:R-:W-:-:S03]  /*272c0*/  IMAD R3, R16, 0x2, R10 ;  /* 0x0000000210037824 */ /* 0x000fc600078e020a */
[----:B------:R-:W-:Y:S02]  /*272d0*/  LEA.HI.X.SX32 R9, R10, R2, 0x1, P6 ;  /* 0x000000020a097211 */ /* 0x000fe400030f0eff */
[----:B0-----:R-:W-:-:S03]  /*272e0*/  LEA R4, P6, R3, R0, 0x1 ;  /* 0x0000000003047211 */ /* 0x001fc600078c08ff */
[----:B------:R0:W-:Y:S01]  /*272f0*/  @P3 STG.E.U16 [R8.64], R14 ;  /* 0x0000000e08003986 */ /* 0x0001e2000c101506 */
[----:B------:R-:W-:Y:S02]  /*27300*/  LEA.HI.X.SX32 R5, R3, R2, 0x1, P6 ;  /* 0x0000000203057211 */ /* 0x000fe400030f0eff */
[----:B------:R-:W-:Y:S02]  /*27310*/  PRMT R6, R11, 0x7632, R6 ;  /* 0x000076320b067816 */ /* 0x000fe40000000006 */
[----:B------:R-:W-:Y:S01]  /*27320*/  ISETP.LT.AND P4, PT, R22, c[0x0][0x17c], !P0 ;  /* 0x00005f0016007a0c */ /* 0x000fe20004781270 */
[----:B------:R-:W3:Y:S01]  /*27330*/  LDL.LU R11, [R1+0x9d4] ;  /* 0x0009d400010b7983 */ /* 0x000ee20000300800 */
[----:B0-----:R-:W-:-:S04]  /*27340*/  IMAD R9, R16, 0x2, R3 ;  /* 0x0000000210097824 */ /* 0x001fc800078e0203 */
[----:B------:R-:W-:Y:S01]  /*27350*/  IMAD R3, R16, 0x2, R9 ;  /* 0x0000000210037824 */ /* 0x000fe200078e0209 */
[----:B------:R-:W-:Y:S01]  /*27360*/  LEA R8, P6, R9, R0, 0x1 ;  /* 0x0000000009087211 */ /* 0x000fe200078c08ff */
[----:B------:R0:W-:Y:S01]  /*27370*/  @P1 STG.E.U16 [R4.64], R6 ;  /* 0x0000000604001986 */ /* 0x0001e2000c101506 */
[----:B------:R-:W-:Y:S02]  /*27380*/  PRMT R12, R25, 0x7632, R12 ;  /* 0x00007632190c7816 */ /* 0x000fe4000000000c */
[----:B------:R-:W-:Y:S02]  /*27390*/  LEA.HI.X.SX32 R9, R9, R2, 0x1, P6 ;  /* 0x0000000209097211 */ /* 0x000fe400030f0eff */
[----:B------:R-:W-:-:S03]  /*273a0*/  PRMT R10, R6, 0x7632, R10 ;  /* 0x00007632060a7816 */ /* 0x000fc6000000000a */
[----:B------:R1:W-:Y:S01]  /*273b0*/  @P2 STG.E.U16 [R8.64], R12 ;  /* 0x0000000c08002986 */ /* 0x0003e2000c101506 */
[----:B0-----:R-:W-:Y:S01]  /*273c0*/  LEA R4, P6, R3, R0, 0x1 ;  /* 0x0000000003047211 */ /* 0x001fe200078c08ff */
[----:B------:R-:W-:-:S03]  /*273d0*/  IMAD R6, R16, 0x2, R3 ;  /* 0x0000000210067824 */ /* 0x000fc600078e0203 */
[----:B------:R-:W-:Y:S02]  /*273e0*/  LEA.HI.X.SX32 R5, R3, R2, 0x1, P6 ;  /* 0x0000000203057211 */ /* 0x000fe400030f0eff */
[----:B-1----:R-:W-:Y:S02]  /*273f0*/  LEA R8, P6, R6, R0, 0x1 ;  /* 0x0000000006087211 */ /* 0x002fe400078c08ff */
[----:B----4-:R-:W-:Y:S02]  /*27400*/  ISETP.LT.AND P1, PT, R24, c[0x0][0x17c], !P0 ;  /* 0x00005f0018007a0c */ /* 0x010fe40004721270 */
[----:B------:R-:W-:Y:S01]  /*27410*/  LEA.HI.X.SX32 R9, R6, R2, 0x1, P6 ;  /* 0x0000000206097211 */ /* 0x000fe200030f0eff */
[----:B------:R-:W4:Y:S01]  /*27420*/  LDL.LU R24, [R1+0x80] ;  /* 0x0000800001187983 */ /* 0x000f220000300800 */
[----:B------:R-:W-:-:S03]  /*27430*/  PRMT R18, R18, 0x7632, R18 ;  /* 0x0000763212127816 */ /* 0x000fc60000000012 */
[----:B------:R-:W4:Y:S04]  /*27440*/  LDL.LU R25, [R1+0x84] ;  /* 0x0000840001197983 */ /* 0x000f280000300800 */
[----:B------:R-:W-:Y:S04]  /*27450*/  @P4 STG.E.U16 [R4.64], R10 ;  /* 0x0000000a04004986 */ /* 0x000fe8000c101506 */
[----:B------:R0:W-:Y:S01]  /*27460*/  @P5 STG.E.U16 [R8.64], R18 ;  /* 0x0000001208005986 */ /* 0x0001e2000c101506 */
[----:B--2---:R-:W-:-:S03]  /*27470*/  ISETP.LT.AND P4, PT, R26, c[0x0][0x17c], !P0 ;  /* 0x00005f001a007a0c */ /* 0x004fc60004781270 */
[----:B------:R-:W2:Y:S01]  /*27480*/  LDL.LU R26, [R1+0x90] ;  /* 0x00009000011a7983 */ /* 0x000ea20000300800 */
[----:B---3--:R-:W-:-:S03]  /*27490*/  ISETP.LT.AND P5, PT, R23, c[0x0][0x17c], !P0 ;  /* 0x00005f0017007a0c */ /* 0x008fc600047a1270 */
[----:B------:R-:W3:Y:S04]  /*274a0*/  LDL.LU R23, [R1+0x94] ;  /* 0x0000940001177983 */ /* 0x000ee80000300800 */
[----:B0-----:R-:W3:Y:S01]  /*274b0*/  LDL.LU R18, [R1+0x6c] ;  /* 0x00006c0001127983 */ /* 0x001ee20000300800 */
[----:B------:R-:W-:Y:S01]  /*274c0*/  IMAD R3, R16, 0x2, R6 ;  /* 0x0000000210037824 */ /* 0x000fe200078e0206 */
[----:B------:R-:W-:-:S03]  /*274d0*/  ISETP.LT.AND P3, PT, R20, c[0x0][0x17c], !P0 ;  /* 0x00005f0014007a0c */ /* 0x000fc60004761270 */
[C---:B------:R-:W-:Y:S01]  /*274e0*/  IMAD R6, R16.reuse, 0x2, R3 ;  /* 0x0000000210067824 */ /* 0x040fe200078e0203 */
[----:B------:R-:W-:Y:S02]  /*274f0*/  LEA R4, P6, R3, R0, 0x1 ;  /* 0x0000000003047211 */ /* 0x000fe400078c08ff */
[----:B------:R-:W-:Y:S02]  /*27500*/  PRMT R12, R17, 0x7632, R12 ;  /* 0x00007632110c7816 */ /* 0x000fe4000000000c */
[----:B------:R-:W-:Y:S01]  /*27510*/  LEA.HI.X.SX32 R5, R3, R2, 0x1, P6 ;  /* 0x0000000203057211 */ /* 0x000fe200030f0eff */
[----:B------:R-:W-:Y:S01]  /*27520*/  IMAD R3, R16, 0x2, R6 ;  /* 0x0000000210037824 */ /* 0x000fe200078e0206 */
[----:B------:R-:W-:Y:S02]  /*27530*/  LEA R8, P6, R6, R0, 0x1 ;  /* 0x0000000006087211 */ /* 0x000fe400078c08ff */
[----:B------:R-:W-:Y:S01]  /*27540*/  ISETP.LT.AND P2, PT, R13, c[0x0][0x17c], !P0 ;  /* 0x00005f000d007a0c */ /* 0x000fe20004741270 */
[----:B------:R0:W-:Y:S01]  /*27550*/  @P3 STG.E.U16 [R4.64], R12 ;  /* 0x0000000c04003986 */ /* 0x0001e2000c101506 */
[----:B------:R-:W-:-:S02]  /*27560*/  PRMT R10, R28, 0x7632, R10 ;  /* 0x000076321c0a7816 */ /* 0x000fc4000000000a */
[----:B------:R-:W-:Y:S01]  /*27570*/  LEA.HI.X.SX32 R9, R6, R2, 0x1, P6 ;  /* 0x0000000206097211 */ /* 0x000fe200030f0eff */
[----:B------:R-:W-:Y:S01]  /*27580*/  IMAD R6, R16, 0x2, R3 ;  /* 0x0000000210067824 */ /* 0x000fe200078e0203 */
[----:B------:R-:W3:Y:S04]  /*27590*/  LDL.LU R28, [R1+0x5c] ;  /* 0x00005c00011c7983 */ /* 0x000ee80000300800 */
[----:B------:R1:W-:Y:S01]  /*275a0*/  @P1 STG.E.U16 [R8.64], R10 ;  /* 0x0000000a08001986 */ /* 0x0003e2000c101506 */
[----:B0-----:R-:W-:-:S04]  /*275b0*/  LEA R4, P6, R3, R0, 0x1 ;  /* 0x0000000003047211 */ /* 0x001fc800078c08ff */
[----:B------:R-:W-:Y:S01]  /*275c0*/  LEA.HI.X.SX32 R5, R3, R2, 0x1, P6 ;  /* 0x0000000203057211 */ /* 0x000fe200030f0eff */
[----:B------:R-:W-:Y:S01]  /*275d0*/  IMAD R3, R16, 0x2, R6 ;  /* 0x0000000210037824 */ /* 0x000fe200078e0206 */
[----:B-1----:R-:W-:Y:S02]  /*275e0*/  PRMT R9, R21, 0x7632, R9 ;  /* 0x0000763215097816 */ /* 0x002fe40000000009 */
[----:B------:R-:W-:-:S03]  /*275f0*/  LEA R8, P6, R6, R0, 0x1 ;  /* 0x0000000006087211 */ /* 0x000fc600078c08ff */
[----:B------:R0:W-:Y:S01]  /*27600*/  @P2 STG.E.U16 [R4.64], R9 ;  /* 0x0000000904002986 */ /* 0x0001e2000c101506 */
[----:B------:R-:W-:Y:S02]  /*27610*/  PRMT R10, R27, 0x7632, R10 ;  /* 0x000076321b0a7816 */ /* 0x000fe4000000000a */
[----:B0-----:R-:W-:Y:S02]  /*27620*/  LEA.HI.X.SX32 R9, R6, R2, 0x1, P6 ;  /* 0x0000000206097211 */ /* 0x001fe400030f0eff */
[----:B------:R-:W-:Y:S02]  /*27630*/  LEA R4, P6, R3, R0, 0x1 ;  /* 0x0000000003047211 */ /* 0x000fe400078c08ff */
[----:B----4-:R-:W-:Y:S02]  /*27640*/  ISETP.LT.AND P3, PT, R24, c[0x0][0x17c], !P0 ;  /* 0x00005f0018007a0c */ /* 0x010fe40004761270 */
[----:B------:R-:W4:Y:S01]  /*27650*/  LDL.LU R24, [R1+0xa4] ;  /* 0x0000a40001187983 */ /* 0x000f220000300800 */
[----:B------:R-:W-:-:S02]  /*27660*/  ISETP.LT.AND P1, PT, R25, c[0x0][0x17c], !P0 ;  /* 0x00005f0019007a0c */ /* 0x000fc40004721270 */
[----:B------:R-:W-:Y:S01]  /*27670*/  LEA.HI.X.SX32 R5, R3, R2, 0x1, P6 ;  /* 0x0000000203057211 */ /* 0x000fe200030f0eff */
[----:B------:R-:W4:Y:S04]  /*27680*/  LDL.LU R13, [R1+0x2c] ;  /* 0x00002c00010d7983 */ /* 0x000f280000300800 */
[----:B------:R-:W4:Y:S04]  /*27690*/  LDL.LU R25, [R1+0xa8] ;  /* 0x0000a80001197983 */ /* 0x000f280000300800 */
[----:B------:R-:W4:Y:S04]  /*276a0*/  LDL.LU R27, [R1+0xac] ;  /* 0x0000ac00011b7983 */ /* 0x000f280000300800 */
[----:B------:R0:W-:Y:S01]  /*276b0*/  @P4 STG.E.U16 [R8.64], R10 ;  /* 0x0000000a08004986 */ /* 0x0001e2000c101506 */
[----:B--2---:R-:W-:-:S03]  /*276c0*/  ISETP.LT.AND P2, PT, R26, c[0x0][0x17c], !P0 ;  /* 0x00005f001a007a0c */ /* 0x004fc60004741270 */
[----:B------:R-:W2:Y:S04]  /*276d0*/  LDL.LU R26, [R1+0x9c] ;  /* 0x00009c00011a7983 */ /* 0x000ea80000300800 */
[----:B------:R-:W2:Y:S04]  /*276e0*/  LDL.LU R21, [R1+0xb0] ;  /* 0x0000b00001157983 */ /* 0x000ea80000300800 */
[----:B------:R-:W2:Y:S04]  /*276f0*/  LDL.LU R29, [R1+0x4c] ;  /* 0x00004c00011d7983 */ /* 0x000ea80000300800 */
[----:B------:R-:W2:Y:S04]  /*27700*/  LDL.LU R20, [R1+0xc] ;  /* 0x00000c0001147983 */ /* 0x000ea80000300800 */
[----:B---3--:R1:W-:Y:S01]  /*27710*/  @P5 STG.E.U16 [R4.64], R18 ;  /* 0x0000001204005986 */ /* 0x0083e2000c101506 */
[----:B------:R-:W-:-:S03]  /*27720*/  ISETP.LT.AND P5, PT, R11, c[0x0][0x17c], !P0 ;  /* 0x00005f000b007a0c */ /* 0x000fc600047a1270 */
[----:B------:R-:W3:Y:S01]  /*27730*/  LDL.LU R11, [R1+0x9d0] ;  /* 0x0009d000010b7983 */ /* 0x000ee20000300800 */
[----:B------:R-:W-:-:S04]  /*27740*/  IMAD R6, R16, 0x2, R3 ;  /* 0x0000000210067824 */ /* 0x000fc800078e0203 */
[----:B------:R-:W-:Y:S01]  /*27750*/  IMAD R3, R16, 0x2, R6 ;  /* 0x0000000210037824 */ /* 0x000fe200078e0206 */
[----:B0-----:R-:W-:-:S04]  /*27760*/  LEA R8, P6, R6, R0, 0x1 ;  /* 0x0000000006087211 */ /* 0x001fc800078c08ff */
[----:B------:R-:W-:Y:S01]  /*27770*/  LEA.HI.X.SX32 R9, R6, R2, 0x1, P6 ;  /* 0x0000000206097211 */ /* 0x000fe200030f0eff */
[----:B------:R-:W-:Y:S01]  /*27780*/  IMAD R6, R16, 0x2, R3 ;  /* 0x0000000210067824 */ /* 0x000fe200078e0203 */
[----:B-1----:R-:W-:-:S04]  /*27790*/  LEA R4, P6, R3, R0, 0x1 ;  /* 0x0000000003047211 */ /* 0x002fc800078c08ff */
[----:B------:R-:W-:Y:S01]  /*277a0*/  LEA.HI.X.SX32 R5, R3, R2, 0x1, P6 ;  /* 0x0000000203057211 */ /* 0x000fe200030f0eff */
[----:B------:R0:W-:Y:S01]  /*277b0*/  @P3 STG.E.U16 [R8.64], R28 ;  /* 0x0000001c08003986 */ /* 0x0001e2000c101506 */
[----:B------:R-:W-:Y:S01]  /*277c0*/  IMAD R3, R16, 0x2, R6 ;  /* 0x0000000210037824 */ /* 0x000fe200078e0206 */
[----:B------:R-:W-:Y:S02]  /*277d0*/  ISETP.LT.AND P4, PT, R23, c[0x0][0x17c], !P0 ;  /* 0x00005f0017007a0c */ /* 0x000fe40004781270 */
[----:B------:R-:W2:Y:S01]  /*277e0*/  LDL.LU R23, [R1+0xb8] ;  /* 0x0000b80001177983 */ /* 0x000ea20000300800 */
[----:B0-----:R-:W-:-:S04]  /*277f0*/  LEA R8, P6, R6, R0, 0x1 ;  /* 0x0000000006087211 */ /* 0x001fc800078c08ff */
[----:B------:R-:W-:Y:S01]  /*27800*/  LEA.HI.X.SX32 R9, R6, R2, 0x1, P6 ;  /* 0x0000000206097211 */ /* 0x000fe200030f0eff */
[----:B------:R-:W-:Y:S01]  /*27810*/  IMAD R6, R16, 0x2, R3 ;  /* 0x0000000210067824 */ /* 0x000fe200078e0203 */
[----:B----4-:R0:W-:Y:S02]  /*27820*/  @P1 STG.E.U16 [R4.64], R13 ;  /* 0x0000000d04001986 */ /* 0x0101e4000c101506 */
[----:B0-----:R-:W-:-:S04]  /*27830*/  LEA R4, P6, R3, R0, 0x1 ;  /* 0x0000000003047211 */ /* 0x001fc800078c08ff */
[----:B------:R-:W-:Y:S02]  /*27840*/  LEA.HI.X.SX32 R5, R3, R2, 0x1, P6 ;  /* 0x0000000203057211 */ /* 0x000fe400030f0eff */
[----:B------:R-:W-:Y:S02]  /*27850*/  ISETP.LT.AND P3, PT, R24, c[0x0][0x17c], !P0 ;  /* 0x00005f0018007a0c */ /* 0x000fe40004761270 */
[----:B------:R-:W4:Y:S01]  /*27860*/  LDL.LU R24, [R1+0xbc] ;  /* 0x0000bc0001187983 */ /* 0x000f220000300800 */
[----:B------:R-:W-:-:S03]  /*27870*/  ISETP.LT.AND P1, PT, R25, c[0x0][0x17c], !P0 ;  /* 0x00005f0019007a0c */ /* 0x000fc60004721270 */
[----:B------:R-:W4:Y:S04]  /*27880*/  LDL.LU R25, [R1+0x8c] ;  /* 0x00008c0001197983 */ /* 0x000f280000300800 */
[----:B---3--:R0:W-:Y:S01]  /*27890*/  @P2 STG.E.U16 [R8.64], R11 ;  /* 0x0000000b08002986 */ /* 0x0081e2000c101506 */
[----:B------:R-:W-:-:S03]  /*278a0*/  ISETP.LT.AND P2, PT, R27, c[0x0][0x17c], !P0 ;  /* 0x00005f001b007a0c */ /* 0x000fc60004741270 */
[----:B--2---:R1:W-:Y:S04]  /*278b0*/  @P4 STG.E.U16 [R4.64], R26 ;  /* 0x0000001a04004986 */ /* 0x0043e8000c101506 */
[----:B------:R-:W2:Y:S01]  /*278c0*/  LDL.LU R27, [R1+0x3c] ;  /* 0x00003c00011b7983 */ /* 0x000ea20000300800 */
[----:B0-----:R-:W-:-:S04]  /*278d0*/  LEA R8, P6, R6, R0, 0x1 ;  /* 0x0000000006087211 */ /* 0x001fc800078c08ff */
[----:B------:R-:W-:-:S05]  /*278e0*/  LEA.HI.X.SX32 R9, R6, R2, 0x1, P6 ;  /* 0x0000000206097211 */ /* 0x000fca00030f0eff */
[----:B------:R0:W-:Y:S01]  /*278f0*/  @P5 STG.E.U16 [R8.64], R29 ;  /* 0x0000001d08005986 */ /* 0x0001e2000c101506 */
[----:B------:R-:W-:-:S03]  /*27900*/  ISETP.LT.AND P5, PT, R15, c[0x0][0x17c], !P0 ;  /* 0x00005f000f007a0c */ /* 0x000fc600047a1270 */
[----:B------:R-:W3:Y:S01]  /*27910*/  LDL.LU R15, [R1+0x9cc] ;  /* 0x0009cc00010f7983 */ /* 0x000ee20000300800 */
[C---:B------:R-:W-:Y:S01]  /*27920*/  IMAD R3, R16.reuse, 0x2, R6 ;  /* 0x0000000210037824 */ /* 0x040fe200078e0206 */
[----:B------:R-:W-:Y:S02]  /*27930*/  ISETP.LT.AND P4, PT, R21, c[0x0][0x17c], !P0 ;  /* 0x00005f0015007a0c */ /* 0x000fe40004781270 */
[----:B------:R-:W2:Y:S01]  /*27940*/  LDL.LU R22, [R1+0xd4] ;  /* 0x0000d40001167983 */ /* 0x000ea20000300800 */
[----:B------:R-:W-:Y:S01]  /*27950*/  IMAD R6, R16, 0x2, R3 ;  /* 0x0000000210067824 */ /* 0x000fe200078e0203 */
[----:B-1----:R-:W-:-:S04]  /*27960*/  LEA R4, P6, R3, R0, 0x1 ;  /* 0x0000000003047211 */ /* 0x002fc800078c08ff */
[----:B------:R-:W-:Y:S01]  /*27970*/  LEA.HI.X.SX32 R5, R3, R2, 0x1, P6 ;  /* 0x0000000203057211 */ /* 0x000fe200030f0eff */
[----:B------:R-:W-:Y:S01]  /*27980*/  IMAD R3, R16, 0x2, R6 ;  /* 0x0000000210037824 */ /* 0x000fe200078e0206 */
[----:B0-----:R-:W-:-:S03]  /*27990*/  LEA R8, P6, R6, R0, 0x1 ;  /* 0x0000000006087211 */ /* 0x001fc600078c08ff */
[----:B------:R0:W-:Y:S01]  /*279a0*/  @P3 STG.E.U16 [R4.64], R20 ;  /* 0x0000001404003986 */ /* 0x0001e2000c101506 */
[----:B------:R-:W-:Y:S01]  /*279b0*/  LEA.HI.X.SX32 R9, R6, R2, 0x1, P6 ;  /* 0x0000000206097211 */ /* 0x000fe200030f0eff */
[----:B------:R-:W-:Y:S01]  /*279c0*/  IMAD R6, R16, 0x2, R3 ;  /* 0x0000000210067824 */ /* 0x000fe200078e0203 */
[----:B0-----:R-:W-:-:S04]  /*279d0*/  LEA R4, P6, R3, R0, 0x1 ;  /* 0x0000000003047211 */ /* 0x001fc800078c08ff */
[----:B------:R-:W-:Y:S01]  /*279e0*/  LEA.HI.X.SX32 R5, R3, R2, 0x1, P6 ;  /* 0x0000000203057211 */ /* 0x000fe200030f0eff */
[----:B------:R-:W-:Y:S01]  /*279f0*/  IMAD R3, R16, 0x2, R6 ;  /* 0x0000000210037824 */ /* 0x000fe200078e0206 */
[----:B------:R-:W-:Y:S02]  /*27a00*/  ISETP.LT.AND P3, PT, R23, c[0x0][0x17c], !P0 ;  /* 0x00005f0017007a0c */ /* 0x000fe40004761270 */
[----:B------:R-:W2:Y:S04]  /*27a10*/  LDL.LU R23, [R1+0x7c] ;  /* 0x00007c0001177983 */ /* 0x000ea80000300800 */
[----:B------:R-:W2:Y:S04]  /*27a20*/  LDL.LU R17, [R1+0x18c] ;  /* 0x00018c0001117983 */ /* 0x000ea80000300800 */
[----:B------:R-:W2:Y:S04]  /*27a30*/  LDL.LU R12, [R1+0xd8] ;  /* 0x0000d800010c7983 */ /* 0x000ea80000300800 */
[----:B---3--:R0:W-:Y:S04]  /*27a40*/  @P1 STG.E.U16 [R8.64], R15 ;  /* 0x0000000f08001986 */ /* 0x0081e8000c101506 */
[----:B----4-:R1:W-:Y:S01]  /*27a50*/  @P2 STG.E.U16 [R4.64], R25 ;  /* 0x0000001904002986 */ /* 0x0103e2000c101506 */
[----:B0-----:R-:W-:-:S04]  /*27a60*/  LEA R8, P6, R6, R0, 0x1 ;  /* 0x0000000006087211 */ /* 0x001fc800078c08ff */
[----:B------:R-:W-:Y:S01]  /*27a70*/  LEA.HI.X.SX32 R9, R6, R2, 0x1, P6 ;  /* 0x0000000206097211 */ /* 0x000fe200030f0eff */
[----:B------:R-:W-:Y:S01]  /*27a80*/  IMAD R6, R16, 0x2, R3 ;  /* 0x0000000210067824 */ /* 0x000fe200078e0203 */
[C---:B-1----:R-:W-:Y:S02]  /*27a90*/  LEA R4, P6, R3.reuse, R0, 0x1 ;  /* 0x0000000003047211 */ /* 0x042fe400078c08ff */
[----:B------:R-:W-:Y:S01]  /*27aa0*/  ISETP.LT.AND P1, PT, R24, c[0x0][0x17c], !P0 ;  /* 0x00005f0018007a0c */ /* 0x000fe20004721270 */
[----:B--2---:R0:W-:Y:S01]  /*27ab0*/  @P4 STG.E.U16 [R8.64], R27 ;  /* 0x0000001b08004986 */ /* 0x0041e2000c101506 */
[----:B------:R-:W-:Y:S02]  /*27ac0*/  LEA.HI.X.SX32 R5, R3, R2, 0x1, P6 ;  /* 0x0000000203057211 */ /* 0x000fe400030f0eff */
[----:B------:R-:W-:Y:S01]  /*27ad0*/  ISETP.LT.AND P2, PT, R7, c[0x0][0x17c], !P0 ;  /* 0x00005f0007007a0c */ /* 0x000fe20004741270 */
[----:B------:R-:W2:Y:S01]  /*27ae0*/  LDL.LU R24, [R1+0x19c] ;  /* 0x00019c0001187983 */ /* 0x000ea20000300800 */
[----:B------:R-:W-:-:S03]  /*27af0*/  ISETP.LT.AND P4, PT, R19, c[0x0][0x17c], !P0 ;  /* 0x00005f0013007a0c */ /* 0x000fc60004781270 */
[----:B------:R-:W3:Y:S01]  /*27b00*/  LDL.LU R7, [R1+0x9c8] ;  /* 0x0009c80001077983 */ /* 0x000ee20000300800 */
[----:B0-----:R-:W-:-:S03]  /*27b10*/  LEA R8, P6, R6, R0, 0x1 ;  /* 0x0000000006087211 */ /* 0x001fc600078c08ff */
[----:B------:R-:W4:Y:S01]  /*27b20*/  LDL.LU R21, [R1+0x1ac] ;  /* 0x0001ac0001157983 */ /* 0x000f220000300800 */
[----:B------:R-:W-:Y:S01]  /*27b30*/  IMAD R3, R16, 0x2, R6 ;  /* 0x0000000210037824 */ /* 0x000fe200078e0206 */
[----:B------:R-:W-:Y:S02]  /*27b40*/  LEA.HI.X.SX32 R9, R6, R2, 0x1, P6 ;  /* 0x0000000206097211 */ /* 0x000fe400030f0eff */
[----:B------:R-:W2:Y:S04]  /*27b50*/  LDL.LU R19, [R1+0x9c4] ;  /* 0x0009c40001137983 */ /* 0x000ea80000300800 */
[----:B------:R-:W2:Y:S04]  /*27b60*/  LDL.LU R14, [R1+0xe8] ;  /* 0x0000e800010e7983 */ /* 0x000ea80000300800 */
[----:B------:R-:W2:Y:S04]  /*27b70*/  LDL.LU R6, [R1+0xcc] ;  /* 0x0000cc0001067983 */ /* 0x000ea80000300800 */
[----:B---3--:R0:W-:Y:S02]  /*27b80*/  @P5 STG.E.U16 [R4.64], R7 ;  /* 0x0000000704005986 */ /* 0x0081e4000c101506 */
[----:B0-----:R-:W-:-:S04]  /*27b90*/  LEA R4, P6, R3, R0, 0x1 ;  /* 0x0000000003047211 */ /* 0x001fc800078c08ff */
[----:B------:R-:W-:Y:S02]  /*27ba0*/  LEA.HI.X.SX32 R5, R3, R2, 0x1, P6 ;  /* 0x0000000203057211 */ /* 0x000fe400030f0eff */
[----:B--2---:R-:W-:Y:S01]  /*27bb0*/  ISETP.LT.AND P5, PT, R6, c[0x0][0x17c], !P0 ;  /* 0x00005f0006007a0c */ /* 0x004fe200047a1270 */
[----:B------:R-:W-:Y:S02]  /*27bc0*/  IMAD R6, R16, 0x2, R3 ;  /* 0x0000000210067824 */ /* 0x000fe400078e0203 */
[----:B------:R-:W2:Y:S04]  /*27bd0*/  LDL.LU R3, [R1+0xd0] ;  /* 0x0000d00001037983 */ /* 0x000ea80000300800 */
[----:B------:R0:W-:Y:S04]  /*27be0*/  @P3 STG.E.U16 [R8.64], R19 ;  /* 0x0000001308003986 */ /* 0x0001e8000c101506 */
[----:B------:R1:W-:Y:S01]  /*27bf0*/  @P1 STG.E.U16 [R4.64], R23 ;  /* 0x0000001704001986 */ /* 0x0003e2000c101506 */
[----:B0-----:R-:W-:-:S04]  /*27c00*/  LEA R8, P6, R6, R0, 0x1 ;  /* 0x0000000006087211 */ /* 0x001fc800078c08ff */
[----:B------:R-:W-:Y:S02]  /*27c10*/  LEA.HI.X.SX32 R9, R6, R2, 0x1, P6 ;  /* 0x0000000206097211 */ /* 0x000fe400030f0eff */
[----:B------:R-:W-:Y:S02]  /*27c20*/  ISETP.LT.AND P1, PT, R22, c[0x0][0x17c], !P0 ;  /* 0x00005f0016007a0c */ /* 0x000fe40004721270 */
[----:B------:R-:W3:Y:S04]  /*27c30*/  LDL.LU R22, [R1+0xf0] ;  /* 0x0000f00001167983 */ /* 0x000ee80000300800 */
[----:B------:R0:W-:Y:S01]  /*27c40*/  @P2 STG.E.U16 [R8.64], R17 ;  /* 0x0000001108002986 */ /* 0x0001e2000c101506 */
[----:B------:R-:W-:-:S03]  /*27c50*/  ISETP.LT.AND P2, PT, R12, c[0x0][0x17c], !P0 ;  /* 0x00005f000c007a0c */ /* 0x000fc60004741270 */
[----:B------:R-:W3:Y:S01]  /*27c60*/  LDL.LU R12, [R1+0xf4] ;  /* 0x0000f400010c7983 */ /* 0x000ee20000300800 */
[----:B------:R-:W-:Y:S02]  /*27c70*/  PRMT R7, R18, 0x7632, R7 ;  /* 0x0000763212077816 */ /* 0x000fe40000000007 */
[----:B--2---:R-:W-:Y:S01]  /*27c80*/  ISETP.LT.AND P3, PT, R3, c[0x0][0x17c], !P0 ;  /* 0x00005f0003007a0c */ /* 0x004fe20004761270 */
[----:B------:R-:W-:-:S04]  /*27c90*/  IMAD R3, R16, 0x2, R6 ;  /* 0x0000000210037824 */ /* 0x000fc800078e0206 */
[----:B------:R-:W-:Y:S01]  /*27ca0*/  IMAD R6, R16, 0x2, R3 ;  /* 0x0000000210067824 */ /* 0x000fe200078e0203 */
[----:B-1----:R-:W-:-:S04]  /*27cb0*/  LEA R4, P6, R3, R0, 0x1 ;  /* 0x0000000003047211 */ /* 0x002fc800078c08ff */
[----:B------:R-:W-:Y:S02]  /*27cc0*/  LEA.HI.X.SX32 R5, R3, R2, 0x1, P6 ;  /* 0x0000000203057211 */ /* 0x000fe400030f0eff */
[----:B0-----:R-:W-:-:S03]  /*27cd0*/  LEA R8, P6, R6, R0, 0x1 ;  /* 0x0000000006087211 */ /* 0x001fc600078c08ff */
[----:B------:R0:W-:Y:S01]  /*27ce0*/  @P4 STG.E.U16 [R4.64], R24 ;  /* 0x0000001804004986 */ /* 0x0001e2000c101506 */
[----:B------:R-:W-:-:S05]  /*27cf0*/  LEA.HI.X.SX32 R9, R6, R2, 0x1, P6 ;  /* 0x0000000206097211 */ /* 0x000fca00030f0eff */
[----:B----4-:R1:W-:Y:S01]  /*27d00*/  @P5 STG.E.U16 [R8.64], R21 ;  /* 0x0000001508005986 */ /* 0x0103e2000c101506 */
[----:B------:R-:W-:-:S03]  /*27d10*/  ISETP.LT.AND P5, PT, R14, c[0x0][0x17c], !P0 ;  /* 0x00005f000e007a0c */ /* 0x000fc600047a1270 */
[----:B0-----:R-:W2:Y:S04]  /*27d20*/  LDL.LU R5, [R1+0xdc] ;  /* 0x0000dc0001057983 */ /* 0x001ea80000300800 */
[----:B------:R-:W4:Y:S04]  /*27d30*/  LDL.LU R18, [R1+0xf8] ;  /* 0x0000f80001127983 */ /* 0x000f280000300800 */
[----:B------:R-:W3:Y:S04]  /*27d40*/  LDL.LU R14, [R1+0xfc] ;  /* 0x0000fc00010e7983 */ /* 0x000ee80000300800 */
[----:B-1----:R-:W3:Y:S01]  /*27d50*/  LDL.LU R9, [R1+0xec] ;  /* 0x0000ec0001097983 */ /* 0x002ee20000300800 */
[----:B------:R-:W-:-:S05]  /*27d60*/  IMAD R3, R16, 0x2, R6 ;  /* 0x0000000210037824 */ /* 0x000fca00078e0206 */
[----:B------:R-:W-:Y:S01]  /*27d70*/  LEA R4, P6, R3, R0, 0x1 ;  /* 0x0000000003047211 */ /* 0x000fe200078c08ff */
[----:B------:R-:W-:Y:S01]  /*27d80*/  IMAD R6, R16, 0x2, R3 ;  /* 0x0000000210067824 */ /* 0x000fe200078e0203 */
[----:B------:R-:W-:Y:S02]  /*27d90*/  PRMT R10, R28, 0x7632, R10 ;  /* 0x000076321c0a7816 */ /* 0x000fe4000000000a */
[----:B------:R-:W4:Y:S01]  /*27da0*/  LDL.LU R28, [R1+0x9c0] ;  /* 0x0009c000011c7983 */ /* 0x000f220000300800 */
[----:B--2---:R-:W-:Y:S02]  /*27db0*/  ISETP.LT.AND P4, PT, R5, c[0x0][0x17c], !P0 ;  /* 0x00005f0005007a0c */ /* 0x004fe40004781270 */
[----:B------:R-:W-:Y:S01]  /*27dc0*/  LEA.HI.X.SX32 R5, R3, R2, 0x1, P6 ;  /* 0x0000000203057211 */ /* 0x000fe200030f0eff */
[----:B------:R-:W-:Y:S01]  /*27dd0*/  IMAD R3, R16, 0x2, R6 ;  /* 0x0000000210037824 */ /* 0x000fe200078e0206 */
[----:B------:R-:W-:-:S03]  /*27de0*/  LEA R8, P6, R6, R0, 0x1 ;  /* 0x0000000006087211 */ /* 0x000fc600078c08ff */
[----:B------:R0:W-:Y:S01]  /*27df0*/  @P3 STG.E.U16 [R4.64], R7 ;  /* 0x0000000704003986 */ /* 0x0001e2000c101506 */
[----:B---3--:R-:W-:Y:S02]  /*27e00*/  ISETP.LT.AND P3, PT, R9, c[0x0][0x17c], !P0 ;  /* 0x00005f0009007a0c */ /* 0x008fe40004761270 */
[----:B------:R-:W-:Y:S02]  /*27e10*/  LEA.HI.X.SX32 R9, R6, R2, 0x1, P6 ;  /* 0x0000000206097211 */ /* 0x000fe400030f0eff */
[----:B0-----:R-:W-:Y:S02]  /*27e20*/  LEA R4, P6, R3, R0, 0x1 ;  /* 0x0000000003047211 */ /* 0x001fe400078c08ff */
[----:B------:R-:W-:Y:S02]  /*27e30*/  PRMT R7, R13, 0x7632, R7 ;  /* 0x000076320d077816 */ /* 0x000fe40000000007 */
[----:B------:R-:W-:Y:S01]  /*27e40*/  LEA.HI.X.SX32 R5, R3, R2, 0x1, P6 ;  /* 0x0000000203057211 */ /* 0x000fe200030f0eff */
[----:B------:R-:W-:Y:S01]  /*27e50*/  @P1 STG.E.U16 [R8.64], R10 ;  /* 0x0000000a08001986 */ /* 0x000fe2000c101506 */
[----:B------:R-:W-:-:S03]  /*27e60*/  ISETP.LT.AND P1, PT, R22, c[0x0][0x17c], !P0 ;  /* 0x00005f0016007a0c */ /* 0x000fc60004721270 */
[----:B------:R-:W2:Y:S04]  /*27e70*/  LDL.LU R13, [R1+0x100] ;  /* 0x00010000010d7983 */ /* 0x000ea80000300800 */
[----:B------:R0:W-:Y:S04]  /*27e80*/  @P2 STG.E.U16 [R4.64], R7 ;  /* 0x0000000704002986 */ /* 0x0001e8000c101506 */
[----:B------:R-:W3:Y:S01]  /*27e90*/  LDL.LU R22, [R1+0x104] ;  /* 0x0001040001167983 */ /* 0x000ee20000300800 */
[----:B0-----:R-:W-:-:S03]  /*27ea0*/  PRMT R7, R26, 0x7632, R7 ;  /* 0x000076321a077816 */ /* 0x001fc60000000007 */
[----:B------:R-:W3:Y:S01]  /*27eb0*/  LDL.LU R26, [R1+0x108] ;  /* 0x00010800011a7983 */ /* 0x000ee20000300800 */
[----:B------:R-:W-:-:S04]  /*27ec0*/  IMAD R6, R16, 0x2, R3 ;  /* 0x0000000210067824 */ /* 0x000fc800078e0203 */
[----:B------:R-:W-:Y:S01]  /*27ed0*/  IMAD R3, R16, 0x2, R6 ;  /* 0x0000000210037824 */ /* 0x000fe200078e0206 */
[C---:B------:R-:W-:Y:S02]  /*27ee0*/  LEA R8, P6, R6.reuse, R0, 0x1 ;  /* 0x0000000006087211 */ /* 0x040fe400078c08ff */
[----:B------:R-:W-:Y:S02]  /*27ef0*/  PRMT R11, R11, 0x7632, R11 ;  /* 0x000076320b0b7816 */ /* 0x000fe4000000000b */
[----:B------:R-:W-:Y:S01]  /*27f00*/  LEA.HI.X.SX32 R9, R6, R2, 0x1, P6 ;  /* 0x0000000206097211 */ /* 0x000fe200030f0eff */
[----:B------:R-:W-:Y:S01]  /*27f10*/  IMAD R6, R16, 0x2, R3 ;  /* 0x0000000210067824 */ /* 0x000fe200078e0203 */
[----:B------:R-:W-:-:S03]  /*27f20*/  LEA R4, P6, R3, R0, 0x1 ;  /* 0x0000000003047211 */ /* 0x000fc600078c08ff */
[----:B------:R0:W-:Y:S01]  /*27f30*/  @P4 STG.E.U16 [R8.64], R11 ;  /* 0x0000000b08004986 */ /* 0x0001e2000c101506 */
[----:B------:R-:W-:Y:S01]  /*27f40*/  LEA.HI.X.SX32 R5, R3, R2, 0x1, P6 ;  /* 0x0000000203057211 */ /* 0x000fe200030f0eff */
[----:B------:R-:W-:Y:S01]  /*27f50*/  IMAD R3, R16, 0x2, R6 ;  /* 0x0000000210037824 */ /* 0x000fe200078e0206 */
[----:B------:R-:W-:-:S03]  /*27f60*/  PRMT R10, R29, 0x7632, R10 ;  /* 0x000076321d0a7816 */ /* 0x000fc6000000000a */
[----:B------:R1:W-:Y:S01]  /*27f70*/  @P5 STG.E.U16 [R4.64], R7 ;  /* 0x0000000704005986 */ /* 0x0003e2000c101506 */
[----:B0-----:R-:W-:-:S04]  /*27f80*/  LEA R8, P6, R6, R0, 0x1 ;  /* 0x0000000006087211 */ /* 0x001fc800078c08ff */
[----:B------:R-:W-:Y:S01]  /*27f90*/  LEA.HI.X.SX32 R9, R6, R2, 0x1, P6 ;  /* 0x0000000206097211 */ /* 0x000fe200030f0eff */
[----:B------:R-:W-:Y:S01]  /*27fa0*/  IMAD R6, R16, 0x2, R3 ;  /* 0x0000000210067824 */ /* 0x000fe200078e0203 */
[C---:B-1----:R-:W-:Y:S02]  /*27fb0*/  LEA R4, P6, R3.reuse, R0, 0x1 ;  /* 0x0000000003047211 */ /* 0x042fe400078c08ff */
[----:B------:R-:W-:Y:S01]  /*27fc0*/  PRMT R7, R20, 0x7632, R7 ;  /* 0x0000763214077816 */ /* 0x000fe20000000007 */
[----:B------:R0:W-:Y:S01]  /*27fd0*/  @P3 STG.E.U16 [R8.64], R10 ;  /* 0x0000000a08003986 */ /* 0x0001e2000c101506 */
[----:B------:R-:W-:Y:S01]  /*27fe0*/  LEA.HI.X.SX32 R5, R3, R2, 0x1, P6 ;  /* 0x0000000203057211 */ /* 0x000fe200030f0eff */
[----:B------:R-:W-:Y:S01]  /*27ff0*/  IMAD R3, R16, 0x2, R6 ;  /* 0x0000000210037824 */ /* 0x000fe200078e0206 */
[----:B------:R-:W-:Y:S01]  /*28000*/  ISETP.LT.AND P2, PT, R12, c[0x0][0x17c], !P0 ;  /* 0x00005f000c007a0c */ /* 0x000fe20004741270 */
[----:B------:R-:W3:Y:S01]  /*28010*/  LDL.LU R20, [R1+0x110] ;  /* 0x0001100001147983 */ /* 0x000ee20000300800 */
[----:B----4-:R-:W-:-:S03]  /*28020*/  ISETP.LT.AND P4, PT, R18, c[0x0][0x17c], !P0 ;  /* 0x00005f0012007a0c */ /* 0x010fc60004781270 */
[----:B------:R1:W-:Y:S01]  /*28030*/  @P1 STG.E.U16 [R4.64], R7 ;  /* 0x0000000704001986 */ /* 0x0003e2000c101506 */
[----:B0-----:R-:W-:-:S04]  /*28040*/  LEA R8, P6, R6, R0, 0x1 ;  /* 0x0000000006087211 */ /* 0x001fc800078c08ff */
[----:B------:R-:W-:Y:S02]  /*28050*/  LEA.HI.X.SX32 R9, R6, R2, 0x1, P6 ;  /* 0x0000000206097211 */ /* 0x000fe400030f0eff */
[----:B-1----:R-:W-:Y:S02]  /*28060*/  LEA R4, P6, R3, R0, 0x1 ;  /* 0x0000000003047211 */ /* 0x002fe400078c08ff */
[----:B------:R-:W-:Y:S02]  /*28070*/  PRMT R15, R15, 0x7632, R15 ;  /* 0x000076320f0f7816 */ /* 0x000fe4000000000f */
[----:B------:R-:W-:Y:S02]  /*28080*/  PRMT R7, R25, 0x7632, R7 ;  /* 0x0000763219077816 */ /* 0x000fe40000000007 */
[----:B------:R-:W-:Y:S01]  /*28090*/  LEA.HI.X.SX32 R5, R3, R2, 0x1, P6 ;  /* 0x0000000203057211 */ /* 0x000fe200030f0eff */
[----:B------:R0:W-:Y:S04]  /*280a0*/  @P2 STG.E.U16 [R8.64], R15 ;  /* 0x0000000f08002986 */ /* 0x0001e8000c101506 */
[----:B------:R1:W-:Y:S01]  /*280b0*/  @P4 STG.E.U16 [R4.64], R7 ;  /* 0x0000000704004986 */ /* 0x0003e2000c101506 */
[----:B------:R-:W-:Y:S01]  /*280c0*/  ISETP.LT.AND P4, PT, R28, c[0x0][0x17c], !P0 ;  /* 0x00005f001c007a0c */ /* 0x000fe20004781270 */
[----:B------:R-:W-:-:S05]  /*280d0*/  IMAD R6, R16, 0x2, R3 ;  /* 0x0000000210067824 */ /* 0x000fca00078e0203 */
[----:B0-----:R-:W-:Y:S01]  /*280e0*/  LEA R8, P6, R6, R0, 0x1 ;  /* 0x0000000006087211 */ /* 0x001fe200078c08ff */
[----:B------:R-:W-:-:S03]  /*280f0*/  IMAD R3, R16, 0x2, R6 ;  /* 0x0000000210037824 */ /* 0x000fc600078e0206 */
[----:B------:R-:W-:Y:S02]  /*28100*/  LEA.HI.X.SX32 R9, R6, R2, 0x1, P6 ;  /* 0x0000000206097211 */ /* 0x000fe400030f0eff */
[----:B------:R-:W-:Y:S02]  /*28110*/  PRMT R6, R27, 0x7632, R6 ;  /* 0x000076321b067816 */ /* 0x000fe40000000006 */
[----:B--2---:R-:W-:Y:S02]  /*28120*/  ISETP.LT.AND P3, PT, R13, c[0x0][0x17c], !P0 ;  /* 0x00005f000d007a0c */ /* 0x004fe40004761270 */
[----:B------:R-:W2:Y:S04]  /*28130*/  LDL.LU R13, [R1+0x114] ;  /* 0x00011400010d7983 */ /* 0x000ea80000300800 */
[----:B------:R-:W4:Y:S01]  /*28140*/  LDL.LU R25, [R1+0x118] ;  /* 0x0001180001197983 */ /* 0x000f220000300800 */
[----:B---3--:R-:W-:-:S03]  /*28150*/  ISETP.LT.AND P2, PT, R26, c[0x0][0x17c], !P0 ;  /* 0x00005f001a007a0c */ /* 0x008fc60004741270 */
[----:B------:R-:W3:Y:S04]  /*28160*/  LDL.LU R26, [R1+0x11c] ;  /* 0x00011c00011a7983 */ /* 0x000ee80000300800 */
[----:B------:R-:W3:Y:S04]  /*28170*/  LDL.LU R28, [R1+0x9bc] ;  /* 0x0009bc00011c7983 */ /* 0x000ee80000300800 */
[----:B------:R-:W4:Y:S01]  /*28180*/  LDL.LU R27, [R1+0x120] ;  /* 0x00012000011b7983 */ /* 0x000f220000300800 */
[----:B------:R-:W-:Y:S02]  /*28190*/  ISETP.LT.AND P5, PT, R14, c[0x0][0x17c], !P0 ;  /* 0x00005f000e007a0c */ /* 0x000fe400047a1270 */
[----:B-1----:R-:W-:-:S02]  /*281a0*/  LEA R4, P6, R3, R0, 0x1 ;  /* 0x0000000003047211 */ /* 0x002fc400078c08ff */
[----:B------:R-:W-:Y:S02]  /*281b0*/  PRMT R7, R7, 0x7632, R7 ;  /* 0x0000763207077816 */ /* 0x000fe40000000007 */
[----:B------:R-:W-:-:S07]  /*281c0*/  LEA.HI.X.SX32 R5, R3, R2, 0x1, P6 ;  /* 0x0000000203057211 */ /* 0x000fce00030f0eff */
[----:B------:R-:W-:Y:S04]  /*281d0*/  @P5 STG.E.U16 [R8.64], R6 ;  /* 0x0000000608005986 */ /* 0x000fe8000c101506 */
[----:B------:R0:W-:Y:S01]  /*281e0*/  @P3 STG.E.U16 [R4.64], R7 ;  /* 0x0000000704003986 */ /* 0x0001e2000c101506 */
[----:B------:R-:W-:Y:S01]  /*281f0*/  IMAD R3, R16, 0x2, R3 ;  /* 0x0000000210037824 */ /* 0x000fe200078e0203 */
[----:B------:R-:W-:Y:S02]  /*28200*/  ISETP.LT.AND P1, PT, R22, c[0x0][0x17c], !P0 ;  /* 0x00005f0016007a0c */ /* 0x000fe40004721270 */
[----:B------:R-:W-:Y:S02]  /*28210*/  PRMT R19, R19, 0x7632, R19 ;  /* 0x0000763213137816 */ /* 0x000fe40000000013 */
[----:B0-----:R-:W-:Y:S01]  /*28220*/  LEA R4, P5, R3, R0, 0x1 ;  /* 0x0000000003047211 */ /* 0x001fe200078a08ff */
[----:B------:R-:W-:-:S03]  /*28230*/  IMAD R7, R16, 0x2, R3 ;  /* 0x0000000210077824 */ /* 0x000fc600078e0203 */
[----:B------:R-:W-:Y:S02]  /*28240*/  LEA.HI.X.SX32 R5, R3, R2, 0x1, P5 ;  /* 0x0000000203057211 */ /* 0x000fe400028f0eff */
[----:B------:R-:W-:Y:S01]  /*28250*/  LEA R6, P5, R7, R0, 0x1 ;  /* 0x0000000007067211 */ /* 0x000fe200078a08ff */
[----:B------:R-:W-:Y:S01]  /*28260*/  IMAD R3, R16, 0x2, R7 ;  /* 0x0000000210037824 */ /* 0x000fe200078e0207 */
[----:B------:R-:W-:Y:S01]  /*28270*/  PRMT R8, R23, 0x7632, R8 ;  /* 0x0000763217087816 */ /* 0x000fe20000000008 */
[----:B------:R0:W-:Y:S01]  /*28280*/  @P1 STG.E.U16 [R4.64], R19 ;  /* 0x0000001304001986 */ /* 0x0001e2000c101506 */
[----:B------:R-:W-:-:S05]  /*28290*/  LEA.HI.X.SX32 R7, R7, R2, 0x1, P5 ;  /* 0x0000000207077211 */ /* 0x000fca00028f0eff */
[----:B------:R1:W-:Y:S01]  /*282a0*/  @P2 STG.E.U16 [R6.64], R8 ;  /* 0x0000000806002986 */ /* 0x0003e2000c101506 */
[----:B0-----:R-:W-:-:S04]  /*282b0*/  LEA R4, P5, R3, R0, 0x1 ;  /* 0x0000000003047211 */ /* 0x001fc800078a08ff */
[----:B------:R-:W-:Y:S02]  /*282c0*/  LEA.HI.X.SX32 R5, R3, R2, 0x1, P5 ;  /* 0x0000000203057211 */ /* 0x000fe400028f0eff */
[----:B-1----:R-:W-:Y:S02]  /*282d0*/  PRMT R6, R17, 0x7632, R6 ;  /* 0x0000763211067816 */ /* 0x002fe40000000006 */
[----:B--2---:R-:W-:Y:S02]  /*282e0*/  ISETP.LT.AND P3, PT, R13, c[0x0][0x17c], !P0 ;  /* 0x00005f000d007a0c */ /* 0x004fe40004761270 */
[----:B---3--:R-:W0:Y:S01]  /*282f0*/  LDS.128 R12, [R28] ;  /* 0x000000001c0c7984 */ /* 0x008e220000000c00 */
[----:B----4-:R-:W-:Y:S02]  /*28300*/  ISETP.LT.AND P1, PT, R25, c[0x0][0x17c], !P0 ;  /* 0x00005f0019007a0c */ /* 0x010fe40004721270 */
[----:B------:R-:W-:Y:S01]  /*28310*/  LOP3.LUT R25, R28, 0x20, RZ, 0x3c, !PT ;  /* 0x000000201c197812 */ /* 0x000fe200078e3cff */
[----:B0-----:R-:W-:Y:S04]  /*28320*/  STL.64 [R1+0x60], R12 ;  /* 0x0000600c01007387 */ /* 0x001fe80000100a00 */
[----:B------:R-:W-:Y:S04]  /*28330*/  STL.64 [R1+0x68], R14 ;  /* 0x0000680e01007387 */ /* 0x000fe80000100a00 */
[----:B------:R-:W-:Y:S04]  /*28340*/  STL [R1+0x9b8], R10 ;  /* 0x0009b80a01007387 */ /* 0x000fe80000100800 */
[----:B------:R-:W-:Y:S04]  /*28350*/  STL [R1+0x9b4], R8 ;  /* 0x0009b40801007387 */ /* 0x000fe80000100800 */
[----:B------:R-:W0:Y:S01]  /*28360*/  LDS.128 R8, [R25] ;  /* 0x0000000019087984 */ /* 0x000e220000000c00 */
[----:B------:R-:W-:-:S02]  /*28370*/  ISETP.LT.AND P2, PT, R26, c[0x0][0x17c], !P0 ;  /* 0x00005f001a007a0c */ /* 0x000fc40004741270 */
[----:B------:R-:W-:Y:S01]  /*28380*/  LOP3.LUT R26, R28, 0x40, RZ, 0x3c, !PT ;  /* 0x000000401c1a7812 */ /* 0x000fe200078e3cff */
[----:B------:R-:W2:Y:S04]  /*28390*/  LDL.LU R23, [R1+0x124] ;  /* 0x0001240001177983 */ /* 0x000ea80000300800 */
[----:B0-----:R-:W-:Y:S01]  /*283a0*/  STL.64 [R1+0x40], R8 ;  /* 0x0000400801007387 */ /* 0x001fe20000100a00 */
[----:B------:R-:W-:-:S03]  /*283b0*/  IMAD.MOV.U32 R15, RZ, RZ, R8 ;  /* 0x000000ffff0f7224 */ /* 0x000fc600078e0008 */
[----:B------:R-:W-:Y:S04]  /*283c0*/  STL.64 [R1+0x48], R10 ;  /* 0x0000480a01007387 */ /* 0x000fe80000100a00 */
[----:B------:R-:W0:Y:S01]  /*283d0*/  LDS.128 R8, [R26] ;  /* 0x000000001a087984 */ /* 0x000e220000000c00 */
[----:B------:R-:W-:-:S03]  /*283e0*/  ISETP.LT.AND P5, PT, R27, c[0x0][0x17c], !P0 ;  /* 0x00005f001b007a0c */ /* 0x000fc600047a1270 */
[----:B------:R-:W3:Y:S04]  /*283f0*/  LDL.LU R27, [R1+0x128] ;  /* 0x00012800011b7983 */ /* 0x000ee80000300800 */
[----:B0-----:R-:W-:Y:S04]  /*28400*/  STL.64 [R1+0x70], R8 ;  /* 0x0000700801007387 */ /* 0x001fe80000100a00 */
[----:B------:R0:W-:Y:S01]  /*28410*/  STL.64 [R1+0x78], R10 ;  /* 0x0000780a01007387 */ /* 0x0001e20000100a00 */
[----:B------:R-:W-:-:S03]  /*28420*/  IMAD.MOV.U32 R14, RZ, RZ, R8 ;  /* 0x000000ffff0e7224 */ /* 0x000fc600078e0008 */
[----:B0-----:R-:W4:Y:S04]  /*28430*/  LDL.LU R10, [R1+0x9b8] ;  /* 0x0009b800010a7983 */ /* 0x001f280000300800 */
[----:B------:R-:W2:Y:S04]  /*28440*/  LDL.LU R8, [R1+0x9b4] ;  /* 0x0009b40001087983 */ /* 0x000ea80000300800 */
[----:B------:R-:W2:Y:S01]  /*28450*/  LDL.LU R17, [R1+0x12c] ;  /* 0x00012c0001117983 */ /* 0x000ea20000300800 */
[----:B------:R-:W-:Y:S02]  /*28460*/  IMAD.MOV.U32 R18, RZ, RZ, R12 ;  /* 0x000000ffff127224 */ /* 0x000fe400078e000c */
[----:B------:R-:W-:-:S03]  /*28470*/  IMAD R7, R16, 0x2, R3 ;  /* 0x0000000210077824 */ /* 0x000fc600078e0203 */
[----:B------:R-:W-:Y:S01]  /*28480*/  STL [R1+0x9b0], R18 ;  /* 0x0009b01201007387 */ /* 0x000fe20000100800 */
[----:B------:R-:W-:Y:S01]  /*28490*/  IMAD R3, R16, 0x2, R7 ;  /* 0x0000000210037824 */ /* 0x000fe200078e0207 */
[----:B----4-:R-:W-:Y:S02]  /*284a0*/  PRMT R10, R24, 0x7632, R10 ;  /* 0x00007632180a7816 */ /* 0x010fe4000000000a */
[----:B------:R-:W-:Y:S01]  /*284b0*/  LOP3.LUT R24, R28, 0x60, RZ, 0x3c, !PT ;  /* 0x000000601c187812 */ /* 0x000fe200078e3cff */
[----:B--2---:R-:W-:Y:S04]  /*284c0*/  STL.64 [R1+0x9a8], R16 ;  /* 0x0009a81001007387 */ /* 0x004fe80000100a00 */
[----:B------:R-:W0:Y:S04]  /*284d0*/  LDS.128 R16, [R24] ;  /* 0x0000000018107984 */ /* 0x000e280000000c00 */
[----:B0-----:R-:W-:Y:S01]  /*284e0*/  STL.64 [R1+0x10], R16 ;  /* 0x0000101001007387 */ /* 0x001fe20000100a00 */
[----:B------:R-:W-:-:S03]  /*284f0*/  IMAD.MOV.U32 R12, RZ, RZ, R16 ;  /* 0x000000ffff0c7224 */ /* 0x000fc600078e0010 */
[----:B------:R-:W-:Y:S04]  /*28500*/  STL.64 [R1+0x18], R18 ;  /* 0x0000181201007387 */ /* 0x000fe80000100a00 */
[----:B------:R-:W0:Y:S01]  /*28510*/  LDS.128 R16, [R28+0x800] ;  /* 0x000800001c107984 */ /* 0x000e220000000c00 */
[----:B------:R-:W-:-:S03]  /*28520*/  PRMT R8, R21, 0x7632, R8 ;  /* 0x0000763215087816 */ /* 0x000fc60000000008 */
[----:B------:R-:W2:Y:S04]  /*28530*/  LDL.LU R21, [R1+0x130] ;  /* 0x0001300001157983 */ /* 0x000ea80000300800 */
[----:B0-----:R-:W-:Y:S01]  /*28540*/  STL.64 [R1+0xa0], R16 ;  /* 0x0000a01001007387 */ /* 0x001fe20000100a00 */
[----:B------:R-:W-:-:S03]  /*28550*/  IMAD.MOV.U32 R11, RZ, RZ, R16 ;  /* 0x000000ffff0b7224 */ /* 0x000fc600078e0010 */
[----:B------:R0:W-:Y:S04]  /*28560*/  STL.64 [R1+0xa8], R18 ;  /* 0x0000a81201007387 */ /* 0x0001e80000100a00 */
[----:B0-----:R-:W4:Y:S04]  /*28570*/  LDL.LU R18, [R1+0x9b0] ;  /* 0x0009b00001127983 */ /* 0x001f280000300800 */
[----:B------:R-:W2:Y:S04]  /*28580*/  LDL.LU.64 R16, [R1+0x9a8] ;  /* 0x0009a80001107983 */ /* 0x000ea80000300a00 */
[----:B------:R-:W2:Y:S01]  /*28590*/  LDL.LU R13, [R1+0x134] ;  /* 0x00013400010d7983 */ /* 0x000ea20000300800 */
[----:B------:R-:W-:-:S03]  /*285a0*/  ISETP.LT.AND P6, PT, R20, c[0x0][0x17c], !P0 ;  /* 0x00005f0014007a0c */ /* 0x000fc600047c1270 */
[----:B------:R0:W-:Y:S02]  /*285b0*/  @P4 STG.E.U16 [R4.64], R6 ;  /* 0x0000000604004986 */ /* 0x0001e4000c101506 */
[----:B0-----:R-:W-:-:S04]  /*285c0*/  LEA R6, P4, R7, R0, 0x1 ;  /* 0x0000000007067211 */ /* 0x001fc800078808ff */
[----:B------:R-:W-:Y:S02]  /*285d0*/  LEA.HI.X.SX32 R7, R7, R2, 0x1, P4 ;  /* 0x0000000207077211 */ /* 0x000fe400020f0eff */
[----:B------:R-:W-:-:S04]  /*285e0*/  LEA R4, P4, R3, R0, 0x1 ;  /* 0x0000000003047211 */ /* 0x000fc800078808ff */
[----:B------:R-:W-:Y:S02]  /*285f0*/  LEA.HI.X.SX32 R5, R3, R2, 0x1, P4 ;  /* 0x0000000203057211 */ /* 0x000fe400020f0eff */
[----:B------:R-:W-:Y:S01]  /*28600*/  ISETP.LT.AND P4, PT, R23, c[0x0][0x17c], !P0 ;  /* 0x00005f0017007a0c */ /* 0x000fe20004781270 */
[----:B------:R-:W-:Y:S04]  /*28610*/  @P6 STG.E.U16 [R6.64], R10 ;  /* 0x0000000a06006986 */ /* 0x000fe8000c101506 */
[----:B------:R-:W-:Y:S01]  /*28620*/  @P3 STG.E.U16 [R4.64], R8 ;  /* 0x0000000804003986 */ /* 0x000fe2000c101506 */
[----:B---3--:R-:W-:-:S03]  /*28630*/  ISETP.LT.AND P3, PT, R27, c[0x0][0x17c], !P0 ;  /* 0x00005f001b007a0c */ /* 0x008fc60004761270 */
[----:B--2---:R-:W-:Y:S04]  /*28640*/  STL.64 [R1+0x998], R12 ;  /* 0x0009980c01007387 */ /* 0x004fe80000100a00 */
[----:B------:R-:W-:Y:S04]  /*28650*/  STL.64 [R1+0x9a0], R14 ;  /* 0x0009a00e01007387 */ /* 0x000fe80000100a00 */
[----:B------:R-:W0:Y:S04]  /*28660*/  LDS.128 R12, [R25+0x800] ;  /* 0x00080000190c7984 */ /* 0x000e280000000c00 */
[----:B------:R-:W2:Y:S01]  /*28670*/  LDL.LU R23, [R1+0x138] ;  /* 0x0001380001177983 */ /* 0x000ea20000300800 */
[----:B------:R-:W-:-:S03]  /*28680*/  IMAD R9, R16, 0x2, R3 ;  /* 0x0000000210097824 */ /* 0x000fc600078e0203 */
[----:B0-----:R-:W-:Y:S01]  /*28690*/  STL.64 [R1+0x90], R12 ;  /* 0x0000900c01007387 */ /* 0x001fe20000100a00 */
[----:B------:R-:W-:-:S03]  /*286a0*/  IMAD.MOV.U32 R10, RZ, RZ, R12 ;  /* 0x000000ffff0a7224 */ /* 0x000fc600078e000c */
[----:B------:R-:W-:Y:S04]  /*286b0*/  STL.64 [R1+0x98], R14 ;  /* 0x0000980e01007387 */ /* 0x000fe80000100a00 */
[----:B------:R-:W0:Y:S01]  /*286c0*/  LDS.128 R12, [R26+0x800] ;  /* 0x000800001a0c7984 */ /* 0x000e220000000c00 */
[----:B------:R-:W-:-:S03]  /*286d0*/  LEA R6, P6, R9, R0, 0x1 ;  /* 0x0000000009067211 */ /* 0x000fc600078c08ff */
[----:B------:R-:W3:Y:S01]  /*286e0*/  LDL.LU R27, [R1+0x13c] ;  /* 0x00013c00011b7983 */ /* 0x000ee20000300800 */
[----:B------:R-:W-:-:S05]  /*286f0*/  LEA.HI.X.SX32 R7, R9, R2, 0x1, P6 ;  /* 0x0000000209077211 */ /* 0x000fca00030f0eff */
[----:B----4-:R-:W-:Y:S01]  /*28700*/  @P1 STG.E.U16 [R6.64], R18 ;  /* 0x0000001206001986 */ /* 0x010fe2000c101506 */
[----:B------:R-:W-:-:S03]  /*28710*/  ISETP.LT.AND P1, PT, R17, c[0x0][0x17c], !P0 ;  /* 0x00005f0011007a0c */ /* 0x000fc60004721270 */
[----:B0-----:R-:W-:Y:S01]  /*28720*/  STL.64 [R1+0x80], R12 ;  /* 0x0000800c01007387 */ /* 0x001fe20000100a00 */
[----:B------:R-:W-:-:S03]  /*28730*/  IMAD.MOV.U32 R17, RZ, RZ, R12 ;  /* 0x000000ffff117224 */ /* 0x000fc600078e000c */
[----:B------:R-:W-:Y:S04]  /*28740*/  STL.64 [R1+0x88], R14 ;  /* 0x0000880e01007387 */ /* 0x000fe80000100a00 */
[----:B------:R-:W0:Y:S04]  /*28750*/  LDS.128 R12, [R24+0x800] ;  /* 0x00080000180c7984 */ /* 0x000e280000000c00 */
[----:B0-----:R-:W-:Y:S04]  /*28760*/  STL.64 [R1], R12 ;  /* 0x0000000c01007387 */ /* 0x001fe80000100a00 */
[----:B------:R0:W-:Y:S04]  /*28770*/  STL.64 [R1+0x8], R14 ;  /* 0x0000080e01007387 */ /* 0x0001e80000100a00 */
[----:B0-----:R-:W4:Y:S01]  /*28780*/  LDL.LU.64 R14, [R1+0x9a0] ;  /* 0x0009a000010e7983 */ /* 0x001f220000300a00 */
[----:B------:R-:W-:-:S04]  /*28790*/  IMAD R3, R16, 0x2, R9 ;  /* 0x0000000210037824 */ /* 0x000fc800078e0209 */
[----:B------:R-:W-:Y:S01]  /*287a0*/  IMAD R6, R16, 0x2, R3 ;  /* 0x0000000210067824 */ /* 0x000fe200078e0203 */
[----:B------:R-:W-:-:S04]  /*287b0*/  LEA R4, P6, R3, R0, 0x1 ;  /* 0x0000000003047211 */ /* 0x000fc800078c08ff */
[----:B------:R-:W-:Y:S02]  /*287c0*/  LEA.HI.X.SX32 R5, R3, R2, 0x1, P6 ;  /* 0x0000000203057211 */ /* 0x000fe400030f0eff */
[----:B------:R-:W-:-:S04]  /*287d0*/  LEA R8, P6, R6, R0, 0x1 ;  /* 0x0000000006087211 */ /* 0x000fc800078c08ff */
[----:B------:R-:W-:Y:S01]  /*287e0*/  LEA.HI.X.SX32 R9, R6, R2, 0x1, P6 ;  /* 0x0000000206097211 */ /* 0x000fe200030f0eff */
[----:B----4-:R-:W-:Y:S04]  /*287f0*/  @P2 STG.E.U16 [R4.64], R15 ;  /* 0x0000000f04002986 */ /* 0x010fe8000c101506 */
[----:B------:R-:W-:Y:S04]  /*28800*/  @P5 STG.E.U16 [R8.64], R14 ;  /* 0x0000000e08005986 */ /* 0x000fe8000c101506 */
[----:B------:R-:W0:Y:S01]  /*28810*/  LDS.128 R12, [R28+0x1000] ;  /* 0x001000001c0c7984 */ /* 0x000e220000000c00 */
[----:B------:R-:W-:-:S03]  /*28820*/  ISETP.LT.AND P2, PT, R21, c[0x0][0x17c], !P0 ;  /* 0x00005f0015007a0c */ /* 0x000fc60004741270 */
[----:B------:R-:W4:Y:S04]  /*28830*/  LDL.LU R21, [R1+0x140] ;  /* 0x0001400001157983 */ /* 0x000f280000300800 */
[----:B0-----:R0:W-:Y:S01]  /*28840*/  STL.64 [R1+0x50], R12 ;  /* 0x0000500c01007387 */ /* 0x0011e20000100a00 */
[----:B------:R-:W-:-:S03]  /*28850*/  IMAD.MOV.U32 R22, RZ, RZ, R12 ;  /* 0x000000ffff167224 */ /* 0x000fc600078e000c */
[----:B------:R-:W-:Y:S04]  /*28860*/  STL.64 [R1+0x58], R14 ;  /* 0x0000580e01007387 */ /* 0x000fe80000100a00 */
[----:B0-----:R-:W2:Y:S01]  /*28870*/  LDL.LU.64 R12, [R1+0x998] ;  /* 0x00099800010c7983 */ /* 0x001ea20000300a00 */
[----:B------:R-:W-:-:S05]  /*28880*/  IMAD R3, R16, 0x2, R6 ;  /* 0x0000000210037824 */ /* 0x000fca00078e0206 */
[----:B------:R-:W-:-:S04]  /*28890*/  LEA R4, P6, R3, R0, 0x1 ;  /* 0x0000000003047211 */ /* 0x000fc800078c08ff */
[----:B------:R-:W-:Y:S01]  /*288a0*/  LEA.HI.X.SX32 R5, R3, R2, 0x1, P6 ;  /* 0x0000000203057211 */ /* 0x000fe200030f0eff */
[----:B------:R-:W-:-:S04]  /*288b0*/  IMAD R7, R16, 0x2, R3 ;  /* 0x0000000210077824 */ /* 0x000fc800078e0203 */
[----:B------:R-:W-:Y:S01]  /*288c0*/  IMAD R3, R16, 0x2, R7 ;  /* 0x0000000210037824 */ /* 0x000fe200078e0207 */
[----:B------:R-:W-:-:S04]  /*288d0*/  LEA R6, P6, R7, R0, 0x1 ;  /* 0x0000000007067211 */ /* 0x000fc800078c08ff */
[----:B------:R-:W-:Y:S01]  /*288e0*/  LEA.HI.X.SX32 R7, R7, R2, 0x1, P6 ;  /* 0x0000000207077211 */ /* 0x000fe200030f0eff */
[----:B------:R-:W-:Y:S01]  /*288f0*/  IMAD R8, R16, 0x2, R3 ;  /* 0x0000000210087824 */ /* 0x000fe200078e0203 */
[----:B--2---:R-:W-:Y:S01]  /*28900*/  ISETP.LT.AND P5, PT, R13, c[0x0][0x17c], !P0 ;  /* 0x00005f000d007a0c */ /* 0x004fe200047a1270 */
[----:B------:R-:W-:Y:S04]  /*28910*/  @P4 STG.E.U16 [R4.64], R12 ;  /* 0x0000000c04004986 */ /* 0x000fe8000c101506 */
[----:B------:R-:W0:Y:S01]  /*28920*/  LDS.128 R12, [R25+0x1000] ;  /* 0x00100000190c7984 */ /* 0x000e220000000c00 */
[----:B------:R-:W-:-:S03]  /*28930*/  ISETP.LT.AND P4, PT, R23, c[0x0][0x17c], !P0 ;  /* 0x00005f0017007a0c */ /* 0x000fc60004781270 */
[----:B------:R-:W2:Y:S04]  /*28940*/  LDL.LU R23, [R1+0x144] ;  /* 0x0001440001177983 */ /* 0x000ea80000300800 */
[----:B0-----:R-:W-:Y:S04]  /*28950*/  STL.64 [R1+0x30], R12 ;  /* 0x0000300c01007387 */ /* 0x001fe80000100a00 */
[----:B------:R-:W-:Y:S04]  /*28960*/  STL.64 [R1+0x38], R14 ;  /* 0x0000380e01007387 */ /* 0x000fe80000100a00 */
[----:B------:R-:W0:Y:S01]  /*28970*/  LDS.128 R12, [R26+0x1000] ;  /* 0x001000001a0c7984 */ /* 0x000e220000000c00 */
[----:B------:R-:W-:-:S04]  /*28980*/  LEA R4, P6, R3, R0, 0x1 ;  /* 0x0000000003047211 */ /* 0x000fc800078c08ff */
[----:B------:R-:W-:Y:S01]  /*28990*/  LEA.HI.X.SX32 R5, R3, R2, 0x1, P6 ;  /* 0x0000000203057211 */ /* 0x000fe200030f0eff */
[----:B------:R-:W-:Y:S01]  /*289a0*/  @P3 STG.E.U16 [R6.64], R11 ;  /* 0x0000000b06003986 */ /* 0x000fe2000c101506 */
[----:B---3--:R-:W-:-:S03]  /*289b0*/  ISETP.LT.AND P3, PT, R27, c[0x0][0x17c], !P0 ;  /* 0x00005f001b007a0c */ /* 0x008fc60004761270 */
[----:B------:R-:W3:Y:S04]  /*289c0*/  LDL.LU R27, [R1+0x148] ;  /* 0x00014800011b7983 */ /* 0x000ee80000300800 */
[----:B------:R-:W-:Y:S04]  /*289d0*/  @P1 STG.E.U16 [R4.64], R10 ;  /* 0x0000000a04001986 */ /* 0x000fe8000c101506 */
[----:B------:R-:W1:Y:S01]  /*289e0*/  LDS.128 R4, [R24+0x1000] ;  /* 0x0010000018047984 */ /* 0x000e620000000c00 */
[----:B------:R-:W-:-:S03]  /*289f0*/  IMAD R3, R16, 0x2, R8 ;  /* 0x0000000210037824 */ /* 0x000fc600078e0208 */
[----:B0-----:R-:W-:Y:S04]  /*28a00*/  STL.64 [R1+0x20], R12 ;  /* 0x0000200c01007387 */ /* 0x001fe80000100a00 */
[----:B------:R0:W-:Y:S02]  /*28a10*/  STL.64 [R1+0x28], R14 ;  /* 0x0000280e01007387 */ /* 0x0001e40000100a00 */
[----:B0-----:R-:W-:-:S04]  /*28a20*/  LEA R14, P6, R8, R0, 0x1 ;  /* 0x00000000080e7211 */ /* 0x001fc800078c08ff */
[----:B------:R-:W-:Y:S02]  /*28a30*/  LEA.HI.X.SX32 R15, R8, R2, 0x1, P6 ;  /* 0x00000002080f7211 */ /* 0x000fe400030f0eff */
[----:B------:R-:W0:Y:S04]  /*28a40*/  LDS.128 R8, [R28+0x1800] ;  /* 0x001800001c087984 */ /* 0x000e280000000c00 */
[----:B-1----:R1:W-:Y:S04]  /*28a50*/  STL [R1+0x994], R4 ;  /* 0x0009940401007387 */ /* 0x0023e80000100800 */
[----:B------:R1:W-:Y:S04]  /*28a60*/  STL [R1+0x988], R5 ;  /* 0x0009880501007387 */ /* 0x0003e80000100800 */
[----:B------:R-:W-:Y:S04]  /*28a70*/  STL [R1+0x984], R6 ;  /* 0x0009840601007387 */ /* 0x000fe80000100800 */
[----:B------:R-:W-:Y:S04]  /*28a80*/  STL [R1+0x980], R7 ;  /* 0x0009800701007387 */ /* 0x000fe80000100800 */
[----:B-1----:R-:W2:Y:S04]  /*28a90*/  LDL R4, [R1+0x30] ;  /* 0x0000300001047983 */ /* 0x002ea80000100800 */
[----:B------:R-:W2:Y:S04]  /*28aa0*/  LDL R5, [R1+0x20] ;  /* 0x0000200001057983 */ /* 0x000ea80000100800 */
[----:B------:R-:W2:Y:S04]  /*28ab0*/  LDL.LU R28, [R1+0x150] ;  /* 0x00015000011c7983 */ /* 0x000ea80000300800 */
[----:B0-----:R-:W-:Y:S04]  /*28ac0*/  STL [R1+0x990], R10 ;  /* 0x0009900a01007387 */ /* 0x001fe80000100800 */
[----:B------:R0:W-:Y:S04]  /*28ad0*/  STL [R1+0x98c], R11 ;  /* 0x00098c0b01007387 */ /* 0x0001e80000100800 */
[----:B0-----:R-:W2:Y:S01]  /*28ae0*/  LDL.LU R11, [R1] ;  /* 0x00000000010b7983 */ /* 0x001ea20000300800 */
[----:B------:R-:W-:Y:S01]  /*28af0*/  IMAD.MOV.U32 R6, RZ, RZ, c[0x0][0x198] ;  /* 0x00006600ff067624 */ /* 0x000fe200078e00ff */
[----:B------:R-:W-:-:S02]  /*28b00*/  LEA R12, P6, R3, R0, 0x1 ;  /* 0x00000000030c7211 */ /* 0x000fc400078c08ff */
[----:B----4-:R-:W-:Y:S01]  /*28b10*/  ISETP.LT.AND P1, PT, R21, c[0x0][0x17c], !P0 ;  /* 0x00005f0015007a0c */ /* 0x010fe20004721270 */
[C---:B------:R-:W-:Y:S01]  /*28b20*/  IMAD R16, R6.reuse, 0x2, R3 ;  /* 0x0000000206107824 */ /* 0x040fe200078e0203 */
[----:B------:R-:W-:Y:S01]  /*28b30*/  LEA.HI.X.SX32 R13, R3, R2, 0x1, P6 ;  /* 0x00000002030d7211 */ /* 0x000fe200030f0eff */
[----:B------:R-:W-:Y:S02]  /*28b40*/  @P2 STG.E.U16 [R14.64], R17 ;  /* 0x000000110e002986 */ /* 0x000fe4000c101506 */
[----:B------:R-:W-:Y:S01]  /*28b50*/  IMAD R3, R6, 0x2, R16 ;  /* 0x0000000206037824 */ /* 0x000fe200078e0210 */
[C---:B------:R-:W-:Y:S01]  /*28b60*/  LEA R20, P6, R16.reuse, R0, 0x1 ;  /* 0x0000000010147211 */ /* 0x040fe200078c08ff */
[----:B------:R-:W4:Y:S03]  /*28b70*/  LDL.LU R10, [R1+0x158] ;  /* 0x00015800010a7983 */ /* 0x000f260000300800 */
[----:B------:R-:W-:Y:S01]  /*28b80*/  LEA.HI.X.SX32 R21, R16, R2, 0x1, P6 ;  /* 0x0000000210157211 */ /* 0x000fe200030f0eff */
[----:B------:R-:W4:Y:S04]  /*28b90*/  LDL.LU R7, [R1+0x15c] ;  /* 0x00015c0001077983 */ /* 0x000f280000300800 */
[----:B------:R0:W-:Y:S04]  /*28ba0*/  LDS.128 R16, [R26+0x1800] ;  /* 0x001800001a107984 */ /* 0x0001e80000000c00 */
[----:B------:R-:W4:Y:S01]  /*28bb0*/  LDL.LU R29, [R1+0x160] ;  /* 0x00016000011d7983 */ /* 0x000f220000300800 */
[----:B0-----:R-:W-:-:S03]  /*28bc0*/  LEA R26, P6, R3, R0, 0x1 ;  /* 0x00000000031a7211 */ /* 0x001fc600078c08ff */
[----:B--2---:R-:W-:Y:S01]  /*28bd0*/  @P5 STG.E.U16 [R12.64], R11 ;  /* 0x0000000b0c005986 */ /* 0x004fe2000c101506 */
[----:B---3--:R-:W-:Y:S02]  /*28be0*/  ISETP.LT.AND P5, PT, R27, c[0x0][0x17c], !P0 ;  /* 0x00005f001b007a0c */ /* 0x008fe400047a1270 */
[----:B------:R-:W-:Y:S01]  /*28bf0*/  LEA.HI.X.SX32 R27, R3, R2, 0x1, P6 ;  /* 0x00000002031b7211 */ /* 0x000fe200030f0eff */
[----:B------:R0:W1:Y:S02]  /*28c00*/  LDS.128 R12, [R25+0x1800] ;  /* 0x00180000190c7984 */ /* 0x0000640000000c00 */
[----:B0-----:R-:W-:Y:S02]  /*28c10*/  IMAD R25, R6, 0x2, R3 ;  /* 0x0000000206197824 */ /* 0x001fe400078e0203 */
[----:B------:R-:W2:Y:S01]  /*28c20*/  LDL.LU R3, [R1+0x14c] ;  /* 0x00014c0001037983 */ /* 0x000ea20000300800 */
[----:B------:R-:W-:-:S03]  /*28c30*/  ISETP.LT.AND P2, PT, R23, c[0x0][0x17c], !P0 ;  /* 0x00005f0017007a0c */ /* 0x000fc60004741270 */
[----:B------:R-:W-:Y:S04]  /*28c40*/  @P4 STG.E.U16 [R20.64], R22 ;  /* 0x0000001614004986 */ /* 0x000fe8000c101506 */
[----:B------:R0:W3:Y:S04]  /*28c50*/  LDS.128 R20, [R24+0x1800] ;  /* 0x0018000018147984 */ /* 0x0000e80000000c00 */
[----:B------:R4:W-:Y:S01]  /*28c60*/  @P3 STG.E.U16 [R26.64], R4 ;  /* 0x000000041a003986 */ /* 0x0009e2000c101506 */
[----:B0-----:R-:W-:Y:S02]  /*28c70*/  LEA R24, P6, R25, R0, 0x1 ;  /* 0x0000000019187211 */ /* 0x001fe400078c08ff */
[----:B------:R-:W-:Y:S01]  /*28c80*/  ISETP.LT.AND P3, PT, R28, c[0x0][0x17c], !P0 ;  /* 0x00005f001c007a0c */ /* 0x000fe20004761270 */
[----:B----4-:R-:W4:Y:S01]  /*28c90*/  LDL.LU R4, [R1+0x994] ;  /* 0x0009940001047983 */ /* 0x010f220000300800 */
[----:B--2---:R-:W-:Y:S01]  /*28ca0*/  ISETP.LT.AND P4, PT, R3, c[0x0][0x17c], !P0 ;  /* 0x00005f0003007a0c */ /* 0x004fe20004781270 */
[----:B------:R-:W-:Y:S01]  /*28cb0*/  IMAD R3, R6, 0x2, R25 ;  /* 0x0000000206037824 */ /* 0x000fe200078e0219 */
[----:B------:R-:W-:-:S04]  /*28cc0*/  LEA.HI.X.SX32 R25, R25, R2, 0x1, P6 ;  /* 0x0000000219197211 */ /* 0x000fc800030f0eff */
[----:B------:R-:W-:Y:S01]  /*28cd0*/  LEA R26, P6, R3, R0, 0x1 ;  /* 0x00000000031a7211 */ /* 0x000fe200078c08ff */
[----:B------:R-:W-:-:S03]  /*28ce0*/  IMAD R28, R6, 0x2, R3 ;  /* 0x00000002061c7824 */ /* 0x000fc600078e0203 */
[----:B------:R-:W-:Y:S02]  /*28cf0*/  LEA.HI.X.SX32 R27, R3, R2, 0x1, P6 ;  /* 0x00000002031b7211 */ /* 0x000fe400030f0eff */
[----:B------:R-:W2:Y:S04]  /*28d00*/  LDL.LU R3, [R1+0x154] ;  /* 0x0001540001037983 */ /* 0x000ea80000300800 */
[----:B------:R0:W-:Y:S04]  /*28d10*/  @P1 STG.E.U16 [R24.64], R5 ;  /* 0x0000000518001986 */ /* 0x0001e8000c101506 */
[----:B----4-:R4:W-:Y:S01]  /*28d20*/  @P2 STG.E.U16 [R26.64], R4 ;  /* 0x000000041a002986 */ /* 0x0109e2000c101506 */
[----:B0-----:R-:W-:-:S03]  /*28d30*/  LEA R24, P6, R28, R0, 0x1 ;  /* 0x000000001c187211 */ /* 0x001fc600078c08ff */
[----:B------:R-:W3:Y:S01]  /*28d40*/  LDL.LU R5, [R1+0x40] ;  /* 0x0000400001057983 */ /* 0x000ee20000300800 */
[----:B------:R-:W-:-:S05]  /*28d50*/  LEA.HI.X.SX32 R25, R28, R2, 0x1, P6 ;  /* 0x000000021c197211 */ /* 0x000fca00030f0eff */
[----:B------:R0:W-:Y:S01]  /*28d60*/  @P5 STG.E.U16 [R24.64], R8 ;  /* 0x0000000818005986 */ /* 0x0001e2000c101506 */
[----:B------:R-:W-:-:S03]  /*28d70*/  ISETP.LT.AND P5, PT, R7, c[0x0][0x17c], !P0 ;  /* 0x00005f0007007a0c */ /* 0x000fc600047a1270 */
[----:B------:R-:W3:Y:S01]  /*28d80*/  LDL.LU R7, [R1+0x174] ;  /* 0x0001740001077983 */ /* 0x000ee20000300800 */
[----:B------:R-:W-:Y:S02]  /*28d90*/  ISETP.LT.AND P2, PT, R10, c[0x0][0x17c], !P0 ;  /* 0x00005f000a007a0c */ /* 0x000fe40004741270 */
[----:B--2---:R-:W-:Y:S01]  /*28da0*/  ISETP.LT.AND P1, PT, R3, c[0x0][0x17c], !P0 ;  /* 0x00005f0003007a0c */ /* 0x004fe20004721270 */
[----:B------:R-:W-:-:S04]  /*28db0*/  IMAD R3, R6, 0x2, R28 ;  /* 0x0000000206037824 */ /* 0x000fc800078e021c */
[----:B------:R-:W-:Y:S01]  /*28dc0*/  IMAD R28, R6, 0x2, R3 ;  /* 0x00000002061c7824 */ /* 0x000fe200078e0203 */
[----:B----4-:R-:W-:-:S04]  /*28dd0*/  LEA R26, P6, R3, R0, 0x1 ;  /* 0x00000000031a7211 */ /* 0x010fc800078c08ff */
[----:B------:R-:W-:Y:S01]  /*28de0*/  LEA.HI.X.SX32 R27, R3, R2, 0x1, P6 ;  /* 0x00000002031b7211 */ /* 0x000fe200030f0eff */
[----:B------:R-:W-:Y:S01]  /*28df0*/  IMAD R3, R6, 0x2, R28 ;  /* 0x0000000206037824 */ /* 0x000fe200078e021c */
[----:B0-----:R-:W-:-:S03]  /*28e00*/  LEA R24, P6, R28, R0, 0x1 ;  /* 0x000000001c187211 */ /* 0x001fc600078c08ff */
[----:B-1----:R0:W-:Y:S01]  /*28e10*/  @P4 STG.E.U16 [R26.64], R12 ;  /* 0x0000000c1a004986 */ /* 0x0021e2000c101506 */
[----:B------:R-:W-:Y:S02]  /*28e20*/  LEA.HI.X.SX32 R25, R28, R2, 0x1, P6 ;  /* 0x000000021c197211 */ /* 0x000fe400030f0eff */
[----:B------:R-:W-:Y:S01]  /*28e30*/  ISETP.LT.AND P4, PT, R29, c[0x0][0x17c], !P0 ;  /* 0x00005f001d007a0c */ /* 0x000fe20004781270 */
[----:B------:R-:W2:Y:S01]  /*28e40*/  LDL.LU R28, [R1+0x164] ;  /* 0x00016400011c7983 */ /* 0x000ea20000300800 */
[----:B------:R-:W-:-:S03]  /*28e50*/  IMAD R29, R6, 0x2, R3 ;  /* 0x00000002061d7824 */ /* 0x000fc600078e0203 */
[----:B------:R-:W4:Y:S01]  /*28e60*/  LDL.LU R10, [R1+0xa0] ;  /* 0x0000a000010a7983 */ /* 0x000f220000300800 */
[----:B0-----:R-:W-:-:S03]  /*28e70*/  LEA R26, P6, R3, R0, 0x1 ;  /* 0x00000000031a7211 */ /* 0x001fc600078c08ff */
[----:B------:R0:W-:Y:S01]  /*28e80*/  @P3 STG.E.U16 [R24.64], R16 ;  /* 0x0000001018003986 */ /* 0x0001e2000c101506 */
[----:B------:R-:W-:-:S03]  /*28e90*/  LEA.HI.X.SX32 R27, R3, R2, 0x1, P6 ;  /* 0x00000002031b7211 */ /* 0x000fc600030f0eff */
[----:B------:R-:W4:Y:S04]  /*28ea0*/  LDL.LU R3, [R1+0x60] ;  /* 0x0000600001037983 */ /* 0x000f280000300800 */
[----:B0-----:R-:W4:Y:S01]  /*28eb0*/  LDL.LU R25, [R1+0x168] ;  /* 0x0001680001197983 */ /* 0x001f220000300800 */
[----:B------:R-:W-:-:S03]  /*28ec0*/  LEA R24, P6, R29, R0, 0x1 ;  /* 0x000000001d187211 */ /* 0x000fc600078c08ff */
[----:B---3--:R0:W-:Y:S01]  /*28ed0*/  @P1 STG.E.U16 [R26.64], R20 ;  /* 0x000000141a001986 */ /* 0x0081e2000c101506 */
[----:B------:R-:W-:Y:S02]  /*28ee0*/  PRMT R8, R5, 0x7632, R8 ;  /* 0x0000763205087816 */ /* 0x000fe40000000008 */
[----:B--2---:R-:W-:Y:S01]  /*28ef0*/  ISETP.LT.AND P3, PT, R28, c[0x0][0x17c], !P0 ;  /* 0x00005f001c007a0c */ /* 0x004fe20004761270 */
[----:B------:R-:W-:Y:S01]  /*28f00*/  IMAD R28, R6, 0x2, R29 ;  /* 0x00000002061c7824 */ /* 0x000fe200078e021d */
[----:B----4-:R-:W-:Y:S02]  /*28f10*/  PRMT R4, R3, 0x7632, R4 ;  /* 0x0000763203047816 */ /* 0x010fe40000000004 */
[----:B------:R-:W-:Y:S02]  /*28f20*/  ISETP.LT.AND P1, PT, R25, c[0x0][0x17c], !P0 ;  /* 0x00005f0019007a0c */ /* 0x000fe40004721270 */
[----:B------:R-:W-:Y:S02]  /*28f30*/  LEA.HI.X.SX32 R25, R29, R2, 0x1, P6 ;  /* 0x000000021d197211 */ /* 0x000fe400030f0eff */
[----:B0-----:R-:W-:Y:S01]  /*28f40*/  LEA R26, P6, R28, R0, 0x1 ;  /* 0x000000001c1a7211 */ /* 0x001fe200078c08ff */
[----:B------:R-:W2:Y:S01]  /*28f50*/  LDL.LU R29, [R1+0x90] ;  /* 0x00009000011d7983 */ /* 0x000ea20000300800 */
[----:B------:R-:W-:-:S02]  /*28f60*/  IMAD R3, R6, 0x2, R28 ;  /* 0x0000000206037824 */ /* 0x000fc400078e021c */
[----:B------:R-:W-:Y:S01]  /*28f70*/  LEA.HI.X.SX32 R27, R28, R2, 0x1, P6 ;  /* 0x000000021c1b7211 */ /* 0x000fe200030f0eff */
[----:B------:R-:W3:Y:S04]  /*28f80*/  LDL.LU R5, [R1+0x17c] ;  /* 0x00017c0001057983 */ /* 0x000ee80000300800 */
[----:B------:R-:W4:Y:S04]  /*28f90*/  LDL.LU R28, [R1+0x170] ;  /* 0x00017000011c7983 */ /* 0x000f280000300800 */
[----:B------:R0:W-:Y:S04]  /*28fa0*/  @P2 STG.E.U16 [R24.64], R4 ;  /* 0x0000000418002986 */ /* 0x0001e8000c101506 */
[----:B------:R1:W-:Y:S04]  /*28fb0*/  @P5 STG.E.U16 [R26.64], R8 ;  /* 0x000000081a005986 */ /* 0x0003e8000c101506 */
[----:B0-----:R-:W2:Y:S04]  /*28fc0*/  LDL.LU R25, [R1+0x16c] ;  /* 0x00016c0001197983 */ /* 0x001ea80000300800 */
[----:B-1----:R-:W3:Y:S01]  /*28fd0*/  LDL.LU R26, [R1+0x70] ;  /* 0x00007000011a7983 */ /* 0x002ee20000300800 */
[----:B------:R-:W-:Y:S01]  /*28fe0*/  LEA R24, P6, R3, R0, 0x1 ;  /* 0x0000000003187211 */ /* 0x000fe200078c08ff */
[----:B------:R-:W-:Y:S01]  /*28ff0*/  IMAD R27, R6, 0x2, R3 ;  /* 0x00000002061b7824 */ /* 0x000fe200078e0203 */
[----:B--2---:R-:W-:-:S02]  /*29000*/  ISETP.LT.AND P2, PT, R25, c[0x0][0x17c], !P0 ;  /* 0x00005f0019007a0c */ /* 0x004fc40004741270 */
[----:B------:R-:W-:Y:S02]  /*29010*/  LEA.HI.X.SX32 R25, R3, R2, 0x1, P6 ;  /* 0x0000000203197211 */ /* 0x000fe400030f0eff */
[----:B---3--:R-:W-:-:S05]  /*29020*/  PRMT R3, R26, 0x7632, R3 ;  /* 0x000076321a037816 */ /* 0x008fca0000000003 */
[----:B------:R0:W-:Y:S04]  /*29030*/  @P4 STG.E.U16 [R24.64], R3 ;  /* 0x0000000318004986 */ /* 0x0001e8000c101506 */
[----:B0-----:R-:W2:Y:S01]  /*29040*/  LDL.LU R3, [R1+0x10] ;  /* 0x0000100001037983 */ /* 0x001ea20000300800 */
[----:B----4-:R-:W-:Y:S01]  /*29050*/  ISETP.LT.AND P5, PT, R28, c[0x0][0x17c], !P0 ;  /* 0x00005f001c007a0c */ /* 0x010fe200047a1270 */
[----:B------:R-:W-:Y:S01]  /*29060*/  IMAD R28, R6, 0x2, R27 ;  /* 0x00000002061c7824 */ /* 0x000fe200078e021b */
[----:B------:R-:W-:-:S04]  /*29070*/  LEA R26, P6, R27, R0, 0x1 ;  /* 0x000000001b1a7211 */ /* 0x000fc800078c08ff */
[----:B------:R-:W-:Y:S02]  /*29080*/  LEA.HI.X.SX32 R27, R27, R2, 0x1, P6 ;  /* 0x000000021b1b7211 */ /* 0x000fe400030f0eff */
[----:B------:R-:W-:Y:S02]  /*29090*/  LEA R24, P6, R28, R0, 0x1 ;  /* 0x000000001c187211 */ /* 0x000fe400078c08ff */
[----:B------:R-:W-:Y:S02]  /*290a0*/  PRMT R8, R10, 0x7632, R8 ;  /* 0x000076320a087816 */ /* 0x000fe40000000008 */
[----:B------:R-:W-:Y:S02]  /*290b0*/  LEA.HI.X.SX32 R25, R28, R2, 0x1, P6 ;  /* 0x000000021c197211 */ /* 0x000fe400030f0eff */
[----:B------:R-:W-:Y:S02]  /*290c0*/  ISETP.LT.AND P4, PT, R7, c[0x0][0x17c], !P0 ;  /* 0x00005f0007007a0c */ /* 0x000fe40004781270 */
[----:B------:R-:W3:Y:S04]  /*290d0*/  LDL.LU R7, [R1+0x184] ;  /* 0x0001840001077983 */ /* 0x000ee80000300800 */
[----:B------:R-:W4:Y:S01]  /*290e0*/  LDL.LU R10, [R1+0x190] ;  /* 0x00019000010a7983 */ /* 0x000f220000300800 */
[----:B--2---:R-:W-:Y:S01]  /*290f0*/  PRMT R4, R3, 0x7632, R4 ;  /* 0x0000763203047816 */ /* 0x004fe20000000004 */
[----:B------:R-:W-:-:S02]  /*29100*/  IMAD R3, R6, 0x2, R28 ;  /* 0x0000000206037824 */ /* 0x000fc400078e021c */
[----:B------:R-:W2:Y:S04]  /*29110*/  LDL.LU R28, [R1+0x178] ;  /* 0x00017800011c7983 */ /* 0x000ea80000300800 */
[----:B------:R0:W-:Y:S04]  /*29120*/  @P3 STG.E.U16 [R26.64], R4 ;  /* 0x000000041a003986 */ /* 0x0001e8000c101506 */
[----:B------:R1:W-:Y:S01]  /*29130*/  @P1 STG.E.U16 [R24.64], R8 ;  /* 0x0000000818001986 */ /* 0x0003e2000c101506 */
[----:B0-----:R-:W-:Y:S01]  /*29140*/  LEA R26, P6, R3, R0, 0x1 ;  /* 0x00000000031a7211 */ /* 0x001fe200078c08ff */
[----:B-1----:R-:W-:-:S03]  /*29150*/  IMAD R25, R6, 0x2, R3 ;  /* 0x0000000206197824 */ /* 0x002fc600078e0203 */
[----:B------:R-:W-:Y:S02]  /*29160*/  LEA.HI.X.SX32 R27, R3, R2, 0x1, P6 ;  /* 0x00000002031b7211 */ /* 0x000fe400030f0eff */
[----:B------:R-:W-:Y:S02]  /*29170*/  PRMT R3, R29, 0x7632, R3 ;  /* 0x000076321d037816 */ /* 0x000fe40000000003 */
[----:B------:R-:W3:Y:S01]  /*29180*/  LDL.LU R29, [R1+0x20] ;  /* 0x00002000011d7983 */ /* 0x000ee20000300800 */
[----:B------:R-:W-:-:S03]  /*29190*/  ISETP.LT.AND P1, PT, R5, c[0x0][0x17c], !P0 ;  /* 0x00005f0005007a0c */ /* 0x000fc60004721270 */
[----:B------:R-:W3:Y:S04]  /*291a0*/  LDL.LU R5, [R1+0x1a0] ;  /* 0x0001a00001057983 */ /* 0x000ee80000300800 */
[----:B------:R0:W-:Y:S04]  /*291b0*/  @P2 STG.E.U16 [R26.64], R3 ;  /* 0x000000031a002986 */ /* 0x0001e8000c101506 */
[----:B0-----:R-:W3:Y:S04]  /*291c0*/  LDL.LU R27, [R1+0x180] ;  /* 0x00018000011b7983 */ /* 0x001ee80000300800 */
[----:B------:R-:W4:Y:S01]  /*291d0*/  LDL.LU R3, [R1+0x80] ;  /* 0x0000800001037983 */ /* 0x000f220000300800 */
[----:B------:R-:W-:-:S02]  /*291e0*/  LEA R24, P6, R25, R0, 0x1 ;  /* 0x0000000019187211 */ /* 0x000fc400078c08ff */
[----:B------:R-:W-:Y:S02]  /*291f0*/  PRMT R8, R11, 0x7632, R8 ;  /* 0x000076320b087816 */ /* 0x000fe40000000008 */
[----:B------:R-:W4:Y:S01]  /*29200*/  LDL.LU R11, [R1+0x1b0] ;  /* 0x0001b000010b7983 */ /* 0x000f220000300800 */
[----:B--2---:R-:W-:Y:S01]  /*29210*/  ISETP.LT.AND P3, PT, R28, c[0x0][0x17c], !P0 ;  /* 0x00005f001c007a0c */ /* 0x004fe20004761270 */
[----:B------:R-:W-:Y:S01]  /*29220*/  IMAD R28, R6, 0x2, R25 ;  /* 0x00000002061c7824 */ /* 0x000fe200078e0219 */
[----:B------:R-:W-:-:S04]  /*29230*/  LEA.HI.X.SX32 R25, R25, R2, 0x1, P6 ;  /* 0x0000000219197211 */ /* 0x000fc800030f0eff */
[C---:B------:R-:W-:Y:S02]  /*29240*/  LEA R26, P6, R28.reuse, R0, 0x1 ;  /* 0x000000001c1a7211 */ /* 0x040fe400078c08ff */
[----:B---3--:R-:W-:Y:S02]  /*29250*/  ISETP.LT.AND P2, PT, R27, c[0x0][0x17c], !P0 ;  /* 0x00005f001b007a0c */ /* 0x008fe40004741270 */
[----:B------:R-:W-:Y:S02]  /*29260*/  LEA.HI.X.SX32 R27, R28, R2, 0x1, P6 ;  /* 0x000000021c1b7211 */ /* 0x000fe400030f0eff */
[----:B----4-:R-:W-:Y:S01]  /*29270*/  PRMT R4, R3, 0x7632, R4 ;  /* 0x0000763203047816 */ /* 0x010fe20000000004 */
[C---:B------:R-:W-:Y:S02]  /*29280*/  IMAD R3, R6.reuse, 0x2, R28 ;  /* 0x0000000206037824 */ /* 0x040fe400078e021c */
[----:B------:R-:W2:Y:S04]  /*29290*/  LDL.LU R28, [R1+0x50] ;  /* 0x00005000011c7983 */ /* 0x000ea80000300800 */
[----:B------:R0:W-:Y:S04]  /*292a0*/  @P5 STG.E.U16 [R24.64], R4 ;  /* 0x0000000418005986 */ /* 0x0001e8000c101506 */
[----:B------:R1:W-:Y:S01]  /*292b0*/  @P4 STG.E.U16 [R26.64], R8 ;  /* 0x000000081a004986 */ /* 0x0003e2000c101506 */
[----:B0-----:R-:W-:Y:S01]  /*292c0*/  LEA R24, P6, R3, R0, 0x1 ;  /* 0x0000000003187211 */ /* 0x001fe200078c08ff */
[----:B-1----:R-:W-:-:S03]  /*292d0*/  IMAD R27, R6, 0x2, R3 ;  /* 0x00000002061b7824 */ /* 0x002fc600078e0203 */
[----:B------:R-:W-:Y:S02]  /*292e0*/  LEA.HI.X.SX32 R25, R3, R2, 0x1, P6 ;  /* 0x0000000203197211 */ /* 0x000fe400030f0eff */
[----:B------:R-:W-:Y:S02]  /*292f0*/  ISETP.LT.AND P5, PT, R7, c[0x0][0x17c], !P0 ;  /* 0x00005f0007007a0c */ /* 0x000fe400047a1270 */
[----:B------:R-:W3:Y:S01]  /*29300*/  LDL.LU R7, [R1+0x1b4] ;  /* 0x0001b40001077983 */ /* 0x000ee20000300800 */
[----:B------:R-:W-:-:S03]  /*29310*/  ISETP.LT.AND P4, PT, R10, c[0x0][0x17c], !P0 ;  /* 0x00005f000a007a0c */ /* 0x000fc60004781270 */
[----:B------:R-:W4:Y:S01]  /*29320*/  LDL.LU R10, [R1+0x1b8] ;  /* 0x0001b800010a7983 */ /* 0x000f220000300800 */
[----:B--2---:R-:W-:-:S05]  /*29330*/  PRMT R3, R28, 0x7632, R3 ;  /* 0x000076321c037816 */ /* 0x004fca0000000003 */
[----:B------:R0:W-:Y:S04]  /*29340*/  @P3 STG.E.U16 [R24.64], R3 ;  /* 0x0000000318003986 */ /* 0x0001e8000c101506 */
[----:B0-----:R-:W2:Y:S04]  /*29350*/  LDL.LU R25, [R1+0x194] ;  /* 0x0001940001197983 */ /* 0x001ea80000300800 */
[----:B------:R-:W3:Y:S01]  /*29360*/  LDL.LU R3, [R1+0x30] ;  /* 0x0000300001037983 */ /* 0x000ee20000300800 */
[----:B------:R-:W-:Y:S01]  /*29370*/  IMAD R28, R6, 0x2, R27 ;  /* 0x00000002061c7824 */ /* 0x000fe200078e021b */
[----:B------:R-:W-:-:S04]  /*29380*/  LEA R26, P6, R27, R0, 0x1 ;  /* 0x000000001b1a7211 */ /* 0x000fc800078c08ff */
[----:B------:R-:W-:Y:S02]  /*29390*/  LEA.HI.X.SX32 R27, R27, R2, 0x1, P6 ;  /* 0x000000021b1b7211 */ /* 0x000fe400030f0eff */
[----:B------:R-:W-:Y:S02]  /*293a0*/  LEA R24, P6, R28, R0, 0x1 ;  /* 0x000000001c187211 */ /* 0x000fe400078c08ff */
[----:B------:R-:W-:Y:S02]  /*293b0*/  PRMT R8, R29, 0x7632, R8 ;  /* 0x000076321d087816 */ /* 0x000fe40000000008 */
[----:B------:R-:W-:Y:S01]  /*293c0*/  PRMT R12, R12, 0x7632, R12 ;  /* 0x000076320c0c7816 */ /* 0x000fe2000000000c */
[----:B------:R-:W4:Y:S01]  /*293d0*/  LDL.LU R29, [R1+0x1bc] ;  /* 0x0001bc00011d7983 */ /* 0x000f220000300800 */
[----:B--2---:R-:W-:Y:S02]  /*293e0*/  ISETP.LT.AND P3, PT, R25, c[0x0][0x17c], !P0 ;  /* 0x00005f0019007a0c */ /* 0x004fe40004761270 */
[----:B------:R-:W-:-:S02]  /*293f0*/  LEA.HI.X.SX32 R25, R28, R2, 0x1, P6 ;  /* 0x000000021c197211 */ /* 0x000fc400030f0eff */
[----:B---3--:R-:W-:Y:S01]  /*29400*/  PRMT R4, R3, 0x7632, R4 ;  /* 0x0000763203047816 */ /* 0x008fe20000000004 */
[----:B------:R-:W-:-:S04]  /*29410*/  IMAD R3, R6, 0x2, R28 ;  /* 0x0000000206037824 */ /* 0x000fc800078e021c */
[----:B------:R0:W-:Y:S04]  /*29420*/  @P1 STG.E.U16 [R26.64], R4 ;  /* 0x000000041a001986 */ /* 0x0001e8000c101506 */
[----:B------:R1:W-:Y:S01]  /*29430*/  @P2 STG.E.U16 [R24.64], R8 ;  /* 0x0000000818002986 */ /* 0x0003e2000c101506 */
[----:B0-----:R-:W-:Y:S01]  /*29440*/  LEA R26, P6, R3, R0, 0x1 ;  /* 0x00000000031a7211 */ /* 0x001fe200078c08ff */
[----:B-1----:R-:W-:-:S03]  /*29450*/  IMAD R25, R6, 0x2, R3 ;  /* 0x0000000206197824 */ /* 0x002fc600078e0203 */
[----:B------:R-:W-:Y:S02]  /*29460*/  LEA.HI.X.SX32 R27, R3, R2, 0x1, P6 ;  /* 0x00000002031b7211 */ /* 0x000fe400030f0eff */
[----:B------:R-:W-:Y:S01]  /*29470*/  PRMT R4, R4, 0x7632, R4 ;  /* 0x0000763204047816 */ /* 0x000fe20000000004 */
[----:B------:R-:W-:Y:S01]  /*29480*/  IMAD R3, R6, 0x2, R25 ;  /* 0x0000000206037824 */ /* 0x000fe200078e0219 */
[----:B------:R-:W-:-:S03]  /*29490*/  LEA R24, P6, R25, R0, 0x1 ;  /* 0x0000000019187211 */ /* 0x000fc600078c08ff */
[----:B------:R0:W-:Y:S01]  /*294a0*/  @P5 STG.E.U16 [R26.64], R4 ;  /* 0x000000041a005986 */ /* 0x0001e2000c101506 */
[----:B------:R-:W-:Y:S02]  /*294b0*/  LEA.HI.X.SX32 R25, R25, R2, 0x1, P6 ;  /* 0x0000000219197211 */ /* 0x000fe400030f0eff */
[----:B------:R-:W-:Y:S02]  /*294c0*/  PRMT R8, R8, 0x7632, R8 ;  /* 0x0000763208087816 */ /* 0x000fe40000000008 */
[----:B------:R-:W-:Y:S02]  /*294d0*/  ISETP.LT.AND P1, PT, R5, c[0x0][0x17c], !P0 ;  /* 0x00005f0005007a0c */ /* 0x000fe40004721270 */
[----:B------:R-:W2:Y:S01]  /*294e0*/  LDL.LU R5, [R1+0x1c0] ;  /* 0x0001c00001057983 */ /* 0x000ea20000300800 */
[----:B0-----:R-:W-:-:S03]  /*294f0*/  LEA R26, P6, R3, R0, 0x1 ;  /* 0x00000000031a7211 */ /* 0x001fc600078c08ff */
[----:B------:R-:W-:Y:S01]  /*29500*/  @P4 STG.E.U16 [R24.64], R8 ;  /* 0x0000000818004986 */ /* 0x000fe2000c101506 */
[----:B------:R-:W-:Y:S02]  /*29510*/  ISETP.LT.AND P5, PT, R7, c[0x0][0x17c], !P0 ;  /* 0x00005f0007007a0c */ /* 0x000fe400047a1270 */
[----:B------:R-:W-:Y:S01]  /*29520*/  LEA.HI.X.SX32 R27, R3, R2, 0x1, P6 ;  /* 0x00000002031b7211 */ /* 0x000fe200030f0eff */
[----:B------:R-:W3:Y:S01]  /*29530*/  LDL.LU R7, [R1+0x1c4] ;  /* 0x0001c40001077983 */ /* 0x000ee20000300800 */
[----:B------:R-:W-:Y:S02]  /*29540*/  ISETP.LT.AND P2, PT, R11, c[0x0][0x17c], !P0 ;  /* 0x00005f000b007a0c */ /* 0x000fe40004741270 */
[----:B----4-:R-:W-:Y:S01]  /*29550*/  ISETP.LT.AND P4, PT, R10, c[0x0][0x17c], !P0 ;  /* 0x00005f000a007a0c */ /* 0x010fe20004781270 */
[----:B------:R-:W4:Y:S04]  /*29560*/  LDL.LU R11, [R1+0x1c8] ;  /* 0x0001c800010b7983 */ /* 0x000f280000300800 */
[----:B------:R-:W4:Y:S04]  /*29570*/  LDL R10, [R1+0x44] ;  /* 0x00004400010a7983 */ /* 0x000f280000100800 */
[----:B------:R0:W-:Y:S04]  /*29580*/  @P3 STG.E.U16 [R26.64], R12 ;  /* 0x0000000c1a003986 */ /* 0x0001e8000c101506 */
[----:B0-----:R-:W4:Y:S01]  /*29590*/  LDL.LU R12, [R1+0x64] ;  /* 0x00006400010c7983 */ /* 0x001f220000300800 */
[----:B------:R-:W-:-:S04]  /*295a0*/  IMAD R4, R6, 0x2, R3 ;  /* 0x0000000206047824 */ /* 0x000fc800078e0203 */
[----:B------:R-:W-:Y:S01]  /*295b0*/  IMAD R8, R6, 0x2, R4 ;  /* 0x0000000206087824 */ /* 0x000fe200078e0204 */
[----:B------:R-:W-:-:S04]  /*295c0*/  LEA R24, P6, R4, R0, 0x1 ;  /* 0x0000000004187211 */ /* 0x000fc800078c08ff */
[----:B------:R-:W-:Y:S02]  /*295d0*/  LEA.HI.X.SX32 R25, R4, R2, 0x1, P6 ;  /* 0x0000000204197211 */ /* 0x000fe400030f0eff */
[----:B------:R-:W-:Y:S01]  /*295e0*/  LEA R26, P6, R8, R0, 0x1 ;  /* 0x00000000081a7211 */ /* 0x000fe200078c08ff */
[----:B------:R-:W-:Y:S01]  /*295f0*/  IMAD R3, R6, 0x2, R8 ;  /* 0x0000000206037824 */ /* 0x000fe200078e0208 */
[----:B------:R-:W-:Y:S02]  /*29600*/  PRMT R16, R16, 0x7632, R16 ;  /* 0x0000763210107816 */ /* 0x000fe40000000010 */
[----:B------:R-:W-:Y:S02]  /*29610*/  LEA.HI.X.SX32 R27, R8, R2, 0x1, P6 ;  /* 0x00000002081b7211 */ /* 0x000fe400030f0eff */
[----:B------:R-:W-:Y:S01]  /*29620*/  PRMT R20, R20, 0x7632, R20 ;  /* 0x0000763214147816 */ /* 0x000fe20000000014 */
[----:B------:R0:W-:Y:S01]  /*29630*/  @P1 STG.E.U16 [R24.64], R16 ;  /* 0x0000001018001986 */ /* 0x0001e2000c101506 */
[----:B------:R-:W-:-:S03]  /*29640*/  IMAD R4, R6, 0x2, R3 ;  /* 0x0000000206047824 */ /* 0x000fc600078e0203 */
[----:B------:R1:W-:Y:S01]  /*29650*/  @P2 STG.E.U16 [R26.64], R20 ;  /* 0x000000141a002986 */ /* 0x0003e2000c101506 */
[----:B0-----:R-:W-:Y:S01]  /*29660*/  LEA R24, P6, R3, R0, 0x1 ;  /* 0x0000000003187211 */ /* 0x001fe200078c08ff */
[----:B-1----:R-:W-:-:S03]  /*29670*/  IMAD.MOV.U32 R20, RZ, RZ, c[0x0][0x198] ;  /* 0x00006600ff147624 */ /* 0x002fc600078e00ff */
[----:B------:R-:W-:Y:S02]  /*29680*/  LEA.HI.X.SX32 R25, R3, R2, 0x1, P6 ;  /* 0x0000000203197211 */ /* 0x000fe400030f0eff */
[----:B------:R-:W-:Y:S01]  /*29690*/  LEA R26, P6, R4, R0, 0x1 ;  /* 0x00000000041a7211 */ /* 0x000fe200078c08ff */
[----:B------:R-:W-:Y:S01]  /*296a0*/  IMAD R3, R20, 0x2, R4 ;  /* 0x0000000214037824 */ /* 0x000fe200078e0204 */
[----:B------:R-:W-:Y:S02]  /*296b0*/  ISETP.LT.AND P3, PT, R29, c[0x0][0x17c], !P0 ;  /* 0x00005f001d007a0c */ /* 0x000fe40004761270 */
[----:B------:R-:W4:Y:S01]  /*296c0*/  LDL.LU R29, [R1+0x1d0] ;  /* 0x0001d000011d7983 */ /* 0x000f220000300800 */
[----:B------:R-:W-:Y:S01]  /*296d0*/  LEA.HI.X.SX32 R27, R4, R2, 0x1, P6 ;  /* 0x00000002041b7211 */ /* 0x000fe200030f0eff */
[----:B------:R-:W-:Y:S01]  /*296e0*/  IMAD R4, R20, 0x2, R3 ;  /* 0x0000000214047824 */ /* 0x000fe200078e0203 */
[----:B--2---:R-:W-:Y:S02]  /*296f0*/  ISETP.LT.AND P1, PT, R5, c[0x0][0x17c], !P0 ;  /* 0x00005f0005007a0c */ /* 0x004fe40004721270 */
[----:B------:R-:W2:Y:S04]  /*29700*/  LDL.LU R5, [R1+0x1d4] ;  /* 0x0001d40001057983 */ /* 0x000ea80000300800 */
[----:B------:R-:W2:Y:S01]  /*29710*/  LDL.LU R6, [R1+0x1d8] ;  /* 0x0001d80001067983 */ /* 0x000ea20000300800 */
[----:B---3--:R-:W-:-:S03]  /*29720*/  ISETP.LT.AND P2, PT, R7, c[0x0][0x17c], !P0 ;  /* 0x00005f0007007a0c */ /* 0x008fc60004741270 */
[----:B------:R-:W3:Y:S04]  /*29730*/  LDL.LU R7, [R1+0x1dc] ;  /* 0x0001dc0001077983 */ /* 0x000ee80000300800 */
[----:B----4-:R0:W-:Y:S01]  /*29740*/  @P5 STG.E.U16 [R24.64], R12 ;  /* 0x0000000c18005986 */ /* 0x0101e2000c101506 */
[----:B------:R-:W-:-:S03]  /*29750*/  ISETP.LT.AND P5, PT, R11, c[0x0][0x17c], !P0 ;  /* 0x00005f000b007a0c */ /* 0x000fc600047a1270 */
[----:B------:R-:W4:Y:S04]  /*29760*/  LDL R11, [R1+0x84] ;  /* 0x00008400010b7983 */ /* 0x000f280000100800 */
[----:B------:R-:W2:Y:S01]  /*29770*/  LDL.LU R28, [R1+0x4] ;  /* 0x00000400011c7983 */ /* 0x000ea20000300800 */
[----:B0-----:R-:W-:-:S04]  /*29780*/  LEA R24, P6, R3, R0, 0x1 ;  /* 0x0000000003187211 */ /* 0x001fc800078c08ff */
[----:B------:R-:W-:Y:S02]  /*29790*/  LEA.HI.X.SX32 R25, R3, R2, 0x1, P6 ;  /* 0x0000000203197211 */ /* 0x000fe400030f0eff */
[----:B------:R-:W2:Y:S04]  /*297a0*/  LDL.LU R3, [R1+0x1cc] ;  /* 0x0001cc0001037983 */ /* 0x000ea80000300800 */
[----:B------:R0:W-:Y:S02]  /*297b0*/  @P4 STG.E.U16 [R26.64], R10 ;  /* 0x0000000a1a004986 */ /* 0x0001e4000c101506 */
[C---:B0-----:R-:W-:Y:S02]  /*297c0*/  LEA R26, P6, R4.reuse, R0, 0x1 ;  /* 0x00000000041a7211 */ /* 0x041fe400078c08ff */
[----:B------:R-:W3:Y:S02]  /*297d0*/  LDL.LU R10, [R1+0x990] ;  /* 0x00099000010a7983 */ /* 0x000ee40000300800 */
[----:B------:R-:W-:-:S02]  /*297e0*/  LEA.HI.X.SX32 R27, R4, R2, 0x1, P6 ;  /* 0x00000002041b7211 */ /* 0x000fc400030f0eff */
[----:B--2---:R-:W-:Y:S01]  /*297f0*/  ISETP.LT.AND P4, PT, R3, c[0x0][0x17c], !P0 ;  /* 0x00005f0003007a0c */ /* 0x004fe20004781270 */
[C---:B------:R-:W-:Y:S02]  /*29800*/  IMAD R3, R20.reuse, 0x2, R4 ;  /* 0x0000000214037824 */ /* 0x040fe400078e0204 */
[----:B------:R-:W2:Y:S04]  /*29810*/  LDL R4, [R1+0x74] ;  /* 0x0000740001047983 */ /* 0x000ea80000100800 */
[----:B--2---:R0:W-:Y:S02]  /*29820*/  @P3 STG.E.U16 [R24.64], R4 ;  /* 0x0000000418003986 */ /* 0x0041e4000c101506 */
[----:B0-----:R-:W-:Y:S01]  /*29830*/  LEA R24, P6, R3, R0, 0x1 ;  /* 0x0000000003187211 */ /* 0x001fe200078c08ff */
[----:B------:R-:W-:-:S03]  /*29840*/  IMAD R4, R20, 0x2, R3 ;  /* 0x0000000214047824 */ /* 0x000fc600078e0203 */
[----:B------:R-:W-:Y:S02]  /*29850*/  LEA.HI.X.SX32 R25, R3, R2, 0x1, P6 ;  /* 0x0000000203197211 */ /* 0x000fe400030f0eff */
        /* <DEDUP_REMOVED lines=10> */
[----:B------:R-:W2:Y:S01]  /*29900*/  LDL R3, [R1+0x94] ;  /* 0x0000940001037983 */ /* 0x000ea20000100800 */
[----:B------:R-:W-:Y:S02]  /*29910*/  ISETP.LT.AND P3, PT, R29, c[0x0][0x17c], !P0 ;  /* 0x00005f001d007a0c */ /* 0x000fe40004761270 */
[----:B------:R-:W-:Y:S01]  /*29920*/  ISETP.LT.AND P1, PT, R5, c[0x0][0x17c], !P0 ;  /* 0x00005f0005007a0c */ /* 0x000fe20004721270 */
[----:B------:R-:W4:Y:S01]  /*29930*/  LDL R29, [R1+0x54] ;  /* 0x00005400011d7983 */ /* 0x000f220000100800 */
[----:B------:R-:W-:-:S03]  /*29940*/  ISETP.LT.AND P2, PT, R6, c[0x0][0x17c], !P0 ;  /* 0x00005f0006007a0c */ /* 0x000fc60004741270 */
[----:B------:R-:W4:Y:S04]  /*29950*/  LDL R5, [R1+0x34] ;  /* 0x0000340001057983 */ /* 0x000f280000100800 */
[----:B------:R-:W4:Y:S04]  /*29960*/  LDL R6, [R1+0x24] ;  /* 0x0000240001067983 */ /* 0x000f280000100800 */
[----:B--2---:R0:W-:Y:S01]  /*29970*/  @P5 STG.E.U16 [R26.64], R3 ;  /* 0x000000031a005986 */ /* 0x0041e2000c101506 */
[----:B---3--:R-:W-:-:S03]  /*29980*/  ISETP.LT.AND P5, PT, R7, c[0x0][0x17c], !P0 ;  /* 0x00005f0007007a0c */ /* 0x008fc600047a1270 */
[----:B------:R-:W2:Y:S01]  /*29990*/  LDL.LU R7, [R1+0x1f4] ;  /* 0x0001f40001077983 */ /* 0x000ea20000300800 */
[----:B0-----:R-:W-:Y:S01]  /*299a0*/  LEA R26, P6, R4, R0, 0x1 ;  /* 0x00000000041a7211 */ /* 0x001fe200078c08ff */
[----:B------:R-:W-:-:S03]  /*299b0*/  IMAD R3, R20, 0x2, R4 ;  /* 0x0000000214037824 */ /* 0x000fc600078e0204 */
[----:B------:R-:W-:Y:S02]  /*299c0*/  LEA.HI.X.SX32 R27, R4, R2, 0x1, P6 ;  /* 0x00000002041b7211 */ /* 0x000fe400030f0eff */
[----:B------:R-:W3:Y:S04]  /*299d0*/  LDL.LU R4, [R1+0x1e0] ;  /* 0x0001e00001047983 */ /* 0x000ee80000300800 */
[----:B----4-:R0:W-:Y:S02]  /*299e0*/  @P4 STG.E.U16 [R24.64], R11 ;  /* 0x0000000b18004986 */ /* 0x0101e4000c101506 */
[C---:B0-----:R-:W-:Y:S02]  /*299f0*/  LEA R24, P6, R3.reuse, R0, 0x1 ;  /* 0x0000000003187211 */ /* 0x041fe400078c08ff */
[----:B------:R-:W4:Y:S02]  /*29a00*/  LDL.LU R11, [R1+0x98c] ;  /* 0x00098c00010b7983 */ /* 0x000f240000300800 */
[----:B------:R-:W-:-:S02]  /*29a10*/  LEA.HI.X.SX32 R25, R3, R2, 0x1, P6 ;  /* 0x0000000203197211 */ /* 0x000fc400030f0eff */
[----:B---3--:R-:W-:Y:S01]  /*29a20*/  ISETP.LT.AND P4, PT, R4, c[0x0][0x17c], !P0 ;  /* 0x00005f0004007a0c */ /* 0x008fe20004781270 */
[----:B------:R-:W-:Y:S02]  /*29a30*/  IMAD R4, R20, 0x2, R3 ;  /* 0x0000000214047824 */ /* 0x000fe400078e0203 */
[----:B------:R-:W3:Y:S04]  /*29a40*/  LDL.LU R3, [R1+0x1e4] ;  /* 0x0001e40001037983 */ /* 0x000ee80000300800 */
[----:B------:R0:W-:Y:S02]  /*29a50*/  @P3 STG.E.U16 [R26.64], R28 ;  /* 0x0000001c1a003986 */ /* 0x0001e4000c101506 */
[----:B0-----:R-:W-:-:S04]  /*29a60*/  LEA R26, P6, R4, R0, 0x1 ;  /* 0x00000000041a7211 */ /* 0x001fc800078c08ff */
[----:B------:R-:W-:Y:S02]  /*29a70*/  LEA.HI.X.SX32 R27, R4, R2, 0x1, P6 ;  /* 0x00000002041b7211 */ /* 0x000fe400030f0eff */
[----:B---3--:R-:W-:Y:S01]  /*29a80*/  ISETP.LT.AND P3, PT, R3, c[0x0][0x17c], !P0 ;  /* 0x00005f0003007a0c */ /* 0x008fe20004761270 */
[----:B------:R-:W-:Y:S02]  /*29a90*/  IMAD R3, R20, 0x2, R4 ;  /* 0x0000000214037824 */ /* 0x000fe400078e0204 */
[----:B------:R-:W3:Y:S04]  /*29aa0*/  LDL.LU R4, [R1+0x1e8] ;  /* 0x0001e80001047983 */ /* 0x000ee80000300800 */
[----:B------:R0:W-:Y:S02]  /*29ab0*/  @P1 STG.E.U16 [R24.64], R29 ;  /* 0x0000001d18001986 */ /* 0x0001e4000c101506 */
[----:B0-----:R-:W-:-:S02]  /*29ac0*/  LEA R24, P6, R3, R0, 0x1 ;  /* 0x0000000003187211 */ /* 0x001fc400078c08ff */
[----:B------:R-:W2:Y:S02]  /*29ad0*/  LDL.LU R29, [R1+0x200] ;  /* 0x00020000011d7983 */ /* 0x000ea40000300800 */
        /* <DEDUP_REMOVED lines=13> */
[----:B--2---:R0:W-:Y:S02]  /*29bb0*/  @P4 STG.E.U16 [R26.64], R5 ;  /* 0x000000051a004986 */ /* 0x0041e4000c101506 */
[----:B------:R-:W-:Y:S02]  /*29bc0*/  LEA.HI.X.SX32 R25, R3, R2, 0x1, P6 ;  /* 0x0000000203197211 */ /* 0x000fe400030f0eff */
[----:B------:R-:W2:Y:S01]  /*29bd0*/  LDL.LU R6, [R1+0x984] ;  /* 0x0009840001067983 */ /* 0x000ea20000300800 */
[----:B------:R-:W-:-:S03]  /*29be0*/  ISETP.LT.AND P4, PT, R7, c[0x0][0x17c], !P0 ;  /* 0x00005f0007007a0c */ /* 0x000fc60004781270 */
[----:B------:R-:W2:Y:S01]  /*29bf0*/  LDL.LU R7, [R1+0x20c] ;  /* 0x00020c0001077983 */ /* 0x000ea20000300800 */
[----:B---3--:R-:W-:Y:S01]  /*29c00*/  ISETP.LT.AND P5, PT, R4, c[0x0][0x17c], !P0 ;  /* 0x00005f0004007a0c */ /* 0x008fe200047a1270 */
[----:B------:R-:W-:-:S05]  /*29c10*/  IMAD R4, R20, 0x2, R3 ;  /* 0x0000000214047824 */ /* 0x000fca00078e0203 */
[----:B0-----:R-:W-:Y:S01]  /*29c20*/  LEA R26, P6, R4, R0, 0x1 ;  /* 0x00000000041a7211 */ /* 0x001fe200078c08ff */
[----:B------:R-:W-:-:S03]  /*29c30*/  IMAD R3, R20, 0x2, R4 ;  /* 0x0000000214037824 */ /* 0x000fc600078e0204 */
[----:B------:R-:W-:Y:S02]  /*29c40*/  LEA.HI.X.SX32 R27, R4, R2, 0x1, P6 ;  /* 0x00000002041b7211 */ /* 0x000fe400030f0eff */
[----:B------:R-:W3:Y:S04]  /*29c50*/  LDL.LU R4, [R1+0x1f8] ;  /* 0x0001f80001047983 */ /* 0x000ee80000300800 */
[----:B------:R0:W-:Y:S02]  /*29c60*/  @P3 STG.E.U16 [R24.64], R9 ;  /* 0x0000000918003986 */ /* 0x0001e4000c101506 */
[----:B0-----:R-:W-:-:S04]  /*29c70*/  LEA R24, P6, R3, R0, 0x1 ;  /* 0x0000000003187211 */ /* 0x001fc800078c08ff */
[----:B------:R-:W-:Y:S01]  /*29c80*/  LEA.HI.X.SX32 R25, R3, R2, 0x1, P6 ;  /* 0x0000000203197211 */ /* 0x000fe200030f0eff */
[----:B------:R-:W-:Y:S04]  /*29c90*/  @P1 STG.E.U16 [R26.64], R13 ;  /* 0x0000000d1a001986 */ /* 0x000fe8000c101506 */
[----:B------:R0:W-:Y:S01]  /*29ca0*/  @P2 STG.E.U16 [R24.64], R17 ;  /* 0x0000001118002986 */ /* 0x0001e2000c101506 */
[----:B------:R-:W-:Y:S02]  /*29cb0*/  ISETP.LT.AND P2, PT, R29, c[0x0][0x17c], !P0 ;  /* 0x00005f001d007a0c */ /* 0x000fe40004741270 */
[----:B---3--:R-:W-:Y:S01]  /*29cc0*/  ISETP.LT.AND P3, PT, R4, c[0x0][0x17c], !P0 ;  /* 0x00005f0004007a0c */ /* 0x008fe20004761270 */
[----:B------:R-:W-:Y:S02]  /*29cd0*/  IMAD R4, R20, 0x2, R3 ;  /* 0x0000000214047824 */ /* 0x000fe400078e0203 */
[----:B------:R-:W3:Y:S04]  /*29ce0*/  LDL.LU R3, [R1+0x1fc] ;  /* 0x0001fc0001037983 */ /* 0x000ee80000300800 */
[----:B------:R-:W2:Y:S04]  /*29cf0*/  LDL.LU R29, [R1+0x214] ;  /* 0x00021400011d7983 */ /* 0x000ea80000300800 */
[----:B0-----:R-:W2:Y:S01]  /*29d00*/  LDL.LU R25, [R1+0x204] ;  /* 0x0002040001197983 */ /* 0x001ea20000300800 */
[----:B------:R-:W-:-:S04]  /*29d10*/  LEA R26, P6, R4, R0, 0x1 ;  /* 0x00000000041a7211 */ /* 0x000fc800078c08ff */
[----:B------:R-:W-:-:S05]  /*29d20*/  LEA.HI.X.SX32 R27, R4, R2, 0x1, P6 ;  /* 0x00000002041b7211 */ /* 0x000fca00030f0eff */
[----:B------:R0:W-:Y:S01]  /*29d30*/  @P5 STG.E.U16 [R26.64], R21 ;  /* 0x000000151a005986 */ /* 0x0001e2000c101506 */
[----:B---3--:R-:W-:Y:S01]  /*29d40*/  ISETP.LT.AND P1, PT, R3, c[0x0][0x17c], !P0 ;  /* 0x00005f0003007a0c */ /* 0x008fe20004721270 */
[----:B------:R-:W-:-:S05]  /*29d50*/  IMAD R3, R20, 0x2, R4 ;  /* 0x0000000214037824 */ /* 0x000fca00078e0204 */
[----:B------:R-:W-:Y:S01]  /*29d60*/  LEA R24, P6, R3, R0, 0x1 ;  /* 0x0000000003187211 */ /* 0x000fe200078c08ff */
[----:B------:R-:W-:Y:S01]  /*29d70*/  IMAD R4, R20, 0x2, R3 ;  /* 0x0000000214047824 */ /* 0x000fe200078e0203 */
[----:B--2---:R-:W-:Y:S02]  /*29d80*/  ISETP.LT.AND P5, PT, R25, c[0x0][0x17c], !P0 ;  /* 0x00005f0019007a0c */ /* 0x004fe400047a1270 */
[----:B------:R-:W-:Y:S02]  /*29d90*/  LEA.HI.X.SX32 R25, R3, R2, 0x1, P6 ;  /* 0x0000000203197211 */ /* 0x000fe400030f0eff */
[----:B------:R-:W2:Y:S01]  /*29da0*/  LDL.LU R3, [R1+0x44] ;  /* 0x0000440001037983 */ /* 0x000ea20000300800 */
[----:B0-----:R-:W-:Y:S02]  /*29db0*/  LEA R26, P6, R4, R0, 0x1 ;  /* 0x00000000041a7211 */ /* 0x001fe400078c08ff */
[----:B------:R-:W-:Y:S02]  /*29dc0*/  PRMT R8, R12, 0x7632, R8 ;  /* 0x000076320c087816 */ /* 0x000fe40000000008 */
[----:B------:R-:W-:Y:S01]  /*29dd0*/  LEA.HI.X.SX32 R27, R4, R2, 0x1, P6 ;  /* 0x00000002041b7211 */ /* 0x000fe200030f0eff */
[----:B------:R-:W3:Y:S04]  /*29de0*/  LDL.LU R12, [R1+0x218] ;  /* 0x00021800010c7983 */ /* 0x000ee80000300800 */
[----:B------:R-:W-:Y:S01]  /*29df0*/  @P4 STG.E.U16 [R24.64], R8 ;  /* 0x0000000818004986 */ /* 0x000fe2000c101506 */
[----:B--2---:R-:W-:Y:S01]  /*29e00*/  PRMT R5, R3, 0x7632, R5 ;  /* 0x0000763203057816 */ /* 0x004fe20000000005 */
[----:B------:R-:W-:-:S02]  /*29e10*/  IMAD R3, R20, 0x2, R4 ;  /* 0x0000000214037824 */ /* 0x000fc400078e0204 */
[----:B------:R-:W2:Y:S04]  /*29e20*/  LDL.LU R4, [R1+0x208] ;  /* 0x0002080001047983 */ /* 0x000ea80000300800 */
[----:B------:R0:W-:Y:S04]  /*29e30*/  @P3 STG.E.U16 [R26.64], R5 ;  /* 0x000000051a003986 */ /* 0x0001e8000c101506 */
[----:B0-----:R-:W2:Y:S01]  /*29e40*/  LDL.LU R27, [R1+0x74] ;  /* 0x00007400011b7983 */ /* 0x001ea20000300800 */
[----:B------:R-:W-:-:S03]  /*29e50*/  ISETP.LT.AND P3, PT, R7, c[0x0][0x17c], !P0 ;  /* 0x00005f0007007a0c */ /* 0x000fc60004761270 */
[----:B------:R-:W3:Y:S01]  /*29e60*/  LDL.LU R7, [R1+0x220] ;  /* 0x0002200001077983 */ /* 0x000ee20000300800 */
[----:B------:R-:W-:Y:S02]  /*29e70*/  LEA R24, P6, R3, R0, 0x1 ;  /* 0x0000000003187211 */ /* 0x000fe400078c08ff */
[----:B--2---:R-:W-:Y:S02]  /*29e80*/  PRMT R5, R27, 0x7632, R5 ;  /* 0x000076321b057816 */ /* 0x004fe40000000005 */
[----:B------:R-:W2:Y:S01]  /*29e90*/  LDL.LU R27, [R1+0x210] ;  /* 0x00021000011b7983 */ /* 0x000ea20000300800 */
[----:B------:R-:W-:Y:S01]  /*29ea0*/  ISETP.LT.AND P4, PT, R4, c[0x0][0x17c], !P0 ;  /* 0x00005f0004007a0c */ /* 0x000fe20004781270 */
[----:B------:R-:W-:Y:S01]  /*29eb0*/  IMAD R4, R20, 0x2, R3 ;  /* 0x0000000214047824 */ /* 0x000fe200078e0203 */
[----:B------:R-:W-:-:S04]  /*29ec0*/  LEA.HI.X.SX32 R25, R3, R2, 0x1, P6 ;  /* 0x0000000203197211 */ /* 0x000fc800030f0eff */
[----:B------:R-:W-:Y:S01]  /*29ed0*/  LEA R26, P6, R4, R0, 0x1 ;  /* 0x00000000041a7211 */ /* 0x000fe200078c08ff */
[----:B------:R0:W-:Y:S01]  /*29ee0*/  @P1 STG.E.U16 [R24.64], R5 ;  /* 0x0000000518001986 */ /* 0x0001e2000c101506 */
[----:B------:R-:W-:Y:S01]  /*29ef0*/  IMAD R3, R20, 0x2, R4 ;  /* 0x0000000214037824 */ /* 0x000fe200078e0204 */
[----:B--2---:R-:W-:Y:S02]  /*29f00*/  ISETP.LT.AND P1, PT, R27, c[0x0][0x17c], !P0 ;  /* 0x00005f001b007a0c */ /* 0x004fe40004721270 */
[----:B------:R-:W-:Y:S02]  /*29f10*/  LEA.HI.X.SX32 R27, R4, R2, 0x1, P6 ;  /* 0x00000002041b7211 */ /* 0x000fe400030f0eff */
[----:B------:R-:W2:Y:S04]  /*29f20*/  LDL.LU R4, [R1+0xa4] ;  /* 0x0000a40001047983 */ /* 0x000ea80000300800 */
[----:B0-----:R-:W3:Y:S01]  /*29f30*/  LDL.LU R25, [R1+0x14] ;  /* 0x0000140001197983 */ /* 0x001ee20000300800 */
[----:B------:R-:W-:-:S02]  /*29f40*/  LEA R24, P6, R3, R0, 0x1 ;  /* 0x0000000003187211 */ /* 0x000fc400078c08ff */
[----:B--2---:R-:W-:Y:S01]  /*29f50*/  PRMT R5, R4, 0x7632, R5 ;  /* 0x0000763204057816 */ /* 0x004fe20000000005 */
[----:B------:R-:W-:Y:S01]  /*29f60*/  IMAD R4, R20, 0x2, R3 ;  /* 0x0000000214047824 */ /* 0x000fe200078e0203 */
[----:B---3--:R-:W-:Y:S02]  /*29f70*/  PRMT R8, R25, 0x7632, R8 ;  /* 0x0000763219087816 */ /* 0x008fe40000000008 */
[----:B------:R-:W-:Y:S02]  /*29f80*/  LEA.HI.X.SX32 R25, R3, R2, 0x1, P6 ;  /* 0x0000000203197211 */ /* 0x000fe400030f0eff */
[----:B------:R-:W2:Y:S04]  /*29f90*/  LDL.LU R3, [R1+0x94] ;  /* 0x0000940001037983 */ /* 0x000ea80000300800 */
[----:B------:R0:W-:Y:S01]  /*29fa0*/  @P2 STG.E.U16 [R26.64], R8 ;  /* 0x000000081a002986 */ /* 0x0001e2000c101506 */
[----:B------:R-:W-:-:S03]  /*29fb0*/  ISETP.LT.AND P2, PT, R29, c[0x0][0x17c], !P0 ;  /* 0x00005f001d007a0c */ /* 0x000fc60004741270 */
[----:B------:R1:W-:Y:S01]  /*29fc0*/  @P5 STG.E.U16 [R24.64], R5 ;  /* 0x0000000518005986 */ /* 0x0003e2000c101506 */
[----:B------:R-:W-:-:S03]  /*29fd0*/  ISETP.LT.AND P5, PT, R12, c[0x0][0x17c], !P0 ;  /* 0x00005f000c007a0c */ /* 0x000fc600047a1270 */
[----:B------:R-:W3:Y:S01]  /*29fe0*/  LDL.LU R29, [R1+0x228] ;  /* 0x00022800011d7983 */ /* 0x000ee20000300800 */
[----:B0-----:R-:W-:Y:S01]  /*29ff0*/  LEA R26, P6, R4, R0, 0x1 ;  /* 0x00000000041a7211 */ /* 0x001fe200078c08ff */
[----:B------:R-:W-:Y:S02]  /*2a000*/  IMAD R8, R20, 0x2, R4 ;  /* 0x0000000214087824 */ /* 0x000fe400078e0204 */
[----:B------:R-:W3:Y:S01]  /*2a010*/  LDL.LU R12, [R1+0x22c] ;  /* 0x00022c00010c7983 */ /* 0x000ee20000300800 */
[----:B------:R-:W-:-:S03]  /*2a020*/  LEA.HI.X.SX32 R27, R4, R2, 0x1, P6 ;  /* 0x00000002041b7211 */ /* 0x000fc600030f0eff */
[----:B-1----:R-:W3:Y:S01]  /*2a030*/  LDL.LU R25, [R1+0x21c] ;  /* 0x00021c0001197983 */ /* 0x002ee20000300800 */
[----:B--2---:R-:W-:-:S05]  /*2a040*/  PRMT R4, R3, 0x7632, R4 ;  /* 0x0000763203047816 */ /* 0x004fca0000000004 */
[----:B------:R0:W-:Y:S04]  /*2a050*/  @P4 STG.E.U16 [R26.64], R4 ;  /* 0x000000041a004986 */ /* 0x0001e8000c101506 */
[----:B0-----:R-:W2:Y:S01]  /*2a060*/  LDL.LU R4, [R1+0x84] ;  /* 0x0000840001047983 */ /* 0x001ea20000300800 */
[----:B------:R-:W-:Y:S01]  /*2a070*/  IMAD R3, R20, 0x2, R8 ;  /* 0x0000000214037824 */ /* 0x000fe200078e0208 */
[C---:B------:R-:W-:Y:S02]  /*2a080*/  LEA R24, P6, R8.reuse, R0, 0x1 ;  /* 0x0000000008187211 */ /* 0x040fe400078c08ff */
[----:B---3--:R-:W-:Y:S02]  /*2a090*/  ISETP.LT.AND P4, PT, R25, c[0x0][0x17c], !P0 ;  /* 0x00005f0019007a0c */ /* 0x008fe40004781270 */
[----:B------:R-:W-:-:S02]  /*2a0a0*/  LEA.HI.X.SX32 R25, R8, R2, 0x1, P6 ;  /* 0x0000000208197211 */ /* 0x000fc400030f0eff */
[C---:B------:R-:W-:Y:S02]  /*2a0b0*/  LEA R26, P6, R3.reuse, R0, 0x1 ;  /* 0x00000000031a7211 */ /* 0x040fe400078c08ff */
[----:B------:R-:W-:Y:S02]  /*2a0c0*/  PRMT R5, R28, 0x7632, R5 ;  /* 0x000076321c057816 */ /* 0x000fe40000000005 */
[----:B------:R-:W-:Y:S01]  /*2a0d0*/  LEA.HI.X.SX32 R27, R3, R2, 0x1, P6 ;  /* 0x00000002031b7211 */ /* 0x000fe200030f0eff */
[----:B------:R-:W3:Y:S01]  /*2a0e0*/  LDL.LU R28, [R1+0x230] ;  /* 0x00023000011c7983 */ /* 0x000ee20000300800 */
[----:B--2---:R-:W-:Y:S01]  /*2a0f0*/  PRMT R8, R4, 0x7632, R8 ;  /* 0x0000763204087816 */ /* 0x004fe20000000008 */
[----:B------:R-:W-:Y:S02]  /*2a100*/  IMAD R4, R20, 0x2, R3 ;  /* 0x0000000214047824 */ /* 0x000fe400078e0203 */
[----:B------:R-:W2:Y:S04]  /*2a110*/  LDL.LU R3, [R1+0x224] ;  /* 0x0002240001037983 */ /* 0x000ea80000300800 */
[----:B------:R-:W-:Y:S01]  /*2a120*/  @P3 STG.E.U16 [R24.64], R8 ;  /* 0x0000000818003986 */ /* 0x000fe2000c101506 */
[----:B------:R-:W-:-:S03]  /*2a130*/  ISETP.LT.AND P3, PT, R7, c[0x0][0x17c], !P0 ;  /* 0x00005f0007007a0c */ /* 0x000fc60004761270 */
[----:B------:R-:W2:Y:S04]  /*2a140*/  LDL.LU R7, [R1+0x234] ;  /* 0x0002340001077983 */ /* 0x000ea80000300800 */
[----:B------:R0:W-:Y:S04]  /*2a150*/  @P1 STG.E.U16 [R26.64], R5 ;  /* 0x000000051a001986 */ /* 0x0001e8000c101506 */
[----:B0-----:R-:W2:Y:S01]  /*2a160*/  LDL.LU R27, [R1+0x54] ;  /* 0x00005400011b7983 */ /* 0x001ea20000300800 */
[----:B------:R-:W-:Y:S01]  /*2a170*/  LEA R24, P6, R4, R0, 0x1 ;  /* 0x0000000004187211 */ /* 0x000fe200078c08ff */
[----:B------:R-:W-:-:S03]  /*2a180*/  IMAD R8, R20, 0x2, R4 ;  /* 0x0000000214087824 */ /* 0x000fc600078e0204 */
[----:B------:R-:W-:Y:S02]  /*2a190*/  LEA.HI.X.SX32 R25, R4, R2, 0x1, P6 ;  /* 0x0000000204197211 */ /* 0x000fe400030f0eff */
[----:B--2---:R-:W-:-:S05]  /*2a1a0*/  PRMT R4, R27, 0x7632, R4 ;  /* 0x000076321b047816 */ /* 0x004fca0000000004 */
[----:B------:R0:W-:Y:S01]  /*2a1b0*/  @P2 STG.E.U16 [R24.64], R4 ;  /* 0x0000000418002986 */ /* 0x0001e2000c101506 */
[----:B------:R-:W-:-:S03]  /*2a1c0*/  ISETP.LT.AND P2, PT, R29, c[0x0][0x17c], !P0 ;  /* 0x00005f001d007a0c */ /* 0x000fc60004741270 */
[----:B0-----:R-:W2:Y:S04]  /*2a1d0*/  LDL.LU R4, [R1+0x24] ;  /* 0x0000240001047983 */ /* 0x001ea80000300800 */
[----:B------:R-:W3:Y:S04]  /*2a1e0*/  LDL.LU R29, [R1+0x238] ;  /* 0x00023800011d7983 */ /* 0x000ee80000300800 */
[----:B------:R-:W3:Y:S01]  /*2a1f0*/  LDL.LU R25, [R1+0x34] ;  /* 0x0000340001197983 */ /* 0x000ee20000300800 */
[----:B------:R-:W-:Y:S01]  /*2a200*/  ISETP.LT.AND P1, PT, R3, c[0x0][0x17c], !P0 ;  /* 0x00005f0003007a0c */ /* 0x000fe20004721270 */
[----:B------:R-:W-:Y:S01]  /*2a210*/  IMAD R3, R20, 0x2, R8 ;  /* 0x0000000214037824 */ /* 0x000fe200078e0208 */
[----:B------:R-:W-:-:S04]  /*2a220*/  LEA R26, P6, R8, R0, 0x1 ;  /* 0x00000000081a7211 */ /* 0x000fc800078c08ff */
[----:B------:R-:W-:Y:S02]  /*2a230*/  LEA.HI.X.SX32 R27, R8, R2, 0x1, P6 ;  /* 0x00000002081b7211 */ /* 0x000fe400030f0eff */
[----:B------:R-:W-:Y:S02]  /*2a240*/  LEA R24, P6, R3, R0, 0x1 ;  /* 0x0000000003187211 */ /* 0x000fe400078c08ff */
[----:B------:R-:W-:Y:S02]  /*2a250*/  PRMT R16, R9, 0x7632, R16 ;  /* 0x0000763209107816 */ /* 0x000fe40000000010 */
[----:B------:R-:W-:Y:S02]  /*2a260*/  PRMT R13, R13, 0x7632, R13 ;  /* 0x000076320d0d7816 */ /* 0x000fe4000000000d */
[----:B--2---:R-:W-:Y:S01]  /*2a270*/  PRMT R5, R4, 0x7632, R5 ;  /* 0x0000763204057816 */ /* 0x004fe20000000005 */
[----:B------:R-:W-:Y:S01]  /*2a280*/  IMAD R4, R20, 0x2, R3 ;  /* 0x0000000214047824 */ /* 0x000fe200078e0203 */
[----:B---3--:R-:W-:-:S02]  /*2a290*/  PRMT R8, R25, 0x7632, R8 ;  /* 0x0000763219087816 */ /* 0x008fc40000000008 */
[----:B------:R-:W-:Y:S01]  /*2a2a0*/  LEA.HI.X.SX32 R25, R3, R2, 0x1, P6 ;  /* 0x0000000203197211 */ /* 0x000fe200030f0eff */
[----:B------:R-:W-:Y:S02]  /*2a2b0*/  IMAD R3, R20, 0x2, R4 ;  /* 0x0000000214037824 */ /* 0x000fe400078e0204 */
[----:B------:R0:W-:Y:S01]  /*2a2c0*/  @P5 STG.E.U16 [R26.64], R8 ;  /* 0x000000081a005986 */ /* 0x0001e2000c101506 */
[----:B------:R-:W-:-:S03]  /*2a2d0*/  ISETP.LT.AND P5, PT, R12, c[0x0][0x17c], !P0 ;  /* 0x00005f000c007a0c */ /* 0x000fc600047a1270 */
[----:B------:R1:W-:Y:S01]  /*2a2e0*/  @P4 STG.E.U16 [R24.64], R5 ;  /* 0x0000000518004986 */ /* 0x0003e2000c101506 */
[----:B------:R-:W-:Y:S01]  /*2a2f0*/  IMAD R12, R20, 0x2, R3 ;  /* 0x00000002140c7824 */ /* 0x000fe200078e0203 */
[----:B0-----:R-:W-:-:S04]  /*2a300*/  LEA R26, P6, R4, R0, 0x1 ;  /* 0x00000000041a7211 */ /* 0x001fc800078c08ff */
[----:B------:R-:W-:Y:S01]  /*2a310*/  LEA.HI.X.SX32 R27, R4, R2, 0x1, P6 ;  /* 0x00000002041b7211 */ /* 0x000fe200030f0eff */
[----:B-1----:R-:W2:Y:S01]  /*2a320*/  LDL.LU R25, [R1+0x23c] ;  /* 0x00023c0001197983 */ /* 0x002ea20000300800 */
[----:B------:R-:W-:Y:S02]  /*2a330*/  PRMT R5, R5, 0x7632, R5 ;  /* 0x0000763205057816 */ /* 0x000fe40000000005 */
[----:B------:R-:W-:Y:S02]  /*2a340*/  LEA R4, P6, R3, R0, 0x1 ;  /* 0x0000000003047211 */ /* 0x000fe400078c08ff */
[----:B------:R-:W-:Y:S01]  /*2a350*/  ISETP.LT.AND P4, PT, R28, c[0x0][0x17c], !P0 ;  /* 0x00005f001c007a0c */ /* 0x000fe20004781270 */
[----:B------:R0:W-:Y:S04]  /*2a360*/  @P3 STG.E.U16 [R26.64], R5 ;  /* 0x000000051a003986 */ /* 0x0001e8000c101506 */
[----:B------:R-:W3:Y:S01]  /*2a370*/  LDL.LU R28, [R1+0x240] ;  /* 0x00024000011c7983 */ /* 0x000ee20000300800 */
[----:B------:R-:W-:-:S03]  /*2a380*/  ISETP.LT.AND P3, PT, R7, c[0x0][0x17c], !P0 ;  /* 0x00005f0007007a0c */ /* 0x000fc60004761270 */
[----:B------:R-:W3:Y:S01]  /*2a390*/  LDL R24, [R1+0x68] ;  /* 0x0000680001187983 */ /* 0x000ee20000100800 */
[----:B0-----:R-:W-:-:S03]  /*2a3a0*/  LEA.HI.X.SX32 R5, R3, R2, 0x1, P6 ;  /* 0x0000000203057211 */ /* 0x001fc600030f0eff */
[----:B------:R-:W4:Y:S01]  /*2a3b0*/  LDL.LU R7, [R1+0x248] ;  /* 0x0002480001077983 */ /* 0x000f220000300800 */
[----:B------:R-:W-:-:S03]  /*2a3c0*/  LEA R8, P6, R12, R0, 0x1 ;  /* 0x000000000c087211 */ /* 0x000fc600078c08ff */
[----:B------:R-:W4:Y:S01]  /*2a3d0*/  LDL.LU R27, [R1+0x48] ;  /* 0x00004800011b7983 */ /* 0x000f220000300800 */
[----:B------:R-:W-:-:S03]  /*2a3e0*/  LEA.HI.X.SX32 R9, R12, R2, 0x1, P6 ;  /* 0x000000020c097211 */ /* 0x000fc600030f0eff */
[----:B------:R-:W-:Y:S01]  /*2a3f0*/  @P1 STG.E.U16 [R4.64], R16 ;  /* 0x0000001004001986 */ /* 0x000fe2000c101506 */
[----:B------:R-:W-:-:S03]  /*2a400*/  ISETP.LT.AND P1, PT, R29, c[0x0][0x17c], !P0 ;  /* 0x00005f001d007a0c */ /* 0x000fc60004721270 */
[----:B------:R-:W4:Y:S04]  /*2a410*/  LDL.LU R29, [R1+0x24c] ;  /* 0x00024c00011d7983 */ /* 0x000f280000300800 */
[----:B------:R0:W-:Y:S04]  /*2a420*/  @P2 STG.E.U16 [R8.64], R13 ;  /* 0x0000000d08002986 */ /* 0x0001e8000c101506 */
[----:B0-----:R-:W4:Y:S04]  /*2a430*/  LDL.LU R13, [R1+0x244] ;  /* 0x00024400010d7983 */ /* 0x001f280000300800 */
[----:B------:R-:W4:Y:S04]  /*2a440*/  LDL R16, [R1+0x78] ;  /* 0x0000780001107983 */ /* 0x000f280000100800 */
[----:B------:R-:W4:Y:S01]  /*2a450*/  LDL.LU R26, [R1+0x250] ;  /* 0x00025000011a7983 */ /* 0x000f220000300800 */
[----:B------:R-:W-:-:S04]  /*2a460*/  IMAD R3, R20, 0x2, R12 ;  /* 0x0000000214037824 */ /* 0x000fc800078e020c */
[C---:B------:R-:W-:Y:S01]  /*2a470*/  IMAD R9, R20.reuse, 0x2, R3 ;  /* 0x0000000214097824 */ /* 0x040fe200078e0203 */
[----:B------:R-:W-:Y:S02]  /*2a480*/  LEA R4, P6, R3, R0, 0x1 ;  /* 0x0000000003047211 */ /* 0x000fe400078c08ff */
[----:B------:R-:W-:Y:S02]  /*2a490*/  PRMT R17, R17, 0x7632, R17 ;  /* 0x0000763211117816 */ /* 0x000fe40000000011 */
[----:B------:R-:W-:Y:S01]  /*2a4a0*/  LEA.HI.X.SX32 R5, R3, R2, 0x1, P6 ;  /* 0x0000000203057211 */ /* 0x000fe200030f0eff */
[C---:B------:R-:W-:Y:S01]  /*2a4b0*/  IMAD R3, R20.reuse, 0x2, R9 ;  /* 0x0000000214037824 */ /* 0x040fe200078e0209 */
[----:B------:R-:W-:Y:S02]  /*2a4c0*/  LEA R8, P6, R9, R0, 0x1 ;  /* 0x0000000009087211 */ /* 0x000fe400078c08ff */
[----:B------:R-:W-:Y:S01]  /*2a4d0*/  PRMT R21, R21, 0x7632, R21 ;  /* 0x0000763215157816 */ /* 0x000fe20000000015 */
        /* <DEDUP_REMOVED lines=10> */
[----:B--2---:R-:W-:Y:S02]  /*2a580*/  ISETP.LT.AND P2, PT, R25, c[0x0][0x17c], !P0 ;  /* 0x00005f0019007a0c */ /* 0x004fe40004741270 */
[----:B------:R-:W2:Y:S04]  /*2a590*/  LDL.LU R25, [R1+0x254] ;  /* 0x0002540001197983 */ /* 0x000ea80000300800 */
[----:B---3--:R0:W-:Y:S01]  /*2a5a0*/  @P3 STG.E.U16 [R4.64], R24 ;  /* 0x0000001804003986 */ /* 0x0081e2000c101506 */
[----:B------:R-:W-:-:S03]  /*2a5b0*/  ISETP.LT.AND P5, PT, R28, c[0x0][0x17c], !P0 ;  /* 0x00005f001c007a0c */ /* 0x000fc600047a1270 */
[----:B------:R-:W3:Y:S01]  /*2a5c0*/  LDL.LU R28, [R1+0xa8] ;  /* 0x0000a800011c7983 */ /* 0x000ee20000300800 */
[----:B----4-:R-:W-:-:S03]  /*2a5d0*/  ISETP.LT.AND P3, PT, R7, c[0x0][0x17c], !P0 ;  /* 0x00005f0007007a0c */ /* 0x010fc60004761270 */
[----:B------:R-:W4:Y:S01]  /*2a5e0*/  LDL.LU R21, [R1+0x258] ;  /* 0x0002580001157983 */ /* 0x000f220000300800 */
[----:B0-----:R-:W-:-:S03]  /*2a5f0*/  LEA R4, P6, R3, R0, 0x1 ;  /* 0x0000000003047211 */ /* 0x001fc600078c08ff */
[----:B------:R0:W-:Y:S01]  /*2a600*/  @P1 STG.E.U16 [R8.64], R27 ;  /* 0x0000001b08001986 */ /* 0x0001e2000c101506 */
[----:B------:R-:W-:Y:S01]  /*2a610*/  LEA.HI.X.SX32 R5, R3, R2, 0x1, P6 ;  /* 0x0000000203057211 */ /* 0x000fe200030f0eff */
[----:B------:R-:W-:Y:S02]  /*2a620*/  IMAD R3, R20, 0x2, R12 ;  /* 0x0000000214037824 */ /* 0x000fe400078e020c */
[----:B------:R-:W2:Y:S01]  /*2a630*/  LDL R7, [R1+0x98] ;  /* 0x0000980001077983 */ /* 0x000ea20000100800 */
[----:B------:R-:W-:-:S03]  /*2a640*/  ISETP.LT.AND P1, PT, R29, c[0x0][0x17c], !P0 ;  /* 0x00005f001d007a0c */ /* 0x000fc60004721270 */
[----:B------:R-:W2:Y:S01]  /*2a650*/  LDL.LU R17, [R1+0x88] ;  /* 0x0000880001117983 */ /* 0x000ea20000300800 */
[----:B0-----:R-:W-:-:S03]  /*2a660*/  LEA R8, P6, R12, R0, 0x1 ;  /* 0x000000000c087211 */ /* 0x001fc600078c08ff */
[----:B------:R-:W2:Y:S01]  /*2a670*/  LDL.LU R24, [R1+0x260] ;  /* 0x0002600001187983 */ /* 0x000ea20000300800 */
[----:B------:R-:W-:-:S03]  /*2a680*/  LEA.HI.X.SX32 R9, R12, R2, 0x1, P6 ;  /* 0x000000020c097211 */ /* 0x000fc600030f0eff */
[----:B------:R-:W2:Y:S01]  /*2a690*/  LDL.LU R29, [R1+0x8] ;  /* 0x00000800011d7983 */ /* 0x000ea20000300800 */
[----:B------:R-:W-:-:S03]  /*2a6a0*/  ISETP.LT.AND P4, PT, R13, c[0x0][0x17c], !P0 ;  /* 0x00005f000d007a0c */ /* 0x000fc60004781270 */
[----:B------:R-:W2:Y:S04]  /*2a6b0*/  LDL.LU R13, [R1+0x58] ;  /* 0x00005800010d7983 */ /* 0x000ea80000300800 */
[----:B------:R0:W-:Y:S01]  /*2a6c0*/  @P2 STG.E.U16 [R4.64], R16 ;  /* 0x0000001004002986 */ /* 0x0001e2000c101506 */
[----:B------:R-:W-:Y:S01]  /*2a6d0*/  IMAD R12, R20, 0x2, R3 ;  /* 0x00000002140c7824 */ /* 0x000fe200078e0203 */
[----:B------:R-:W-:Y:S02]  /*2a6e0*/  ISETP.LT.AND P2, PT, R26, c[0x0][0x17c], !P0 ;  /* 0x00005f001a007a0c */ /* 0x000fe40004741270 */
[C---:B0-----:R-:W-:Y:S01]  /*2a6f0*/  LEA R4, P6, R3.reuse, R0, 0x1 ;  /* 0x0000000003047211 */ /* 0x041fe200078c08ff */
[----:B------:R-:W2:Y:S03]  /*2a700*/  LDL.LU R16, [R1+0x268] ;  /* 0x0002680001107983 */ /* 0x000ea60000300800 */
[----:B------:R-:W-:Y:S01]  /*2a710*/  LEA.HI.X.SX32 R5, R3, R2, 0x1, P6 ;  /* 0x0000000203057211 */ /* 0x000fe200030f0eff */
[----:B------:R-:W2:Y:S04]  /*2a720*/  LDL.LU R26, [R1+0x38] ;  /* 0x00003800011a7983 */ /* 0x000ea80000300800 */
[----:B------:R-:W2:Y:S04]  /*2a730*/  LDL R3, [R1+0x18] ;  /* 0x0000180001037983 */ /* 0x000ea80000100800 */
[----:B--2---:R0:W-:Y:S01]  /*2a740*/  @P5 STG.E.U16 [R8.64], R3 ;  /* 0x0000000308005986 */ /* 0x0041e2000c101506 */
[----:B------:R-:W-:-:S03]  /*2a750*/  ISETP.LT.AND P5, PT, R25, c[0x0][0x17c], !P0 ;  /* 0x00005f0019007a0c */ /* 0x000fc600047a1270 */
[----:B---3--:R1:W-:Y:S01]  /*2a760*/  @P4 STG.E.U16 [R4.64], R28 ;  /* 0x0000001c04004986 */ /* 0x0083e2000c101506 */
[----:B0-----:R-:W-:Y:S01]  /*2a770*/  LEA R8, P6, R12, R0, 0x1 ;  /* 0x000000000c087211 */ /* 0x001fe200078c08ff */
[----:B------:R-:W-:Y:S02]  /*2a780*/  IMAD R3, R20, 0x2, R12 ;  /* 0x0000000214037824 */ /* 0x000fe400078e020c */
[----:B------:R-:W2:Y:S01]  /*2a790*/  LDL.LU R25, [R1+0x28] ;  /* 0x0000280001197983 */ /* 0x000ea20000300800 */
[----:B------:R-:W-:Y:S02]  /*2a7a0*/  LEA.HI.X.SX32 R9, R12, R2, 0x1, P6 ;  /* 0x000000020c097211 */ /* 0x000fe400030f0eff */
[----:B-1----:R-:W-:Y:S01]  /*2a7b0*/  LEA R4, P6, R3, R0, 0x1 ;  /* 0x0000000003047211 */ /* 0x002fe200078c08ff */
[----:B------:R-:W-:Y:S01]  /*2a7c0*/  IMAD R12, R20, 0x2, R3 ;  /* 0x00000002140c7824 */ /* 0x000fe200078e0203 */
[----:B----4-:R-:W-:Y:S02]  /*2a7d0*/  ISETP.LT.AND P4, PT, R21, c[0x0][0x17c], !P0 ;  /* 0x00005f0015007a0c */ /* 0x010fe40004781270 */
[----:B------:R-:W3:Y:S01]  /*2a7e0*/  LDL.LU R21, [R1+0x270] ;  /* 0x0002700001157983 */ /* 0x000ee20000300800 */
[----:B------:R-:W-:-:S03]  /*2a7f0*/  LEA.HI.X.SX32 R5, R3, R2, 0x1, P6 ;  /* 0x0000000203057211 */ /* 0x000fc600030f0eff */
[----:B------:R-:W4:Y:S04]  /*2a800*/  LDL.LU R3, [R1+0x25c] ;  /* 0x00025c0001037983 */ /* 0x000f280000300800 */
[----:B------:R0:W-:Y:S04]  /*2a810*/  @P3 STG.E.U16 [R8.64], R7 ;  /* 0x0000000708003986 */ /* 0x0001e8000c101506 */
[----:B------:R1:W-:Y:S01]  /*2a820*/  @P1 STG.E.U16 [R4.64], R17 ;  /* 0x0000001104001986 */ /* 0x0003e2000c101506 */
[----:B0-----:R-:W-:-:S03]  /*2a830*/  LEA R8, P6, R12, R0, 0x1 ;  /* 0x000000000c087211 */ /* 0x001fc600078c08ff */
[----:B------:R-:W2:Y:S01]  /*2a840*/  LDL.LU R7, [R1+0x980] ;  /* 0x0009800001077983 */ /* 0x000ea20000300800 */
[----:B------:R-:W-:Y:S02]  /*2a850*/  LEA.HI.X.SX32 R9, R12, R2, 0x1, P6 ;  /* 0x000000020c097211 */ /* 0x000fe400030f0eff */
[----:B------:R-:W-:Y:S02]  /*2a860*/  ISETP.LT.AND P1, PT, R24, c[0x0][0x17c], !P0 ;  /* 0x00005f0018007a0c */ /* 0x000fe40004721270 */
[----:B------:R-:W2:Y:S01]  /*2a870*/  LDL.LU R24, [R1+0x278] ;  /* 0x0002780001187983 */ /* 0x000ea20000300800 */
[----:B----4-:R-:W-:Y:S01]  /*2a880*/  ISETP.LT.AND P3, PT, R3, c[0x0][0x17c], !P0 ;  /* 0x00005f0003007a0c */ /* 0x010fe20004761270 */
[----:B------:R-:W-:-:S05]  /*2a890*/  IMAD R3, R20, 0x2, R12 ;  /* 0x0000000214037824 */ /* 0x000fca00078e020c */
[----:B-1----:R-:W-:Y:S01]  /*2a8a0*/  LEA R4, P6, R3, R0, 0x1 ;  /* 0x0000000003047211 */ /* 0x002fe200078c08ff */
[----:B------:R-:W-:-:S03]  /*2a8b0*/  IMAD R12, R20, 0x2, R3 ;  /* 0x00000002140c7824 */ /* 0x000fc600078e0203 */
[----:B------:R-:W-:Y:S02]  /*2a8c0*/  LEA.HI.X.SX32 R5, R3, R2, 0x1, P6 ;  /* 0x0000000203057211 */ /* 0x000fe400030f0eff */
[----:B------:R-:W4:Y:S04]  /*2a8d0*/  LDL.LU R3, [R1+0x264] ;  /* 0x0002640001037983 */ /* 0x000f280000300800 */
[----:B------:R0:W-:Y:S04]  /*2a8e0*/  @P2 STG.E.U16 [R8.64], R29 ;  /* 0x0000001d08002986 */ /* 0x0001e8000c101506 */
[----:B------:R1:W-:Y:S01]  /*2a8f0*/  @P5 STG.E.U16 [R4.64], R13 ;  /* 0x0000000d04005986 */ /* 0x0003e2000c101506 */
[----:B0-----:R-:W-:-:S04]  /*2a900*/  LEA R8, P6, R12, R0, 0x1 ;  /* 0x000000000c087211 */ /* 0x001fc800078c08ff */
[----:B------:R-:W-:Y:S02]  /*2a910*/  LEA.HI.X.SX32 R9, R12, R2, 0x1, P6 ;  /* 0x000000020c097211 */ /* 0x000fe400030f0eff */
[----:B------:R-:W-:Y:S02]  /*2a920*/  ISETP.LT.AND P5, PT, R16, c[0x0][0x17c], !P0 ;  /* 0x00005f0010007a0c */ /* 0x000fe400047a1270 */
[----:B------:R-:W3:Y:S01]  /*2a930*/  LDL.LU R16, [R1+0x284] ;  /* 0x0002840001107983 */ /* 0x000ee20000300800 */
[----:B----4-:R-:W-:Y:S01]  /*2a940*/  ISETP.LT.AND P2, PT, R3, c[0x0][0x17c], !P0 ;  /* 0x00005f0003007a0c */ /* 0x010fe20004741270 */
[----:B------:R-:W-:-:S05]  /*2a950*/  IMAD R3, R20, 0x2, R12 ;  /* 0x0000000214037824 */ /* 0x000fca00078e020c */
[----:B-1----:R-:W-:Y:S01]  /*2a960*/  LEA R4, P6, R3, R0, 0x1 ;  /* 0x0000000003047211 */ /* 0x002fe200078c08ff */
[----:B------:R-:W-:-:S03]  /*2a970*/  IMAD R12, R20, 0x2, R3 ;  /* 0x00000002140c7824 */ /* 0x000fc600078e0203 */
[----:B------:R-:W-:Y:S02]  /*2a980*/  LEA.HI.X.SX32 R5, R3, R2, 0x1, P6 ;  /* 0x0000000203057211 */ /* 0x000fe400030f0eff */
[----:B------:R-:W4:Y:S04]  /*2a990*/  LDL.LU R3, [R1+0x26c] ;  /* 0x00026c0001037983 */ /* 0x000f280000300800 */
[----:B------:R0:W-:Y:S04]  /*2a9a0*/  @P4 STG.E.U16 [R8.64], R26 ;  /* 0x0000001a08004986 */ /* 0x0001e8000c101506 */
[----:B--2---:R1:W-:Y:S01]  /*2a9b0*/  @P3 STG.E.U16 [R4.64], R25 ;  /* 0x0000001904003986 */ /* 0x0043e2000c101506 */
[----:B0-----:R-:W-:-:S04]  /*2a9c0*/  LEA R8, P6, R12, R0, 0x1 ;  /* 0x000000000c087211 */ /* 0x001fc800078c08ff */
[----:B------:R-:W-:Y:S02]  /*2a9d0*/  LEA.HI.X.SX32 R9, R12, R2, 0x1, P6 ;  /* 0x000000020c097211 */ /* 0x000fe400030f0eff */
[----:B---3--:R-:W-:Y:S02]  /*2a9e0*/  ISETP.LT.AND P3, PT, R21, c[0x0][0x17c], !P0 ;  /* 0x00005f0015007a0c */ /* 0x008fe40004761270 */
[----:B------:R-:W2:Y:S01]  /*2a9f0*/  LDL.LU R21, [R1+0x288] ;  /* 0x0002880001157983 */ /* 0x000ea20000300800 */
[----:B----4-:R-:W-:Y:S01]  /*2aa00*/  ISETP.LT.AND P4, PT, R3, c[0x0][0x17c], !P0 ;  /* 0x00005f0003007a0c */ /* 0x010fe20004781270 */
[----:B------:R-:W-:-:S05]  /*2aa10*/  IMAD R3, R20, 0x2, R12 ;  /* 0x0000000214037824 */ /* 0x000fca00078e020c */
[----:B-1----:R-:W-:Y:S01]  /*2aa20*/  LEA R4, P6, R3, R0, 0x1 ;  /* 0x0000000003047211 */ /* 0x002fe200078c08ff */
[----:B------:R-:W-:-:S03]  /*2aa30*/  IMAD R12, R20, 0x2, R3 ;  /* 0x00000002140c7824 */ /* 0x000fc600078e0203 */
[----:B------:R-:W-:Y:S02]  /*2aa40*/  LEA.HI.X.SX32 R5, R3, R2, 0x1, P6 ;  /* 0x0000000203057211 */ /* 0x000fe400030f0eff */
[----:B------:R-:W3:Y:S04]  /*2aa50*/  LDL.LU R3, [R1+0x274] ;  /* 0x0002740001037983 */ /* 0x000ee80000300800 */
[----:B------:R0:W-:Y:S04]  /*2aa60*/  @P1 STG.E.U16 [R8.64], R6 ;  /* 0x0000000608001986 */ /* 0x0001e8000c101506 */
[----:B------:R1:W-:Y:S01]  /*2aa70*/  @P2 STG.E.U16 [R4.64], R10 ;  /* 0x0000000a04002986 */ /* 0x0003e2000c101506 */
[----:B0-----:R-:W-:-:S04]  /*2aa80*/  LEA R8, P6, R12, R0, 0x1 ;  /* 0x000000000c087211 */ /* 0x001fc800078c08ff */
[----:B------:R-:W-:Y:S02]  /*2aa90*/  LEA.HI.X.SX32 R9, R12, R2, 0x1, P6 ;  /* 0x000000020c097211 */ /* 0x000fe400030f0eff */
[----:B------:R-:W-:Y:S02]  /*2aaa0*/  ISETP.LT.AND P2, PT, R24, c[0x0][0x17c], !P0 ;  /* 0x00005f0018007a0c */ /* 0x000fe40004741270 */
[----:B------:R-:W4:Y:S01]  /*2aab0*/  LDL.LU R24, [R1+0x28c] ;  /* 0x00028c0001187983 */ /* 0x000f220000300800 */
[----:B---3--:R-:W-:Y:S01]  /*2aac0*/  ISETP.LT.AND P1, PT, R3, c[0x0][0x17c], !P0 ;  /* 0x00005f0003007a0c */ /* 0x008fe20004721270 */
[----:B------:R-:W-:-:S05]  /*2aad0*/  IMAD R3, R20, 0x2, R12 ;  /* 0x0000000214037824 */ /* 0x000fca00078e020c */
[----:B-1----:R-:W-:Y:S01]  /*2aae0*/  LEA R4, P6, R3, R0, 0x1 ;  /* 0x0000000003047211 */ /* 0x002fe200078c08ff */
[----:B------:R-:W-:-:S03]  /*2aaf0*/  IMAD R12, R20, 0x2, R3 ;  /* 0x00000002140c7824 */ /* 0x000fc600078e0203 */
[----:B------:R-:W-:Y:S02]  /*2ab00*/  LEA.HI.X.SX32 R5, R3, R2, 0x1, P6 ;  /* 0x0000000203057211 */ /* 0x000fe400030f0eff */
[----:B------:R-:W3:Y:S04]  /*2ab10*/  LDL.LU R3, [R1+0x27c] ;  /* 0x00027c0001037983 */ /* 0x000ee80000300800 */
[----:B------:R0:W-:Y:S02]  /*2ab20*/  @P5 STG.E.U16 [R8.64], R14 ;  /* 0x0000000e08005986 */ /* 0x0001e4000c101506 */
[----:B0-----:R-:W-:-:S04]  /*2ab30*/  LEA R8, P6, R12, R0, 0x1 ;  /* 0x000000000c087211 */ /* 0x001fc800078c08ff */
[----:B------:R-:W-:Y:S02]  /*2ab40*/  LEA.HI.X.SX32 R9, R12, R2, 0x1, P6 ;  /* 0x000000020c097211 */ /* 0x000fe400030f0eff */
[----:B---3--:R-:W-:Y:S01]  /*2ab50*/  ISETP.LT.AND P5, PT, R3, c[0x0][0x17c], !P0 ;  /* 0x00005f0003007a0c */ /* 0x008fe200047a1270 */
[----:B------:R-:W-:Y:S02]  /*2ab60*/  IMAD R3, R20, 0x2, R12 ;  /* 0x0000000214037824 */ /* 0x000fe400078e020c */
[----:B------:R-:W3:Y:S04]  /*2ab70*/  LDL.LU R12, [R1+0x280] ;  /* 0x00028000010c7983 */ /* 0x000ee80000300800 */
[----:B------:R0:W-:Y:S04]  /*2ab80*/  @P4 STG.E.U16 [R4.64], R18 ;  /* 0x0000001204004986 */ /* 0x0001e8000c101506 */
[----:B------:R1:W-:Y:S01]  /*2ab90*/  @P3 STG.E.U16 [R8.64], R22 ;  /* 0x0000001608003986 */ /* 0x0003e2000c101506 */
[----:B------:R-:W-:-:S03]  /*2aba0*/  ISETP.LT.AND P3, PT, R16, c[0x0][0x17c], !P0 ;  /* 0x00005f0010007a0c */ /* 0x000fc60004761270 */
[----:B------:R-:W2:Y:S01]  /*2abb0*/  LDL.LU R16, [R1+0x294] ;  /* 0x0002940001107983 */ /* 0x000ea20000300800 */
[----:B0-----:R-:W-:-:S04]  /*2abc0*/  LEA R4, P6, R3, R0, 0x1 ;  /* 0x0000000003047211 */ /* 0x001fc800078c08ff */
[----:B------:R-:W-:Y:S02]  /*2abd0*/  LEA.HI.X.SX32 R5, R3, R2, 0x1, P6 ;  /* 0x0000000203057211 */ /* 0x000fe400030f0eff */
[----:B---3--:R-:W-:Y:S01]  /*2abe0*/  ISETP.LT.AND P4, PT, R12, c[0x0][0x17c], !P0 ;  /* 0x00005f000c007a0c */ /* 0x008fe20004781270 */
[----:B------:R-:W-:Y:S02]  /*2abf0*/  IMAD R12, R20, 0x2, R3 ;  /* 0x00000002140c7824 */ /* 0x000fe400078e0203 */
[----:B------:R-:W3:Y:S03]  /*2ac00*/  LDL.LU R3, [R1+0x68] ;  /* 0x0000680001037983 */ /* 0x000ee60000300800 */
[----:B-1----:R-:W-:Y:S02]  /*2ac10*/  LEA R8, P6, R12, R0, 0x1 ;  /* 0x000000000c087211 */ /* 0x002fe400078c08ff */
[----:B------:R-:W-:-:S02]  /*2ac20*/  PRMT R6, R27, 0x7632, R6 ;  /* 0x000076321b067816 */ /* 0x000fc40000000006 */
[----:B------:R-:W-:Y:S01]  /*2ac30*/  LEA.HI.X.SX32 R9, R12, R2, 0x1, P6 ;  /* 0x000000020c097211 */ /* 0x000fe200030f0eff */
[----:B------:R-:W2:Y:S01]  /*2ac40*/  LDL.LU R27, [R1+0x298] ;  /* 0x00029800011b7983 */ /* 0x000ea20000300800 */
[----:B---3--:R-:W-:Y:S01]  /*2ac50*/  PRMT R10, R3, 0x7632, R10 ;  /* 0x00007632030a7816 */ /* 0x008fe2000000000a */
[----:B------:R-:W-:Y:S02]  /*2ac60*/  IMAD R3, R20, 0x2, R12 ;  /* 0x0000000214037824 */ /* 0x000fe400078e020c */
[----:B------:R-:W3:Y:S04]  /*2ac70*/  LDL.LU R12, [R1+0x18] ;  /* 0x00001800010c7983 */ /* 0x000ee80000300800 */
[----:B------:R-:W-:Y:S01]  /*2ac80*/  @P1 STG.E.U16 [R4.64], R10 ;  /* 0x0000000a04001986 */ /* 0x000fe2000c101506 */
[----:B--2---:R-:W-:-:S03]  /*2ac90*/  ISETP.LT.AND P1, PT, R21, c[0x0][0x17c], !P0 ;  /* 0x00005f0015007a0c */ /* 0x004fc60004721270 */
[----:B------:R-:W2:Y:S04]  /*2aca0*/  LDL.LU R21, [R1+0x29c] ;  /* 0x00029c0001157983 */ /* 0x000ea80000300800 */
[----:B------:R0:W-:Y:S04]  /*2acb0*/  @P2 STG.E.U16 [R8.64], R6 ;  /* 0x0000000608002986 */ /* 0x0001e8000c101506 */
[----:B0-----:R-:W2:Y:S01]  /*2acc0*/  LDL.LU R8, [R1+0x78] ;  /* 0x0000780001087983 */ /* 0x001ea20000300800 */
[----:B------:R-:W-:-:S04]  /*2acd0*/  LEA R4, P6, R3, R0, 0x1 ;  /* 0x0000000003047211 */ /* 0x000fc800078c08ff */
[----:B------:R-:W-:Y:S02]  /*2ace0*/  LEA.HI.X.SX32 R5, R3, R2, 0x1, P6 ;  /* 0x0000000203057211 */ /* 0x000fe400030f0eff */
[----:B----4-:R-:W-:Y:S02]  /*2acf0*/  ISETP.LT.AND P2, PT, R24, c[0x0][0x17c], !P0 ;  /* 0x00005f0018007a0c */ /* 0x010fe40004741270 */
[----:B------:R-:W4:Y:S01]  /*2ad00*/  LDL.LU R24, [R1+0x2a0] ;  /* 0x0002a00001187983 */ /* 0x000f220000300800 */
[----:B--2---:R-:W-:-:S05]  /*2ad10*/  PRMT R6, R8, 0x7632, R6 ;  /* 0x0000763208067816 */ /* 0x004fca0000000006 */
[----:B------:R0:W-:Y:S04]  /*2ad20*/  @P5 STG.E.U16 [R4.64], R6 ;  /* 0x0000000604005986 */ /* 0x0001e8000c101506 */
[----:B0-----:R-:W2:Y:S01]  /*2ad30*/  LDL.LU R5, [R1+0x290] ;  /* 0x0002900001057983 */ /* 0x001ea20000300800 */
[----:B------:R-:W-:-:S04]  /*2ad40*/  IMAD R9, R20, 0x2, R3 ;  /* 0x0000000214097824 */ /* 0x000fc800078e0203 */
[----:B------:R-:W-:Y:S01]  /*2ad50*/  IMAD R3, R20, 0x2, R9 ;  /* 0x0000000214037824 */ /* 0x000fe200078e0209 */
[----:B------:R-:W-:-:S04]  /*2ad60*/  LEA R8, P6, R9, R0, 0x1 ;  /* 0x0000000009087211 */ /* 0x000fc800078c08ff */
[----:B------:R-:W-:Y:S02]  /*2ad70*/  LEA.HI.X.SX32 R9, R9, R2, 0x1, P6 ;  /* 0x0000000209097211 */ /* 0x000fe400030f0eff */
[----:B------:R-:W-:Y:S02]  /*2ad80*/  LEA R4, P6, R3, R0, 0x1 ;  /* 0x0000000003047211 */ /* 0x000fe400078c08ff */
[----:B---3--:R-:W-:Y:S01]  /*2ad90*/  PRMT R10, R12, 0x7632, R10 ;  /* 0x000076320c0a7816 */ /* 0x008fe2000000000a */
[----:B------:R-:W-:Y:S01]  /*2ada0*/  IMAD R12, R20, 0x2, R3 ;  /* 0x00000002140c7824 */ /* 0x000fe200078e0203 */
[----:B------:R-:W-:Y:S02]  /*2adb0*/  PRMT R6, R28, 0x7632, R6 ;  /* 0x000076321c067816 */ /* 0x000fe40000000006 */
[----:B------:R-:W3:Y:S01]  /*2adc0*/  LDL.LU R28, [R1+0x2ac] ;  /* 0x0002ac00011c7983 */ /* 0x000ee20000300800 */
[----:B--2---:R-:W-:Y:S02]  /*2add0*/  ISETP.LT.AND P5, PT, R5, c[0x0][0x17c], !P0 ;  /* 0x00005f0005007a0c */ /* 0x004fe400047a1270 */
[----:B------:R-:W-:-:S02]  /*2ade0*/  LEA.HI.X.SX32 R5, R3, R2, 0x1, P6 ;  /* 0x0000000203057211 */ /* 0x000fc400030f0eff */
[----:B------:R-:W2:Y:S04]  /*2adf0*/  LDL.LU R3, [R1+0x98] ;  /* 0x0000980001037983 */ /* 0x000ea80000300800 */
[----:B------:R0:W-:Y:S04]  /*2ae00*/  @P4 STG.E.U16 [R8.64], R10 ;  /* 0x0000000a08004986 */ /* 0x0001e8000c101506 */
[----:B------:R1:W-:Y:S01]  /*2ae10*/  @P3 STG.E.U16 [R4.64], R6 ;  /* 0x0000000604003986 */ /* 0x0003e2000c101506 */
[----:B0-----:R-:W-:-:S04]  /*2ae20*/  LEA R8, P6, R12, R0, 0x1 ;  /* 0x000000000c087211 */ /* 0x001fc800078c08ff */
[----:B------:R-:W-:Y:S02]  /*2ae30*/  LEA.HI.X.SX32 R9, R12, R2, 0x1, P6 ;  /* 0x000000020c097211 */ /* 0x000fe400030f0eff */
[----:B------:R-:W-:Y:S02]  /*2ae40*/  ISETP.LT.AND P4, PT, R16, c[0x0][0x17c], !P0 ;  /* 0x00005f0010007a0c */ /* 0x000fe40004781270 */
[----:B------:R-:W3:Y:S01]  /*2ae50*/  LDL.LU R16, [R1+0x2b0] ;  /* 0x0002b00001107983 */ /* 0x000ee20000300800 */
[----:B------:R-:W-:-:S03]  /*2ae60*/  ISETP.LT.AND P3, PT, R27, c[0x0][0x17c], !P0 ;  /* 0x00005f001b007a0c */ /* 0x000fc60004761270 */
[----:B------:R-:W3:Y:S01]  /*2ae70*/  LDL.LU R27, [R1+0x2b8] ;  /* 0x0002b800011b7983 */ /* 0x000ee20000300800 */
[----:B-1----:R-:W-:Y:S01]  /*2ae80*/  IMAD R5, R20, 0x2, R12 ;  /* 0x0000000214057824 */ /* 0x002fe200078e020c */
[----:B--2---:R-:W-:-:S05]  /*2ae90*/  PRMT R6, R3, 0x7632, R6 ;  /* 0x0000763203067816 */ /* 0x004fca0000000006 */
[----:B------:R0:W-:Y:S02]  /*2aea0*/  @P1 STG.E.U16 [R8.64], R6 ;  /* 0x0000000608001986 */ /* 0x0001e4000c101506 */
[----:B0-----:R-:W-:Y:S02]  /*2aeb0*/  PRMT R6, R29, 0x7632, R6 ;  /* 0x000076321d067816 */ /* 0x001fe40000000006 */
[----:B------:R-:W2:Y:S01]  /*2aec0*/  LDL.LU R29, [R1+0x2bc] ;  /* 0x0002bc00011d7983 */ /* 0x000ea20000300800 */
[C---:B------:R-:W-:Y:S01]  /*2aed0*/  IMAD R3, R20.reuse, 0x2, R5 ;  /* 0x0000000214037824 */ /* 0x040fe200078e0205 */
[----:B------:R-:W-:Y:S02]  /*2aee0*/  LEA R4, P6, R5, R0, 0x1 ;  /* 0x0000000005047211 */ /* 0x000fe400078c08ff */
[----:B------:R-:W-:Y:S02]  /*2aef0*/  PRMT R10, R17, 0x7632, R10 ;  /* 0x00007632110a7816 */ /* 0x000fe4000000000a */
[----:B------:R-:W-:Y:S01]  /*2af00*/  LEA.HI.X.SX32 R5, R5, R2, 0x1, P6 ;  /* 0x0000000205057211 */ /* 0x000fe200030f0eff */
[----:B------:R-:W-:Y:S01]  /*2af10*/  IMAD R12, R20, 0x2, R3 ;  /* 0x00000002140c7824 */ /* 0x000fe200078e0203 */
[----:B------:R-:W-:-:S03]  /*2af20*/  LEA R8, P6, R3, R0, 0x1 ;  /* 0x0000000003087211 */ /* 0x000fc600078c08ff */
[----:B------:R0:W-:Y:S01]  /*2af30*/  @P2 STG.E.U16 [R4.64], R10 ;  /* 0x0000000a04002986 */ /* 0x0001e2000c101506 */
[----:B------:R-:W-:Y:S01]  /*2af40*/  LEA.HI.X.SX32 R9, R3, R2, 0x1, P6 ;  /* 0x0000000203097211 */ /* 0x000fe200030f0eff */
[----:B------:R-:W-:Y:S01]  /*2af50*/  IMAD R3, R20, 0x2, R12 ;  /* 0x0000000214037824 */ /* 0x000fe200078e020c */
[----:B------:R-:W-:-:S03]  /*2af60*/  ISETP.LT.AND P1, PT, R21, c[0x0][0x17c], !P0 ;  /* 0x00005f0015007a0c */ /* 0x000fc60004721270 */
[----:B------:R1:W-:Y:S01]  /*2af70*/  @P5 STG.E.U16 [R8.64], R6 ;  /* 0x0000000608005986 */ /* 0x0003e2000c101506 */
[----:B0-----:R-:W-:-:S04]  /*2af80*/  LEA R4, P6, R12, R0, 0x1 ;  /* 0x000000000c047211 */ /* 0x001fc800078c08ff */
[----:B------:R-:W-:Y:S01]  /*2af90*/  LEA.HI.X.SX32 R5, R12, R2, 0x1, P6 ;  /* 0x000000020c057211 */ /* 0x000fe200030f0eff */
[----:B------:R-:W-:Y:S01]  /*2afa0*/  IMAD R12, R20, 0x2, R3 ;  /* 0x00000002140c7824 */ /* 0x000fe200078e0203 */
[----:B-1----:R-:W-:Y:S02]  /*2afb0*/  PRMT R6, R13, 0x7632, R6 ;  /* 0x000076320d067816 */ /* 0x002fe40000000006 */
[----:B------:R-:W-:-:S03]  /*2afc0*/  LEA R8, P6, R3, R0, 0x1 ;  /* 0x0000000003087211 */ /* 0x000fc600078c08ff */
[----:B------:R0:W-:Y:S01]  /*2afd0*/  @P4 STG.E.U16 [R4.64], R6 ;  /* 0x0000000604004986 */ /* 0x0001e2000c101506 */
[----:B------:R-:W-:Y:S02]  /*2afe0*/  LEA.HI.X.SX32 R9, R3, R2, 0x1, P6 ;  /* 0x0000000203097211 */ /* 0x000fe400030f0eff */
[----:B------:R-:W-:Y:S02]  /*2aff0*/  PRMT R10, R26, 0x7632, R10 ;  /* 0x000076321a0a7816 */ /* 0x000fe4000000000a */
[----:B----4-:R-:W-:Y:S02]  /*2b000*/  ISETP.LT.AND P2, PT, R24, c[0x0][0x17c], !P0 ;  /* 0x00005f0018007a0c */ /* 0x010fe40004741270 */
[----:B------:R-:W4:Y:S01]  /*2b010*/  LDL.LU R24, [R1+0x2c0] ;  /* 0x0002c00001187983 */ /* 0x000f220000300800 */
[----:B0-----:R-:W-:Y:S02]  /*2b020*/  LEA R4, P6, R12, R0, 0x1 ;  /* 0x000000000c047211 */ /* 0x001fe400078c08ff */
[----:B------:R-:W-:-:S02]  /*2b030*/  PRMT R6, R25, 0x7632, R6 ;  /* 0x0000763219067816 */ /* 0x000fc40000000006 */
[----:B------:R-:W-:Y:S02]  /*2b040*/  LEA.HI.X.SX32 R5, R12, R2, 0x1, P6 ;  /* 0x000000020c057211 */ /* 0x000fe400030f0eff */
[----:B---3--:R-:W-:Y:S01]  /*2b050*/  ISETP.LT.AND P5, PT, R28, c[0x0][0x17c], !P0 ;  /* 0x00005f001c007a0c */ /* 0x008fe200047a1270 */
[----:B------:R-:W-:Y:S04]  /*2b060*/  @P3 STG.E.U16 [R8.64], R10 ;  /* 0x0000000a08003986 */ /* 0x000fe8000c101506 */
[----:B------:R-:W3:Y:S04]  /*2b070*/  LDL.LU R28, [R1+0x2c4] ;  /* 0x0002c400011c7983 */ /* 0x000ee80000300800 */
[----:B------:R-:W3:Y:S04]  /*2b080*/  LDL.LU R25, [R1+0x2c8] ;  /* 0x0002c80001197983 */ /* 0x000ee80000300800 */
[----:B------:R0:W-:Y:S01]  /*2b090*/  @P1 STG.E.U16 [R4.64], R6 ;  /* 0x0000000604001986 */ /* 0x0001e2000c101506 */
[----:B--2---:R-:W-:-:S03]  /*2b0a0*/  ISETP.LT.AND P1, PT, R29, c[0x0][0x17c], !P0 ;  /* 0x00005f001d007a0c */ /* 0x004fc60004721270 */
[----:B------:R-:W2:Y:S01]  /*2b0b0*/  LDL.LU R29, [R1+0x2cc] ;  /* 0x0002cc00011d7983 */ /* 0x000ea20000300800 */
[----:B------:R-:W-:Y:S01]  /*2b0c0*/  IMAD R3, R20, 0x2, R12 ;  /* 0x0000000214037824 */ /* 0x000fe200078e020c */
[----:B0-----:R-:W-:Y:S02]  /*2b0d0*/  PRMT R6, R6, 0x7632, R6 ;  /* 0x0000763206067816 */ /* 0x001fe40000000006 */
[----:B------:R-:W-:Y:S01]  /*2b0e0*/  ISETP.LT.AND P4, PT, R16, c[0x0][0x17c], !P0 ;  /* 0x00005f0010007a0c */ /* 0x000fe20004781270 */
[C---:B------:R-:W-:Y:S01]  /*2b0f0*/  IMAD R5, R20.reuse, 0x2, R3 ;  /* 0x0000000214057824 */ /* 0x040fe200078e0203 */
[C---:B------:R-:W-:Y:S01]  /*2b100*/  LEA R8, P6, R3.reuse, R0, 0x1 ;  /* 0x0000000003087211 */ /* 0x040fe200078c08ff */
[----:B------:R-:W2:Y:S03]  /*2b110*/  LDL.LU R26, [R1+0x2d0] ;  /* 0x0002d000011a7983 */ /* 0x000ea60000300800 */
[----:B------:R-:W-:Y:S01]  /*2b120*/  LEA.HI.X.SX32 R9, R3, R2, 0x1, P6 ;  /* 0x0000000203097211 */ /* 0x000fe200030f0eff */
[----:B------:R-:W-:Y:S01]  /*2b130*/  IMAD R3, R20, 0x2, R5 ;  /* 0x0000000214037824 */ /* 0x000fe200078e0205 */
[----:B------:R-:W-:Y:S01]  /*2b140*/  LEA R4, P6, R5, R0, 0x1 ;  /* 0x0000000005047211 */ /* 0x000fe200078c08ff */
[----:B------:R-:W2:Y:S01]  /*2b150*/  LDL.LU R21, [R1+0x6c] ;  /* 0x00006c0001157983 */ /* 0x000ea20000300800 */
[----:B------:R-:W-:-:S02]  /*2b160*/  PRMT R10, R10, 0x7632, R10 ;  /* 0x000076320a0a7816 */ /* 0x000fc4000000000a */
[----:B------:R-:W-:Y:S01]  /*2b170*/  LEA.HI.X.SX32 R5, R5, R2, 0x1, P6 ;  /* 0x0000000205057211 */ /* 0x000fe200030f0eff */
[----:B------:R0:W-:Y:S01]  /*2b180*/  @P2 STG.E.U16 [R8.64], R6 ;  /* 0x0000000608002986 */ /* 0x0001e2000c101506 */
[----:B------:R-:W-:Y:S02]  /*2b190*/  ISETP.LT.AND P3, PT, R27, c[0x0][0x17c], !P0 ;  /* 0x00005f001b007a0c */ /* 0x000fe40004761270 */
[----:B------:R-:W-:Y:S01]  /*2b1a0*/  PRMT R14, R14, 0x7632, R14 ;  /* 0x000076320e0e7816 */ /* 0x000fe2000000000e */
[----:B------:R1:W-:Y:S01]  /*2b1b0*/  @P5 STG.E.U16 [R4.64], R10 ;  /* 0x0000000a04005986 */ /* 0x0003e2000c101506 */
[----:B0-----:R-:W-:Y:S01]  /*2b1c0*/  LEA R8, P6, R3, R0, 0x1 ;  /* 0x0000000003087211 */ /* 0x001fe200078c08ff */
[----:B------:R-:W-:-:S03]  /*2b1d0*/  IMAD R6, R20, 0x2, R3 ;  /* 0x0000000214067824 */ /* 0x000fc600078e0203 */
[----:B------:R-:W-:Y:S01]  /*2b1e0*/  LEA.HI.X.SX32 R9, R3, R2, 0x1, P6 ;  /* 0x0000000203097211 */ /* 0x000fe200030f0eff */
[----:B------:R-:W-:Y:S01]  /*2b1f0*/  IMAD R3, R20, 0x2, R6 ;  /* 0x0000000214037824 */ /* 0x000fe200078e0206 */
[----:B-1----:R-:W-:-:S03]  /*2b200*/  LEA R4, P6, R6, R0, 0x1 ;  /* 0x0000000006047211 */ /* 0x002fc600078c08ff */
[----:B------:R0:W-:Y:S01]  /*2b210*/  @P4 STG.E.U16 [R8.64], R14 ;  /* 0x0000000e08004986 */ /* 0x0001e2000c101506 */
[----:B------:R-:W-:Y:S02]  /*2b220*/  LEA.HI.X.SX32 R5, R6, R2, 0x1, P6 ;  /* 0x0000000206057211 */ /* 0x000fe400030f0eff */
[----:B------:R-:W-:Y:S02]  /*2b230*/  PRMT R18, R18, 0x7632, R18 ;  /* 0x0000763212127816 */ /* 0x000fe40000000012 */
[----:B----4-:R-:W-:Y:S02]  /*2b240*/  ISETP.LT.AND P2, PT, R24, c[0x0][0x17c], !P0 ;  /* 0x00005f0018007a0c */ /* 0x010fe40004741270 */
[----:B------:R-:W4:Y:S01]  /*2b250*/  LDL.LU R24, [R1+0x2d4] ;  /* 0x0002d40001187983 */ /* 0x000f220000300800 */
[----:B------:R-:W-:Y:S02]  /*2b260*/  PRMT R22, R22, 0x7632, R22 ;  /* 0x0000763216167816 */ /* 0x000fe40000000016 */
[C---:B0-----:R-:W-:Y:S01]  /*2b270*/  LEA R8, P6, R3.reuse, R0, 0x1 ;  /* 0x0000000003087211 */ /* 0x041fe200078c08ff */
[----:B------:R-:W-:Y:S03]  /*2b280*/  @P3 STG.E.U16 [R4.64], R18 ;  /* 0x0000001204003986 */ /* 0x000fe6000c101506 */
[----:B------:R-:W-:-:S02]  /*2b290*/  LEA.HI.X.SX32 R9, R3, R2, 0x1, P6 ;  /* 0x0000000203097211 */ /* 0x000fc400030f0eff */
[----:B---3--:R-:W-:Y:S02]  /*2b2a0*/  ISETP.LT.AND P5, PT, R28, c[0x0][0x17c], !P0 ;  /* 0x00005f001c007a0c */ /* 0x008fe400047a1270 */
[----:B------:R-:W3:Y:S01]  /*2b2b0*/  LDL.LU R28, [R1+0x2d8] ;  /* 0x0002d800011c7983 */ /* 0x000ee20000300800 */
[----:B------:R-:W-:-:S03]  /*2b2c0*/  ISETP.LT.AND P4, PT, R25, c[0x0][0x17c], !P0 ;  /* 0x00005f0019007a0c */ /* 0x000fc60004781270 */
[----:B------:R-:W3:Y:S04]  /*2b2d0*/  LDL.LU R27, [R1+0x4c] ;  /* 0x00004c00011b7983 */ /* 0x000ee80000300800 */
[----:B------:R-:W3:Y:S04]  /*2b2e0*/  LDL.LU R25, [R1+0x2dc] ;  /* 0x0002dc0001197983 */ /* 0x000ee80000300800 */
[----:B------:R-:W3:Y:S04]  /*2b2f0*/  LDL.LU R17, [R1+0x1c] ;  /* 0x00001c0001117983 */ /* 0x000ee80000300800 */
[----:B------:R0:W-:Y:S01]  /*2b300*/  @P1 STG.E.U16 [R8.64], R22 ;  /* 0x0000001608001986 */ /* 0x0001e2000c101506 */
[----:B--2---:R-:W-:-:S03]  /*2b310*/  ISETP.LT.AND P3, PT, R29, c[0x0][0x17c], !P0 ;  /* 0x00005f001d007a0c */ /* 0x004fc60004761270 */
[----:B------:R-:W2:Y:S04]  /*2b320*/  LDL.LU R29, [R1+0x2e0] ;  /* 0x0002e000011d7983 */ /* 0x000ea80000300800 */
[----:B------:R-:W2:Y:S04]  /*2b330*/  LDL.LU R14, [R1+0xac] ;  /* 0x0000ac00010e7983 */ /* 0x000ea80000300800 */
[----:B0-----:R-:W2:Y:S01]  /*2b340*/  LDL.LU R22, [R1+0x7c] ;  /* 0x00007c0001167983 */ /* 0x001ea20000300800 */
[----:B------:R-:W-:-:S03]  /*2b350*/  IMAD R6, R20, 0x2, R3 ;  /* 0x0000000214067824 */ /* 0x000fc600078e0203 */
[----:B------:R-:W2:Y:S01]  /*2b360*/  LDL.LU R13, [R1+0x9c] ;  /* 0x00009c00010d7983 */ /* 0x000ea20000300800 */
[----:B------:R-:W-:Y:S01]  /*2b370*/  IMAD R3, R20, 0x2, R6 ;  /* 0x0000000214037824 */ /* 0x000fe200078e0206 */
[C---:B------:R-:W-:Y:S02]  /*2b380*/  LEA R4, P6, R6.reuse, R0, 0x1 ;  /* 0x0000000006047211 */ /* 0x040fe400078c08ff */
[----:B------:R-:W2:Y:S02]  /*2b390*/  LDL.LU R18, [R1+0x2ec] ;  /* 0x0002ec0001127983 */ /* 0x000ea40000300800 */
[----:B------:R-:W-:Y:S01]  /*2b3a0*/  LEA.HI.X.SX32 R5, R6, R2, 0x1, P6 ;  /* 0x0000000206057211 */ /* 0x000fe200030f0eff */
[----:B------:R-:W-:Y:S01]  /*2b3b0*/  IMAD R6, R20, 0x2, R3 ;  /* 0x0000000214067824 */ /* 0x000fe200078e0203 */
[----:B------:R-:W-:-:S03]  /*2b3c0*/  LEA R8, P6, R3, R0, 0x1 ;  /* 0x0000000003087211 */ /* 0x000fc600078c08ff */
[----:B------:R0:W-:Y:S01]  /*2b3d0*/  @P2 STG.E.U16 [R4.64], R21 ;  /* 0x0000001504002986 */ /* 0x0001e2000c101506 */
[----:B------:R-:W-:Y:S01]  /*2b3e0*/  LEA.HI.X.SX32 R9, R3, R2, 0x1, P6 ;  /* 0x0000000203097211 */ /* 0x000fe200030f0eff */
[----:B------:R-:W-:Y:S01]  /*2b3f0*/  IMAD R3, R20, 0x2, R6 ;  /* 0x0000000214037824 */ /* 0x000fe200078e0206 */
[----:B0-----:R-:W-:-:S04]  /*2b400*/  LEA R4, P6, R6, R0, 0x1 ;  /* 0x0000000006047211 */ /* 0x001fc800078c08ff */
[----:B------:R-:W-:Y:S01]  /*2b410*/  LEA.HI.X.SX32 R5, R6, R2, 0x1, P6 ;  /* 0x0000000206057211 */ /* 0x000fe200030f0eff */
[----:B------:R-:W-:Y:S01]  /*2b420*/  IMAD R6, R20, 0x2, R3 ;  /* 0x0000000214067824 */ /* 0x000fe200078e0203 */
[----:B----4-:R-:W-:Y:S02]  /*2b430*/  ISETP.LT.AND P2, PT, R24, c[0x0][0x17c], !P0 ;  /* 0x00005f0018007a0c */ /* 0x010fe40004741270 */
[----:B------:R-:W4:Y:S01]  /*2b440*/  LDL.LU R24, [R1+0x8c] ;  /* 0x00008c0001187983 */ /* 0x000f220000300800 */
[----:B------:R-:W-:-:S03]  /*2b450*/  ISETP.LT.AND P1, PT, R26, c[0x0][0x17c], !P0 ;  /* 0x00005f001a007a0c */ /* 0x000fc60004721270 */
[----:B------:R-:W4:Y:S04]  /*2b460*/  LDL.LU R16, [R1+0x2f0] ;  /* 0x0002f00001107983 */ /* 0x000f280000300800 */
[----:B---3--:R0:W-:Y:S01]  /*2b470*/  @P5 STG.E.U16 [R8.64], R27 ;  /* 0x0000001b08005986 */ /* 0x0081e2000c101506 */
[----:B------:R-:W-:-:S03]  /*2b480*/  ISETP.LT.AND P5, PT, R28, c[0x0][0x17c], !P0 ;  /* 0x00005f001c007a0c */ /* 0x000fc600047a1270 */
[----:B------:R-:W3:Y:S04]  /*2b490*/  LDL.LU R28, [R1+0xc] ;  /* 0x00000c00011c7983 */ /* 0x000ee80000300800 */
[----:B------:R-:W3:Y:S01]  /*2b4a0*/  LDL.LU R26, [R1+0x5c] ;  /* 0x00005c00011a7983 */ /* 0x000ee20000300800 */
[----:B0-----:R-:W-:-:S04]  /*2b4b0*/  LEA R8, P6, R3, R0, 0x1 ;  /* 0x0000000003087211 */ /* 0x001fc800078c08ff */
[----:B------:R-:W-:Y:S01]  /*2b4c0*/  LEA.HI.X.SX32 R9, R3, R2, 0x1, P6 ;  /* 0x0000000203097211 */ /* 0x000fe200030f0eff */
[----:B------:R-:W-:Y:S01]  /*2b4d0*/  IMAD R3, R20, 0x2, R6 ;  /* 0x0000000214037824 */ /* 0x000fe200078e0206 */
[----:B--2---:R0:W-:Y:S01]  /*2b4e0*/  @P4 STG.E.U16 [R4.64], R22 ;  /* 0x0000001604004986 */ /* 0x0041e2000c101506 */
[----:B------:R-:W-:-:S03]  /*2b4f0*/  ISETP.LT.AND P4, PT, R25, c[0x0][0x17c], !P0 ;  /* 0x00005f0019007a0c */ /* 0x000fc60004781270 */
[----:B------:R1:W-:Y:S01]  /*2b500*/  @P3 STG.E.U16 [R8.64], R17 ;  /* 0x0000001108003986 */ /* 0x0003e2000c101506 */
[----:B0-----:R-:W-:-:S03]  /*2b510*/  LEA R4, P6, R6, R0, 0x1 ;  /* 0x0000000006047211 */ /* 0x001fc600078c08ff */
[----:B------:R-:W2:Y:S01]  /*2b520*/  LDL.LU R25, [R1+0x3c] ;  /* 0x00003c0001197983 */ /* 0x000ea20000300800 */
[----:B------:R-:W-:Y:S02]  /*2b530*/  LEA.HI.X.SX32 R5, R6, R2, 0x1, P6 ;  /* 0x0000000206057211 */ /* 0x000fe400030f0eff */
[----:B-1----:R-:W-:Y:S01]  /*2b540*/  LEA R8, P6, R3, R0, 0x1 ;  /* 0x0000000003087211 */ /* 0x002fe200078c08ff */
[----:B------:R-:W-:Y:S01]  /*2b550*/  IMAD R6, R20, 0x2, R3 ;  /* 0x0000000214067824 */ /* 0x000fe200078e0203 */
[----:B------:R-:W-:Y:S02]  /*2b560*/  ISETP.LT.AND P3, PT, R29, c[0x0][0x17c], !P0 ;  /* 0x00005f001d007a0c */ /* 0x000fe40004761270 */
[----:B------:R-:W2:Y:S01]  /*2b570*/  LDL.LU R29, [R1+0x2c] ;  /* 0x00002c00011d7983 */ /* 0x000ea20000300800 */
[----:B------:R-:W-:-:S03]  /*2b580*/  LEA.HI.X.SX32 R9, R3, R2, 0x1, P6 ;  /* 0x0000000203097211 */ /* 0x000fc600030f0eff */
[----:B------:R-:W2:Y:S04]  /*2b590*/  LDL.LU R3, [R1+0x2e4] ;  /* 0x0002e40001037983 */ /* 0x000ea80000300800 */
[----:B------:R0:W-:Y:S02]  /*2b5a0*/  @P1 STG.E.U16 [R4.64], R14 ;  /* 0x0000000e04001986 */ /* 0x0001e4000c101506 */
[----:B0-----:R-:W-:-:S04]  /*2b5b0*/  LEA R4, P6, R6, R0, 0x1 ;  /* 0x0000000006047211 */ /* 0x001fc800078c08ff */
[----:B------:R-:W-:Y:S02]  /*2b5c0*/  LEA.HI.X.SX32 R5, R6, R2, 0x1, P6 ;  /* 0x0000000206057211 */ /* 0x000fe400030f0eff */
[----:B--2---:R-:W-:Y:S01]  /*2b5d0*/  ISETP.LT.AND P1, PT, R3, c[0x0][0x17c], !P0 ;  /* 0x00005f0003007a0c */ /* 0x004fe20004721270 */
[----:B------:R-:W-:Y:S02]  /*2b5e0*/  IMAD R3, R20, 0x2, R6 ;  /* 0x0000000214037824 */ /* 0x000fe400078e0206 */
[----:B------:R-:W2:Y:S04]  /*2b5f0*/  LDL.LU R6, [R1+0x2e8] ;  /* 0x0002e80001067983 */ /* 0x000ea80000300800 */
[----:B------:R0:W-:Y:S04]  /*2b600*/  @P2 STG.E.U16 [R8.64], R13 ;  /* 0x0000000d08002986 */ /* 0x0001e8000c101506 */
[----:B----4-:R1:W-:Y:S01]  /*2b610*/  @P5 STG.E.U16 [R4.64], R24 ;  /* 0x0000001804005986 */ /* 0x0103e2000c101506 */
[----:B0-----:R-:W-:-:S04]  /*2b620*/  LEA R8, P6, R3, R0, 0x1 ;  /* 0x0000000003087211 */ /* 0x001fc800078c08ff */
[----:B------:R-:W-:-:S05]  /*2b630*/  LEA.HI.X.SX32 R9, R3, R2, 0x1, P6 ;  /* 0x0000000203097211 */ /* 0x000fca00030f0eff */
[----:B---3--:R0:W-:Y:S01]  /*2b640*/  @P4 STG.E.U16 [R8.64], R28 ;  /* 0x0000001c08004986 */ /* 0x0081e2000c101506 */
[----:B------:R-:W-:Y:S02]  /*2b650*/  ISETP.LT.AND P4, PT, R16, c[0x0][0x17c], !P0 ;  /* 0x00005f0010007a0c */ /* 0x000fe40004781270 */
[----:B------:R-:W-:Y:S01]  /*2b660*/  ISETP.LT.AND P5, PT, R18, c[0x0][0x17c], !P0 ;  /* 0x00005f0012007a0c */ /* 0x000fe200047a1270 */
[----:B------:R-:W3:Y:S04]  /*2b670*/  LDL.LU R16, [R1+0x308] ;  /* 0x0003080001107983 */ /* 0x000ee80000300800 */
[----:B------:R-:W4:Y:S01]  /*2b680*/  LDL.LU R18, [R1+0x30c] ;  /* 0x00030c0001127983 */ /* 0x000f220000300800 */
[----:B--2---:R-:W-:Y:S01]  /*2b690*/  ISETP.LT.AND P2, PT, R6, c[0x0][0x17c], !P0 ;  /* 0x00005f0006007a0c */ /* 0x004fe20004741270 */
[----:B------:R-:W-:-:S04]  /*2b6a0*/  IMAD R6, R20, 0x2, R3 ;  /* 0x0000000214067824 */ /* 0x000fc800078e0203 */
[----:B------:R-:W-:Y:S01]  /*2b6b0*/  IMAD R3, R20, 0x2, R6 ;  /* 0x0000000214037824 */ /* 0x000fe200078e0206 */
[----:B-1----:R-:W-:-:S04]  /*2b6c0*/  LEA R4, P6, R6, R0, 0x1 ;  /* 0x0000000006047211 */ /* 0x002fc800078c08ff */
[----:B------:R-:W-:Y:S02]  /*2b6d0*/  LEA.HI.X.SX32 R5, R6, R2, 0x1, P6 ;  /* 0x0000000206057211 */ /* 0x000fe400030f0eff */
[----:B0-----:R-:W-:Y:S01]  /*2b6e0*/  LEA R8, P6, R3, R0, 0x1 ;  /* 0x0000000003087211 */ /* 0x001fe200078c08ff */
[----:B------:R-:W-:-:S03]  /*2b6f0*/  IMAD R6, R20, 0x2, R3 ;  /* 0x0000000214067824 */ /* 0x000fc600078e0203 */
[----:B------:R-:W-:Y:S02]  /*2b700*/  LEA.HI.X.SX32 R9, R3, R2, 0x1, P6 ;  /* 0x0000000203097211 */ /* 0x000fe400030f0eff */
[----:B------:R-:W2:Y:S04]  /*2b710*/  LDL.LU R3, [R1+0x2f4] ;  /* 0x0002f40001037983 */ /* 0x000ea80000300800 */
[----:B------:R0:W-:Y:S02]  /*2b720*/  @P3 STG.E.U16 [R4.64], R26 ;  /* 0x0000001a04003986 */ /* 0x0001e4000c101506 */
[----:B0-----:R-:W-:-:S04]  /*2b730*/  LEA R4, P6, R6, R0, 0x1 ;  /* 0x0000000006047211 */ /* 0x001fc800078c08ff */
[----:B------:R-:W-:Y:S02]  /*2b740*/  LEA.HI.X.SX32 R5, R6, R2, 0x1, P6 ;  /* 0x0000000206057211 */ /* 0x000fe400030f0eff */
[----:B--2---:R-:W-:Y:S01]  /*2b750*/  ISETP.LT.AND P3, PT, R3, c[0x0][0x17c], !P0 ;  /* 0x00005f0003007a0c */ /* 0x004fe20004761270 */
[----:B------:R-:W-:Y:S02]  /*2b760*/  IMAD R3, R20, 0x2, R6 ;  /* 0x0000000214037824 */ /* 0x000fe400078e0206 */
        /* <DEDUP_REMOVED lines=16> */
[----:B------:R-:W-:-:S05]  /*2b870*/  LEA.HI.X.SX32 R9, R3, R2, 0x1, P6 ;  /* 0x0000000203097211 */ /* 0x000fca00030f0eff */
[----:B------:R-:W-:Y:S01]  /*2b880*/  @P3 STG.E.U16 [R8.64], R15 ;  /* 0x0000000f08003986 */ /* 0x000fe2000c101506 */
[----:B---3--:R-:W-:Y:S02]  /*2b890*/  ISETP.LT.AND P3, PT, R16, c[0x0][0x17c], !P0 ;  /* 0x00005f0010007a0c */ /* 0x008fe40004761270 */
[----:B--2---:R-:W-:Y:S01]  /*2b8a0*/  ISETP.LT.AND P5, PT, R6, c[0x0][0x17c], !P0 ;  /* 0x00005f0006007a0c */ /* 0x004fe200047a1270 */
[----:B------:R-:W-:Y:S02]  /*2b8b0*/  IMAD R6, R20, 0x2, R3 ;  /* 0x0000000214067824 */ /* 0x000fe400078e0203 */
[----:B------:R-:W2:Y:S03]  /*2b8c0*/  LDL.LU R3, [R1+0x304] ;  /* 0x0003040001037983 */ /* 0x000ea60000300800 */
[C---:B-1----:R-:W-:Y:S01]  /*2b8d0*/  LEA R4, P6, R6.reuse, R0, 0x1 ;  /* 0x0000000006047211 */ /* 0x042fe200078c08ff */
[----:B------:R-:W3:Y:S03]  /*2b8e0*/  LDL.LU R16, [R1+0x31c] ;  /* 0x00031c0001107983 */ /* 0x000ee60000300800 */
[----:B------:R-:W-:-:S05]  /*2b8f0*/  LEA.HI.X.SX32 R5, R6, R2, 0x1, P6 ;  /* 0x0000000206057211 */ /* 0x000fca00030f0eff */
[----:B------:R0:W-:Y:S01]  /*2b900*/  @P1 STG.E.U16 [R4.64], R19 ;  /* 0x0000001304001986 */ /* 0x0001e2000c101506 */
[----:B----4-:R-:W-:-:S03]  /*2b910*/  ISETP.LT.AND P1, PT, R18, c[0x0][0x17c], !P0 ;  /* 0x00005f0012007a0c */ /* 0x010fc60004721270 */
[----:B------:R-:W4:Y:S04]  /*2b920*/  LDL.LU R18, [R1+0x320] ;  /* 0x0003200001127983 */ /* 0x000f280000300800 */
[----:B0-----:R-:W3:Y:S01]  /*2b930*/  LDL.LU R5, [R1+0x310] ;  /* 0x0003100001057983 */ /* 0x001ee20000300800 */
[----:B------:R-:W-:Y:S02]  /*2b940*/  PRMT R7, R21, 0x7632, R7 ;  /* 0x0000763215077816 */ /* 0x000fe40000000007 */
[----:B------:R-:W-:Y:S01]  /*2b950*/  PRMT R10, R27, 0x7632, R10 ;  /* 0x000076321b0a7816 */ /* 0x000fe2000000000a */
[----:B------:R-:W4:Y:S04]  /*2b960*/  LDL.LU R21, [R1+0x324] ;  /* 0x0003240001157983 */ /* 0x000f280000300800 */
[----:B------:R-:W4:Y:S01]  /*2b970*/  LDL.LU R27, [R1+0x328] ;  /* 0x00032800011b7983 */ /* 0x000f220000300800 */
[----:B--2---:R-:W-:Y:S01]  /*2b980*/  ISETP.LT.AND P4, PT, R3, c[0x0][0x17c], !P0 ;  /* 0x00005f0003007a0c */ /* 0x004fe20004781270 */
[----:B------:R-:W-:-:S05]  /*2b990*/  IMAD R3, R20, 0x2, R6 ;  /* 0x0000000214037824 */ /* 0x000fca00078e0206 */
[----:B------:R-:W-:Y:S01]  /*2b9a0*/  LEA R8, P6, R3, R0, 0x1 ;  /* 0x0000000003087211 */ /* 0x000fe200078c08ff */
[----:B------:R-:W-:-:S03]  /*2b9b0*/  IMAD R6, R20, 0x2, R3 ;  /* 0x0000000214067824 */ /* 0x000fc600078e0203 */
[----:B------:R-:W-:Y:S01]  /*2b9c0*/  LEA.HI.X.SX32 R9, R3, R2, 0x1, P6 ;  /* 0x0000000203097211 */ /* 0x000fe200030f0eff */
[----:B------:R-:W-:Y:S01]  /*2b9d0*/  IMAD R3, R20, 0x2, R6 ;  /* 0x0000000214037824 */ /* 0x000fe200078e0206 */
[----:B------:R-:W-:-:S03]  /*2b9e0*/  LEA R4, P6, R6, R0, 0x1 ;  /* 0x0000000006047211 */ /* 0x000fc600078c08ff */
[----:B------:R0:W-:Y:S01]  /*2b9f0*/  @P2 STG.E.U16 [R8.64], R23 ;  /* 0x0000001708002986 */ /* 0x0001e2000c101506 */
[----:B---3--:R-:W-:Y:S02]  /*2ba00*/  ISETP.LT.AND P2, PT, R5, c[0x0][0x17c], !P0 ;  /* 0x00005f0005007a0c */ /* 0x008fe40004741270 */
[----:B------:R-:W-:Y:S02]  /*2ba10*/  LEA.HI.X.SX32 R5, R6, R2, 0x1, P6 ;  /* 0x0000000206057211 */ /* 0x000fe400030f0eff */
[----:B0-----:R-:W-:Y:S01]  /*2ba20*/  LEA R8, P6, R3, R0, 0x1 ;  /* 0x0000000003087211 */ /* 0x001fe200078c08ff */
[----:B------:R-:W-:-:S03]  /*2ba30*/  IMAD R6, R20, 0x2, R3 ;  /* 0x0000000214067824 */ /* 0x000fc600078e0203 */
[----:B------:R-:W-:Y:S02]  /*2ba40*/  LEA.HI.X.SX32 R9, R3, R2, 0x1, P6 ;  /* 0x0000000203097211 */ /* 0x000fe400030f0eff */
[----:B------:R-:W2:Y:S04]  /*2ba50*/  LDL.LU R3, [R1+0x314] ;  /* 0x0003140001037983 */ /* 0x000ea80000300800 */
[----:B------:R0:W-:Y:S04]  /*2ba60*/  @P5 STG.E.U16 [R4.64], R7 ;  /* 0x0000000704005986 */ /* 0x0001e8000c101506 */
[----:B0-----:R-:W3:Y:S01]  /*2ba70*/  LDL.LU R5, [R1+0x318] ;  /* 0x0003180001057983 */ /* 0x001ee20000300800 */
[----:B------:R-:W-:-:S02]  /*2ba80*/  LEA R4, P6, R6, R0, 0x1 ;  /* 0x0000000006047211 */ /* 0x000fc400078c08ff */
[----:B------:R-:W-:Y:S01]  /*2ba90*/  PRMT R12, R17, 0x7632, R12 ;  /* 0x00007632110c7816 */ /* 0x000fe2000000000c */
[----:B------:R0:W-:Y:S01]  /*2baa0*/  @P4 STG.E.U16 [R8.64], R10 ;  /* 0x0000000a08004986 */ /* 0x0001e2000c101506 */
[----:B------:R-:W-:-:S03]  /*2bab0*/  PRMT R11, R22, 0x7632, R11 ;  /* 0x00007632160b7816 */ /* 0x000fc6000000000b */
[----:B------:R-:W4:Y:S01]  /*2bac0*/  LDL.LU R17, [R1+0x32c] ;  /* 0x00032c0001117983 */ /* 0x000f220000300800 */
[----:B------:R-:W-:Y:S02]  /*2bad0*/  PRMT R7, R13, 0x7632, R7 ;  /* 0x000076320d077816 */ /* 0x000fe40000000007 */
[----:B0-----:R-:W-:Y:S02]  /*2bae0*/  PRMT R10, R24, 0x7632, R10 ;  /* 0x00007632180a7816 */ /* 0x001fe4000000000a */
[----:B--2---:R-:W-:Y:S01]  /*2baf0*/  ISETP.LT.AND P5, PT, R3, c[0x0][0x17c], !P0 ;  /* 0x00005f0003007a0c */ /* 0x004fe200047a1270 */
[----:B------:R-:W-:Y:S01]  /*2bb00*/  IMAD R3, R20, 0x2, R6 ;  /* 0x0000000214037824 */ /* 0x000fe200078e0206 */
[----:B---3--:R-:W-:Y:S02]  /*2bb10*/  ISETP.LT.AND P4, PT, R5, c[0x0][0x17c], !P0 ;  /* 0x00005f0005007a0c */ /* 0x008fe40004781270 */
        /* <DEDUP_REMOVED lines=8> */
[----:B------:R-:W-:Y:S02]  /*2bba0*/  LEA.HI.X.SX32 R5, R6, R2, 0x1, P6 ;  /* 0x0000000206057211 */ /* 0x000fe400030f0eff */
[C---:B-1----:R-:W-:Y:S02]  /*2bbb0*/  LEA R8, P6, R3.reuse, R0, 0x1 ;  /* 0x0000000003087211 */ /* 0x042fe400078c08ff */
[----:B------:R-:W-:Y:S02]  /*2bbc0*/  PRMT R6, R14, 0x7632, R6 ;  /* 0x000076320e067816 */ /* 0x000fe40000000006 */
[----:B------:R-:W-:Y:S02]  /*2bbd0*/  ISETP.LT.AND P3, PT, R16, c[0x0][0x17c], !P0 ;  /* 0x00005f0010007a0c */ /* 0x000fe40004761270 */
[----:B------:R-:W-:Y:S01]  /*2bbe0*/  LEA.HI.X.SX32 R9, R3, R2, 0x1, P6 ;  /* 0x0000000203097211 */ /* 0x000fe200030f0eff */
[----:B------:R-:W2:Y:S01]  /*2bbf0*/  LDL.LU R16, [R1+0x330] ;  /* 0x0003300001107983 */ /* 0x000ea20000300800 */
[----:B------:R-:W-:-:S03]  /*2bc00*/  PRMT R11, R28, 0x7632, R11 ;  /* 0x000076321c0b7816 */ /* 0x000fc6000000000b */
[----:B------:R0:W-:Y:S04]  /*2bc10*/  @P2 STG.E.U16 [R4.64], R6 ;  /* 0x0000000604002986 */ /* 0x0001e8000c101506 */
[----:B------:R1:W-:Y:S01]  /*2bc20*/  @P5 STG.E.U16 [R8.64], R7 ;  /* 0x0000000708005986 */ /* 0x0003e2000c101506 */
[----:B----4-:R-:W-:-:S03]  /*2bc30*/  ISETP.LT.AND P5, PT, R27, c[0x0][0x17c], !P0 ;  /* 0x00005f001b007a0c */ /* 0x010fc600047a1270 */
[----:B------:R-:W3:Y:S04]  /*2bc40*/  LDL.LU R24, [R1+0x334] ;  /* 0x0003340001187983 */ /* 0x000ee80000300800 */
[----:B------:R-:W4:Y:S04]  /*2bc50*/  LDL.LU R27, [R1+0x338] ;  /* 0x00033800011b7983 */ /* 0x000f280000300800 */
[----:B------:R-:W4:Y:S01]  /*2bc60*/  LDL.LU R28, [R1+0xe0] ;  /* 0x0000e000011c7983 */ /* 0x000f220000300800 */
[----:B------:R-:W-:-:S04]  /*2bc70*/  IMAD R13, R20, 0x2, R3 ;  /* 0x00000002140d7824 */ /* 0x000fc800078e0203 */
[----:B------:R-:W-:Y:S01]  /*2bc80*/  IMAD R3, R20, 0x2, R13 ;  /* 0x0000000214037824 */ /* 0x000fe200078e020d */
[----:B0-----:R-:W-:-:S04]  /*2bc90*/  LEA R4, P6, R13, R0, 0x1 ;  /* 0x000000000d047211 */ /* 0x001fc800078c08ff */
[----:B------:R-:W-:Y:S01]  /*2bca0*/  LEA.HI.X.SX32 R5, R13, R2, 0x1, P6 ;  /* 0x000000020d057211 */ /* 0x000fe200030f0eff */
[C---:B------:R-:W-:Y:S01]  /*2bcb0*/  IMAD R13, R20.reuse, 0x2, R3 ;  /* 0x00000002140d7824 */ /* 0x040fe200078e0203 */
[----:B-1----:R-:W-:Y:S02]  /*2bcc0*/  LEA R8, P6, R3, R0, 0x1 ;  /* 0x0000000003087211 */ /* 0x002fe400078c08ff */
[----:B------:R-:W-:Y:S01]  /*2bcd0*/  ISETP.LT.AND P2, PT, R21, c[0x0][0x17c], !P0 ;  /* 0x00005f0015007a0c */ /* 0x000fe20004741270 */
[----:B------:R-:W-:Y:S01]  /*2bce0*/  IMAD R21, R20, 0x2, R13 ;  /* 0x0000000214157824 */ /* 0x000fe200078e020d */
[----:B------:R-:W-:Y:S01]  /*2bcf0*/  LEA.HI.X.SX32 R9, R3, R2, 0x1, P6 ;  /* 0x0000000203097211 */ /* 0x000fe200030f0eff */
[----:B------:R0:W-:Y:S01]  /*2bd00*/  @P4 STG.E.U16 [R4.64], R10 ;  /* 0x0000000a04004986 */ /* 0x0001e2000c101506 */
[----:B------:R-:W-:Y:S01]  /*2bd10*/  ISETP.LT.AND P1, PT, R18, c[0x0][0x17c], !P0 ;  /* 0x00005f0012007a0c */ /* 0x000fe20004721270 */
[----:B------:R-:W-:Y:S01]  /*2bd20*/  IMAD R3, R20, 0x2, R21 ;  /* 0x0000000214037824 */ /* 0x000fe200078e0215 */
[----:B------:R-:W-:Y:S01]  /*2bd30*/  ISETP.LT.AND P4, PT, R17, c[0x0][0x17c], !P0 ;  /* 0x00005f0011007a0c */ /* 0x000fe20004781270 */
[----:B------:R1:W-:Y:S01]  /*2bd40*/  @P3 STG.E.U16 [R8.64], R11 ;  /* 0x0000000b08003986 */ /* 0x0003e2000c101506 */
[----:B0-----:R-:W-:-:S04]  /*2bd50*/  LEA R4, P6, R13, R0, 0x1 ;  /* 0x000000000d047211 */ /* 0x001fc800078c08ff */
[----:B------:R-:W-:Y:S01]  /*2bd60*/  LEA.HI.X.SX32 R5, R13, R2, 0x1, P6 ;  /* 0x000000020d057211 */ /* 0x000fe200030f0eff */
[----:B------:R-:W-:Y:S01]  /*2bd70*/  IMAD R13, R20, 0x2, R3 ;  /* 0x00000002140d7824 */ /* 0x000fe200078e0203 */
[C---:B-1----:R-:W-:Y:S02]  /*2bd80*/  LEA R8, P6, R21.reuse, R0, 0x1 ;  /* 0x0000000015087211 */ /* 0x042fe400078c08ff */
[----:B------:R-:W-:Y:S01]  /*2bd90*/  PRMT R6, R26, 0x7632, R6 ;  /* 0x000076321a067816 */ /* 0x000fe20000000006 */
[----:B------:R-:W-:Y:S01]  /*2bda0*/  IMAD R17, R20, 0x2, R13 ;  /* 0x0000000214117824 */ /* 0x000fe200078e020d */
[----:B------:R-:W-:-:S03]  /*2bdb0*/  LEA.HI.X.SX32 R9, R21, R2, 0x1, P6 ;  /* 0x0000000215097211 */ /* 0x000fc600030f0eff */
[C---:B------:R-:W-:Y:S01]  /*2bdc0*/  IMAD R21, R20.reuse, 0x2, R17 ;  /* 0x0000000214157824 */ /* 0x040fe200078e0211 */
[----:B------:R-:W-:Y:S01]  /*2bdd0*/  PRMT R7, R25, 0x7632, R7 ;  /* 0x0000763219077816 */ /* 0x000fe20000000007 */
[----:B------:R0:W-:Y:S02]  /*2bde0*/  @P1 STG.E.U16 [R4.64], R6 ;  /* 0x0000000604001986 */ /* 0x0001e4000c101506 */
[----:B------:R-:W-:Y:S02]  /*2bdf0*/  IMAD R25, R20, 0x2, R21 ;  /* 0x0000000214197824 */ /* 0x000fe400078e0215 */
[----:B------:R1:W-:Y:S01]  /*2be00*/  @P2 STG.E.U16 [R8.64], R7 ;  /* 0x0000000708002986 */ /* 0x0003e2000c101506 */
[----:B0-----:R-:W-:-:S04]  /*2be10*/  LEA R4, P1, R3, R0, 0x1 ;  /* 0x0000000003047211 */ /* 0x001fc800078208ff */
[----:B------:R-:W-:Y:S01]  /*2be20*/  LEA.HI.X.SX32 R5, R3, R2, 0x1, P1 ;  /* 0x0000000203057211 */ /* 0x000fe200008f0eff */
[----:B------:R-:W-:Y:S01]  /*2be30*/  IMAD R3, R20, 0x2, R25 ;  /* 0x0000000214037824 */ /* 0x000fe200078e0219 */
[-C--:B-1----:R-:W-:Y:S02]  /*2be40*/  LEA R8, P1, R17, R0.reuse, 0x1 ;  /* 0x0000000011087211 */ /* 0x082fe400078208ff */
[-C--:B------:R-:W-:Y:S02]  /*2be50*/  LEA R12, P2, R13, R0.reuse, 0x1 ;  /* 0x000000000d0c7211 */ /* 0x080fe400078408ff */
[----:B------:R-:W-:Y:S02]  /*2be60*/  LEA R20, P6, R21, R0, 0x1 ;  /* 0x0000000015147211 */ /* 0x000fe400078c08ff */
[-C--:B------:R-:W-:Y:S02]  /*2be70*/  LEA.HI.X.SX32 R9, R17, R2.reuse, 0x1, P1 ;  /* 0x0000000211097211 */ /* 0x080fe400008f0eff */
[----:B------:R-:W-:-:S02]  /*2be80*/  LEA.HI.X.SX32 R13, R13, R2, 0x1, P2 ;  /* 0x000000020d0d7211 */ /* 0x000fc400010f0eff */
[----:B------:R-:W-:Y:S02]  /*2be90*/  LEA.HI.X.SX32 R21, R21, R2, 0x1, P6 ;  /* 0x0000000215157211 */ /* 0x000fe400030f0eff */
[----:B------:R-:W-:Y:S02]  /*2bea0*/  PRMT R6, R7, 0x7632, R6 ;  /* 0x0000763207067816 */ /* 0x000fe40000000006 */
[----:B------:R-:W-:Y:S02]  /*2beb0*/  PRMT R11, R11, 0x7632, R11 ;  /* 0x000076320b0b7816 */ /* 0x000fe4000000000b */
[----:B------:R-:W-:Y:S02]  /*2bec0*/  PRMT R10, R15, 0x7632, R10 ;  /* 0x000076320f0a7816 */ /* 0x000fe4000000000a */
[----:B------:R-:W-:Y:S02]  /*2bed0*/  PRMT R19, R19, 0x7632, R19 ;  /* 0x0000763213137816 */ /* 0x000fe40000000013 */
[----:B--2---:R-:W-:-:S02]  /*2bee0*/  ISETP.LT.AND P3, PT, R16, c[0x0][0x17c], !P0 ;  /* 0x00005f0010007a0c */ /* 0x004fc40004761270 */
[----:B------:R-:W-:-:S04]  /*2bef0*/  LEA R16, P1, R3, R0, 0x1 ;  /* 0x0000000003107211 */ /* 0x000fc800078208ff */
[----:B------:R-:W-:Y:S02]  /*2bf00*/  LEA.HI.X.SX32 R17, R3, R2, 0x1, P1 ;  /* 0x0000000203117211 */ /* 0x000fe400008f0eff */
[----:B---3--:R-:W-:Y:S02]  /*2bf10*/  ISETP.LT.AND P2, PT, R24, c[0x0][0x17c], !P0 ;  /* 0x00005f0018007a0c */ /* 0x008fe40004741270 */
[----:B------:R-:W-:Y:S02]  /*2bf20*/  LEA R24, P6, R25, R0, 0x1 ;  /* 0x0000000019187211 */ /* 0x000fe400078c08ff */
[----:B----4-:R-:W-:Y:S02]  /*2bf30*/  ISETP.LT.AND P1, PT, R27, c[0x0][0x17c], !P0 ;  /* 0x00005f001b007a0c */ /* 0x010fe40004721270 */
[----:B------:R-:W-:Y:S02]  /*2bf40*/  LEA.HI.X.SX32 R25, R25, R2, 0x1, P6 ;  /* 0x0000000219197211 */ /* 0x000fe400030f0eff */
[----:B------:R-:W-:-:S02]  /*2bf50*/  ISETP.LT.AND P0, PT, R28, c[0x0][0x17c], !P0 ;  /* 0x00005f001c007a0c */ /* 0x000fc40004701270 */
[----:B------:R-:W-:-:S05]  /*2bf60*/  PRMT R2, R29, 0x7632, R2 ;  /* 0x000076321d027816 */ /* 0x000fca0000000002 */
[----:B------:R0:W-:Y:S04]  /*2bf70*/  @P5 STG.E.U16 [R4.64], R2 ;  /* 0x0000000204005986 */ /* 0x0001e8000c101506 */
[----:B------:R0:W-:Y:S04]  /*2bf80*/  @P4 STG.E.U16 [R12.64], R6 ;  /* 0x000000060c004986 */ /* 0x0001e8000c101506 */
[----:B------:R0:W-:Y:S04]  /*2bf90*/  @P3 STG.E.U16 [R8.64], R11 ;  /* 0x0000000b08003986 */ /* 0x0001e8000c101506 */
[----:B------:R0:W-:Y:S04]  /*2bfa0*/  @P2 STG.E.U16 [R20.64], R10 ;  /* 0x0000000a14002986 */ /* 0x0001e8000c101506 */
[----:B------:R0:W-:Y:S01]  /*2bfb0*/  @P1 STG.E.U16 [R24.64], R19 ;  /* 0x0000001318001986 */ /* 0x0001e2000c101506 */
[----:B------:R-:W-:Y:S05]  /*2bfc0*/  @!P0 EXIT ;  /* 0x000000000000894d */ /* 0x000fea0003800000 */
[----:B0-----:R-:W-:-:S05]  /*2bfd0*/  PRMT R8, R23, 0x7632, R8 ;  /* 0x0000763217087816 */ /* 0x001fca0000000008 */
[----:B------:R-:W-:Y:S01]  /*2bfe0*/  STG.E.U16 [R16.64], R8 ;  /* 0x0000000810007986 */ /* 0x000fe2000c101506 */
[----:B------:R-:W-:Y:S05]  /*2bff0*/  EXIT ;  /* 0x000000000000794d */ /* 0x000fea0003800000 */
.L_x_3:
[----:B------:R-:W-:-:S00]  /*2c000*/  BRA `(.L_x_3) ;  /* 0xfffffff000007947 */ /* 0x000fc0000383ffff */
[----:B------:R-:W-:-:S00]  /*2c010*/  NOP ;  /* 0x0000000000007918 */ /* 0x000fc00000000000 */
        /* <DEDUP_REMOVED lines=14> */
.L_x_4:


//--------------------- .nv.shared.matmul_kernel  --------------------------
	.section	.nv.shared.matmul_kernel,"aw",@nobits
	.sectionflags	@""
	.align	16
